def matmul_kernel(
    a_ptr,
    b_ptr,
    c_ptr,
    M,
    N,
    K,
    stride_am,
    stride_ak,
    stride_bk,
    stride_bn,
    stride_cm,
    stride_cn,
    BLOCK_M: tl.constexpr,
    BLOCK_N: tl.constexpr,
    BLOCK_K: tl.constexpr,
    GROUP_M: tl.constexpr,
):
    pid = tl.program_id(axis=0)
    num_pid_m = tl.cdiv(M, BLOCK_M)
    num_pid_n = tl.cdiv(N, BLOCK_N)
    num_pid_in_group = GROUP_M * num_pid_n
    group_id = pid // num_pid_in_group
    first_pid_m = group_id * GROUP_M
    group_size_m = min(num_pid_m - first_pid_m, GROUP_M)
    pid_m = first_pid_m + ((pid % num_pid_in_group) % group_size_m)
    pid_n = (pid % num_pid_in_group) // group_size_m

    offs_am = (pid_m * BLOCK_M + tl.arange(0, BLOCK_M)) % M
    offs_bn = (pid_n * BLOCK_N + tl.arange(0, BLOCK_N)) % N
    offs_k = tl.arange(0, BLOCK_K)
    a_ptrs = a_ptr + offs_am[:, None] * stride_am + offs_k[None, :] * stride_ak
    b_ptrs = b_ptr + offs_k[:, None] * stride_bk + offs_bn[None, :] * stride_bn

    acc = tl.zeros((BLOCK_M, BLOCK_N), dtype=tl.float32)
    for kk in range(0, tl.cdiv(K, BLOCK_K)):
        a = tl.load(a_ptrs, mask=offs_k[None, :] < K - kk * BLOCK_K, other=0.0)
        b = tl.load(b_ptrs, mask=offs_k[:, None] < K - kk * BLOCK_K, other=0.0)
        acc = tl.dot(a, b, acc)
        a_ptrs += BLOCK_K * stride_ak
        b_ptrs += BLOCK_K * stride_bk

    c = acc.to(c_ptr.dtype.element_ty)
    offs_cm = pid_m * BLOCK_M + tl.arange(0, BLOCK_M)
    offs_cn = pid_n * BLOCK_N + tl.arange(0, BLOCK_N)
    c_ptrs = c_ptr + offs_cm[:, None] * stride_cm + offs_cn[None, :] * stride_cn
    mask = (offs_cm[:, None] < M) & (offs_cn[None, :] < N)
    tl.store(c_ptrs, c, mask=mask)

# config = {"BLOCK_K": 128, "BLOCK_M": 256, "BLOCK_N": 128, "GROUP_M": 8, "arch": "sm_100", "dtype": "bf16", "num_ctas": 1, "num_stages": 3, "num_warps": 2}
# arch = sm_100


// ===== COMPILED SASS (sm_100a) =====

	.target	sm_100a

	.elftype	@"ET_EXEC"


//--------------------- .note.nv.tkinfo           --------------------------
	.section	.note.nv.tkinfo,"",@"SHT_NOTE"
	.sectionflags	@"SHF_NOTE_NV_TKINFO"
	.tkinfo
        /*0018*/ 	.word	0x00000081
        /*0030*/ 	.string	""
        /*0030*/ 	.string	"ptxas-blackwell"
        /*0030*/ 	.string	"Cuda compilation tools, release 12.9, V12.9.86"
        /*0030*/ 	.string	"Build cuda_12.9.r12.9/compiler.36037853_0"
        /*0030*/ 	.string	"-v  -suppress-debug-info  -lineinfo  -arch sm_100a "



//--------------------- .note.nv.cuver            --------------------------
	.section	.note.nv.cuver,"",@"SHT_NOTE"
	.sectionflags	@"SHF_NOTE_NV_CUVER"
        /*0018*/ 	.short	0x0001
        /*001a*/ 	.short	0x0064
        /*001c*/ 	.short	0x0001
        /*001e*/ 	.short	0x0000
        /*0020*/ 	.short	0x0001
        /*0022*/ 	.short	0x0000


//--------------------- .nv.info                  --------------------------
	.section	.nv.info,"",@"SHT_CUDA_INFO"
	.align	4


	//----- nvinfo : EIATTR_REGCOUNT
	.align		4
        /*0000*/ 	.byte	0x04, 0x2f
        /*0002*/ 	.short	(.L_1 - .L_0)
	.align		4
.L_0:
        /*0004*/ 	.word	index@(matmul_kernel)
        /*0008*/ 	.word	0x00000020


	//----- nvinfo : EIATTR_FRAME_SIZE
	.align		4
.L_1:
        /*000c*/ 	.byte	0x04, 0x11
        /*000e*/ 	.short	(.L_3 - .L_2)
	.align		4
.L_2:
        /*0010*/ 	.word	index@(matmul_kernel)
        /*0014*/ 	.word	0x00006a80


	//----- nvinfo : EIATTR_MIN_STACK_SIZE
	.align		4
.L_3:
        /*0018*/ 	.byte	0x04, 0x12
        /*001a*/ 	.short	(.L_5 - .L_4)
	.align		4
.L_4:
        /*001c*/ 	.word	index@(matmul_kernel)
        /*0020*/ 	.word	0x00006a80
.L_5:


//--------------------- .nv.info.matmul_kernel    --------------------------
	.section	.nv.info.matmul_kernel,"",@"SHT_CUDA_INFO"
	.sectionflags	@""
	.align	4


	//----- nvinfo : EIATTR_CUDA_API_VERSION
	.align		4
        /*0000*/ 	.byte	0x04, 0x37
        /*0002*/ 	.short	(.L_7 - .L_6)
.L_6:
        /*0004*/ 	.word	0x00000081


	//----- nvinfo : EIATTR_KPARAM_INFO
	.align		4
.L_7:
        /*0008*/ 	.byte	0x04, 0x17
        /*000a*/ 	.short	(.L_9 - .L_8)
.L_8:
        /*000c*/ 	.word	0x00000000
        /*0010*/ 	.short	0x000d
        /*0012*/ 	.short	0x0048
        /*0014*/ 	.byte	0x00, 0xf4, 0x21, 0x00


	//----- nvinfo : EIATTR_KPARAM_INFO
	.align		4
.L_9:
        /*0018*/ 	.byte	0x04, 0x17
        /*001a*/ 	.short	(.L_11 - .L_10)
.L_10:
        /*001c*/ 	.word	0x00000000
        /*0020*/ 	.short	0x000c
        /*0022*/ 	.short	0x0040
        /*0024*/ 	.byte	0x00, 0xf4, 0x21, 0x00


	//----- nvinfo : EIATTR_KPARAM_INFO
	.align		4
.L_11:
        /*0028*/ 	.byte	0x04, 0x17
        /*002a*/ 	.short	(.L_13 - .L_12)
.L_12:
        /*002c*/ 	.word	0x00000000
        /*0030*/ 	.short	0x000b
        /*0032*/ 	.short	0x0038
        /*0034*/ 	.byte	0x00, 0xf0, 0x11, 0x00


	//----- nvinfo : EIATTR_KPARAM_INFO
	.align		4
.L_13:
        /*0038*/ 	.byte	0x04, 0x17
        /*003a*/ 	.short	(.L_15 - .L_14)
.L_14:
        /*003c*/ 	.word	0x00000000
        /*0040*/ 	.short	0x000a
        /*0042*/ 	.short	0x0034
        /*0044*/ 	.byte	0x00, 0xf0, 0x11, 0x00


	//----- nvinfo : EIATTR_KPARAM_INFO
	.align		4
.L_15:
        /*0048*/ 	.byte	0x04, 0x17
        /*004a*/ 	.short	(.L_17 - .L_16)
.L_16:
        /*004c*/ 	.word	0x00000000
        /*0050*/ 	.short	0x0009
        /*0052*/ 	.short	0x0030
        /*0054*/ 	.byte	0x00, 0xf0, 0x11, 0x00


	//----- nvinfo : EIATTR_KPARAM_INFO
	.align		4
.L_17:
        /*0058*/ 	.byte	0x04, 0x17
        /*005a*/ 	.short	(.L_19 - .L_18)
.L_18:
        /*005c*/ 	.word	0x00000000
        /*0060*/ 	.short	0x0008
        /*0062*/ 	.short	0x002c
        /*0064*/ 	.byte	0x00, 0xf0, 0x11, 0x00


	//----- nvinfo : EIATTR_KPARAM_INFO
	.align		4
.L_19:
        /*0068*/ 	.byte	0x04, 0x17
        /*006a*/ 	.short	(.L_21 - .L_20)
.L_20:
        /*006c*/ 	.word	0x00000000
        /*0070*/ 	.short	0x0007
        /*0072*/ 	.short	0x0028
        /*0074*/ 	.byte	0x00, 0xf0, 0x11, 0x00


	//----- nvinfo : EIATTR_KPARAM_INFO
	.align		4
.L_21:
        /*0078*/ 	.byte	0x04, 0x17
        /*007a*/ 	.short	(.L_23 - .L_22)
.L_22:
        /*007c*/ 	.word	0x00000000
        /*0080*/ 	.short	0x0006
        /*0082*/ 	.short	0x0024
        /*0084*/ 	.byte	0x00, 0xf0, 0x11, 0x00


	//----- nvinfo : EIATTR_KPARAM_INFO
	.align		4
.L_23:
        /*0088*/ 	.byte	0x04, 0x17
        /*008a*/ 	.short	(.L_25 - .L_24)
.L_24:
        /*008c*/ 	.word	0x00000000
        /*0090*/ 	.short	0x0005
        /*0092*/ 	.short	0x0020
        /*0094*/ 	.byte	0x00, 0xf0, 0x11, 0x00


	//----- nvinfo : EIATTR_KPARAM_INFO
	.align		4
.L_25:
        /*0098*/ 	.byte	0x04, 0x17
        /*009a*/ 	.short	(.L_27 - .L_26)
.L_26:
        /*009c*/ 	.word	0x00000000
        /*00a0*/ 	.short	0x0004
        /*00a2*/ 	.short	0x001c
        /*00a4*/ 	.byte	0x00, 0xf0, 0x11, 0x00


	//----- nvinfo : EIATTR_KPARAM_INFO
	.align		4
.L_27:
        /*00a8*/ 	.byte	0x04, 0x17
        /*00aa*/ 	.short	(.L_29 - .L_28)
.L_28:
        /*00ac*/ 	.word	0x00000000
        /*00b0*/ 	.short	0x0003
        /*00b2*/ 	.short	0x0018
        /*00b4*/ 	.byte	0x00, 0xf0, 0x11, 0x00


	//----- nvinfo : EIATTR_KPARAM_INFO
	.align		4
.L_29:
        /*00b8*/ 	.byte	0x04, 0x17
        /*00ba*/ 	.short	(.L_31 - .L_30)
.L_30:
        /*00bc*/ 	.word	0x00000000
        /*00c0*/ 	.short	0x0002
        /*00c2*/ 	.short	0x0010
        /*00c4*/ 	.byte	0x00, 0xf4, 0x21, 0x00


	//----- nvinfo : EIATTR_KPARAM_INFO
	.align		4
.L_31:
        /*00c8*/ 	.byte	0x04, 0x17
        /*00ca*/ 	.short	(.L_33 - .L_32)
.L_32:
        /*00cc*/ 	.word	0x00000000
        /*00d0*/ 	.short	0x0001
        /*00d2*/ 	.short	0x0008
        /*00d4*/ 	.byte	0x00, 0xf4, 0x21, 0x00


	//----- nvinfo : EIATTR_KPARAM_INFO
	.align		4
.L_33:
        /*00d8*/ 	.byte	0x04, 0x17
        /*00da*/ 	.short	(.L_35 - .L_34)
.L_34:
        /*00dc*/ 	.word	0x00000000
        /*00e0*/ 	.short	0x0000
        /*00e2*/ 	.short	0x0000
        /*00e4*/ 	.byte	0x00, 0xf4, 0x21, 0x00


	//----- nvinfo : EIATTR_SPARSE_MMA_MASK
	.align		4
.L_35:
        /*00e8*/ 	.byte	0x03, 0x50
        /*00ea*/ 	.short	0x0000


	//----- nvinfo : EIATTR_MAXREG_COUNT
	.align		4
        /*00ec*/ 	.byte	0x03, 0x1b
        /*00ee*/ 	.short	0x00ff


	//----- nvinfo : EIATTR_NUM_BARRIERS
	.align		4
        /*00f0*/ 	.byte	0x02, 0x4c
        /*00f2*/ 	.byte	0x01
	.zero		1


	//----- nvinfo : EIATTR_ANNOTATIONS
	.align		4
        /*00f4*/ 	.byte	0x04, 0x55
        /*00f6*/ 	.short	(.L_37 - .L_36)


	//   ....[0]....
.L_36:
        /*00f8*/ 	.word	0x00000001
        /*00fc*/ 	.byte	0x10, 0x01, 0x00, 0x00, 0x01, 0x00, 0x00, 0x00, 0x40, 0x01, 0x00, 0x00, 0x01, 0x00, 0x00, 0x00
        /* <DEDUP_REMOVED lines=377> */
        /*189c*/ 	.byte	0x90, 0x9b, 0x00, 0x00


	//----- nvinfo : EIATTR_VRC_CTA_INIT_COUNT
	.align		4
.L_37:
        /*18a0*/ 	.byte	0x02, 0x4a
	.zero		1
	.zero		1


	//----- nvinfo : EIATTR_EXIT_INSTR_OFFSETS
	.align		4
        /*18a4*/ 	.byte	0x04, 0x1c
        /*18a6*/ 	.short	(.L_39 - .L_38)


	//   ....[0]....
.L_38:
        /*18a8*/ 	.word	0x000a2a90


	//   ....[1]....
        /*18ac*/ 	.word	0x000a2ac0


	//----- nvinfo : EIATTR_REQNTID
	.align		4
.L_39:
        /*18b0*/ 	.byte	0x04, 0x10
        /*18b2*/ 	.short	(.L_41 - .L_40)
.L_40:
        /*18b4*/ 	.word	0x00000040
        /*18b8*/ 	.word	0x00000001
        /*18bc*/ 	.word	0x00000001


	//----- nvinfo : EIATTR_CBANK_PARAM_SIZE
	.align		4
.L_41:
        /*18c0*/ 	.byte	0x03, 0x19
        /*18c2*/ 	.short	0x0050


	//----- nvinfo : EIATTR_PARAM_CBANK
	.align		4
        /*18c4*/ 	.byte	0x04, 0x0a
        /*18c6*/ 	.short	(.L_43 - .L_42)
	.align		4
.L_42:
        /*18c8*/ 	.word	index@(.nv.constant0.matmul_kernel)
        /*18cc*/ 	.short	0x0380
        /*18ce*/ 	.short	0x0050


	//----- nvinfo : EIATTR_SW_WAR
	.align		4
.L_43:
        /*18d0*/ 	.byte	0x04, 0x36
        /*18d2*/ 	.short	(.L_45 - .L_44)
.L_44:
        /*18d4*/ 	.word	0x00000008
.L_45:


//--------------------- .nv.compat                --------------------------
	.section	.nv.compat,"",@"SHT_CUDA_COMPAT_INFO"
	.align	4
        /*0000*/ 	.byte	0x02, 0x02, 0x01, 0x00, 0x02, 0x05, 0x05, 0x00, 0x02, 0x03, 0x00, 0x00, 0x02, 0x06, 0x01, 0x00


//--------------------- .nv.callgraph             --------------------------
	.section	.nv.callgraph,"",@"SHT_CUDA_CALLGRAPH"
	.align	4
	.sectionentsize	8
	.align		4
        /*0000*/ 	.word	0x00000000
	.align		4
        /*0004*/ 	.word	0xffffffff
	.align		4
        /*0008*/ 	.word	0x00000000
	.align		4
        /*000c*/ 	.word	0xfffffffe
	.align		4
        /*0010*/ 	.word	0x00000000
	.align		4
        /*0014*/ 	.word	0xfffffffd
	.align		4
        /*0018*/ 	.word	0x00000000
	.align		4
        /*001c*/ 	.word	0xfffffffc


//--------------------- .text.matmul_kernel       --------------------------
	.section	.text.matmul_kernel,"ax",@progbits
	.align	128
        .global         matmul_kernel
        .type           matmul_kernel,@function
        .size           matmul_kernel,(.L_x_3 - matmul_kernel)
        .other          matmul_kernel,@"STO_CUDA_ENTRY STV_DEFAULT"
matmul_kernel:
.text.matmul_kernel:
[----:B------:R-:W0:Y:S08]  /*0000*/  LDC R1, c[0x0][0x37c] ;  /* 0x0000df00ff017b82 */ /* 0x000e300000000800 */
[----:B------:R-:W1:Y:S01]  /*0010*/  LDC.64 R2, c[0x0][0x398] ;  /* 0x0000e600ff027b82 */ /* 0x000e620000000a00 */
[----:B0-----:R-:W-:Y:S01]  /*0020*/  VIADD R1, R1, 0xffff9580 ;  /* 0xffff958001017836 */ /* 0x001fe20000000000 */
[----:B------:R-:W0:Y:S01]  /*0030*/  S2R R29, SR_TID.X ;  /* 0x00000000001d7919 */ /* 0x000e220000002100 */
[----:B------:R-:W2:Y:S01]  /*0040*/  LDCU UR4, c[0x0][0x3a0] ;  /* 0x00007400ff0477ac */ /* 0x000ea20008000800 */
[----:B------:R-:W-:-:S02]  /*0050*/  CS2R R14, SRZ ;  /* 0x00000000000e7805 */ /* 0x000fc4000001ff00 */
[----:B------:R-:W-:Y:S02]  /*0060*/  CS2R R16, SRZ ;  /* 0x0000000000107805 */ /* 0x000fe4000001ff00 */
[----:B------:R-:W-:Y:S02]  /*0070*/  CS2R R18, SRZ ;  /* 0x0000000000127805 */ /* 0x000fe4000001ff00 */
[----:B------:R-:W-:Y:S01]  /*0080*/  CS2R R20, SRZ ;  /* 0x0000000000147805 */ /* 0x000fe2000001ff00 */
[----:B------:R-:W3:Y:S01]  /*0090*/  S2UR UR6, SR_CgaCtaId ;  /* 0x00000000000679c3 */ /* 0x000ee20000008800 */
[----:B------:R-:W-:Y:S02]  /*00a0*/  CS2R R22, SRZ ;  /* 0x0000000000167805 */ /* 0x000fe4000001ff00 */
[----:B------:R-:W-:Y:S02]  /*00b0*/  CS2R R24, SRZ ;  /* 0x0000000000187805 */ /* 0x000fe4000001ff00 */
[----:B------:R-:W-:Y:S01]  /*00c0*/  CS2R R26, SRZ ;  /* 0x00000000001a7805 */ /* 0x000fe2000001ff00 */
[----:B------:R-:W-:Y:S01]  /*00d0*/  UMOV UR5, 0x400 ;  /* 0x0000040000057882 */ /* 0x000fe20000000000 */
[----:B------:R-:W4:Y:S01]  /*00e0*/  LDCU.64 UR8, c[0x0][0x358] ;  /* 0x00006b00ff0877ac */ /* 0x000f220008000a00 */
[----:B--2---:R-:W-:Y:S01]  /*00f0*/  UIADD3 UR4, UPT, UPT, UR4, 0x7f, URZ ;  /* 0x0000007f04047890 */ /* 0x004fe2000fffe0ff */
[----:B-1----:R-:W-:Y:S01]  /*0100*/  VIADD R0, R3, 0x7f ;  /* 0x0000007f03007836 */ /* 0x002fe20000000000 */
[----:B------:R-:W-:Y:S02]  /*0110*/  STL [R1+0x27f0], R3 ;  /* 0x0027f00301007387 */ /* 0x000fe40000100800 */
[----:B------:R-:W-:-:S02]  /*0120*/  UISETP.GE.AND UP0, UPT, UR4, 0x80, UPT ;  /* 0x000000800400788c */ /* 0x000fc4000bf06270 */
[----:B------:R-:W-:Y:S01]  /*0130*/  SHF.R.S32.HI R5, RZ, 0x1f, R0 ;  /* 0x0000001fff057819 */ /* 0x000fe20000011400 */
[----:B------:R1:W-:Y:S01]  /*0140*/  STL [R1+0x27f4], R2 ;  /* 0x0027f40201007387 */ /* 0x0003e20000100800 */
[----:B---3--:R-:W-:Y:S02]  /*0150*/  ULEA UR5, UR6, UR5, 0x18 ;  /* 0x0000000506057291 */ /* 0x008fe4000f8ec0ff */
[----:B------:R-:W-:Y:S01]  /*0160*/  LEA.HI R5, R5, R0, RZ, 0x7 ;  /* 0x0000000005057211 */ /* 0x000fe200078f38ff */
[----:B------:R-:W-:Y:S01]  /*0170*/  STL [R1], RZ ;  /* 0x000000ff01007387 */ /* 0x000fe20000100800 */
[----:B0-----:R-:W-:Y:S02]  /*0180*/  LOP3.LUT R29, R29, 0x3f, RZ, 0xc0, !PT ;  /* 0x0000003f1d1d7812 */ /* 0x001fe400078ec0ff */
[----:B------:R-:W-:Y:S01]  /*0190*/  SHF.R.S32.HI R0, RZ, 0x7, R5 ;  /* 0x00000007ff007819 */ /* 0x000fe20000011405 */
[----:B------:R-:W-:Y:S04]  /*01a0*/  STL [R1+0x4], RZ ;  /* 0x000004ff01007387 */ /* 0x000fe80000100800 */
[----:B------:R-:W-:Y:S01]  /*01b0*/  IMAD.SHL.U32 R0, R0, 0x8, RZ ;  /* 0x0000000800007824 */ /* 0x000fe200078e00ff */
[----:B------:R-:W0:Y:S04]  /*01c0*/  S2R R5, SR_CTAID.X ;  /* 0x0000000000057919 */ /* 0x000e280000002500 */
[-C--:B------:R-:W-:Y:S01]  /*01d0*/  IABS R9, R0.reuse ;  /* 0x0000000000097213 */ /* 0x080fe20000000000 */
[----:B------:R-:W-:Y:S01]  /*01e0*/  STL [R1+0x8], RZ ;  /* 0x000008ff01007387 */ /* 0x000fe20000100800 */
[----:B------:R-:W-:-:S02]  /*01f0*/  IABS R12, R0 ;  /* 0x00000000000c7213 */ /* 0x000fc40000000000 */
[----:B------:R-:W2:Y:S01]  /*0200*/  I2F.RP R4, R9 ;  /* 0x0000000900047306 */ /* 0x000ea20000209400 */
[----:B------:R-:W-:Y:S04]  /*0210*/  STL [R1+0xc], RZ ;  /* 0x00000cff01007387 */ /* 0x000fe80000100800 */
[----:B------:R-:W-:Y:S04]  /*0220*/  STL [R1+0xd0], RZ ;  /* 0x0000d0ff01007387 */ /* 0x000fe80000100800 */
[----:B------:R-:W-:Y:S04]  /*0230*/  STL [R1+0xd4], RZ ;  /* 0x0000d4ff01007387 */ /* 0x000fe80000100800 */
[----:B------:R-:W-:Y:S01]  /*0240*/  STL [R1+0xd8], RZ ;  /* 0x0000d8ff01007387 */ /* 0x000fe20000100800 */
[----:B--2---:R-:W2:Y:S03]  /*0250*/  MUFU.RCP R4, R4 ;  /* 0x0000000400047308 */ /* 0x004ea60000001000 */
[----:B------:R-:W-:Y:S04]  /*0260*/  STL [R1+0xdc], RZ ;  /* 0x0000dcff01007387 */ /* 0x000fe80000100800 */
[----:B------:R-:W-:Y:S01]  /*0270*/  STL [R1+0xc0], RZ ;  /* 0x0000c0ff01007387 */ /* 0x000fe20000100800 */
[----:B0-----:R-:W-:-:S03]  /*0280*/  IABS R10, R5 ;  /* 0x00000005000a7213 */ /* 0x001fc60000000000 */
[----:B------:R-:W-:Y:S04]  /*0290*/  STL [R1+0xc4], RZ ;  /* 0x0000c4ff01007387 */ /* 0x000fe80000100800 */
[----:B------:R-:W-:Y:S01]  /*02a0*/  STL [R1+0xc8], RZ ;  /* 0x0000c8ff01007387 */ /* 0x000fe20000100800 */
[----:B--2---:R-:W-:-:S03]  /*02b0*/  VIADD R6, R4, 0xffffffe ;  /* 0x0ffffffe04067836 */ /* 0x004fc60000000000 */
[----:B------:R-:W-:Y:S01]  /*02c0*/  STL [R1+0xcc], RZ ;  /* 0x0000ccff01007387 */ /* 0x000fe20000100800 */
[----:B------:R-:W-:Y:S01]  /*02d0*/  IMAD.MOV R4, RZ, RZ, -R12 ;  /* 0x000000ffff047224 */ /* 0x000fe200078e0a0c */
[----:B------:R-:W-:Y:S01]  /*02e0*/  CS2R R12, SRZ ;  /* 0x00000000000c7805 */ /* 0x000fe2000001ff00 */
[----:B------:R0:W2:Y:S01]  /*02f0*/  F2I.FTZ.U32.TRUNC.NTZ R7, R6 ;  /* 0x0000000600077305 */ /* 0x0000a2000021f000 */
[----:B------:R-:W-:Y:S04]  /*0300*/  STL [R1+0xb0], RZ ;  /* 0x0000b0ff01007387 */ /* 0x000fe80000100800 */
[----:B------:R-:W-:Y:S04]  /*0310*/  STL [R1+0xb4], RZ ;  /* 0x0000b4ff01007387 */ /* 0x000fe80000100800 */
[----:B------:R-:W-:Y:S01]  /*0320*/  STL [R1+0xb8], RZ ;  /* 0x0000b8ff01007387 */ /* 0x000fe20000100800 */
[----:B0-----:R-:W-:-:S03]  /*0330*/  IMAD.MOV.U32 R6, RZ, RZ, RZ ;  /* 0x000000ffff067224 */ /* 0x001fc600078e00ff */
[----:B------:R-:W-:Y:S01]  /*0340*/  STL [R1+0xbc], RZ ;  /* 0x0000bcff01007387 */ /* 0x000fe20000100800 */
[----:B--2---:R-:W-:-:S03]  /*0350*/  IMAD.MOV R8, RZ, RZ, -R7 ;  /* 0x000000ffff087224 */ /* 0x004fc600078e0a07 */
[----:B------:R-:W-:Y:S01]  /*0360*/  STL [R1+0xa0], RZ ;  /* 0x0000a0ff01007387 */ /* 0x000fe20000100800 */
[----:B------:R-:W-:-:S03]  /*0370*/  IMAD R11, R8, R9, RZ ;  /* 0x00000009080b7224 */ /* 0x000fc600078e02ff */
[----:B------:R-:W-:Y:S01]  /*0380*/  STL [R1+0xa4], RZ ;  /* 0x0000a4ff01007387 */ /* 0x000fe20000100800 */
[----:B------:R-:W-:Y:S02]  /*0390*/  IMAD.MOV.U32 R8, RZ, RZ, R10 ;  /* 0x000000ffff087224 */ /* 0x000fe400078e000a */
[----:B------:R-:W-:Y:S01]  /*03a0*/  IMAD.HI.U32 R7, R7, R11, R6 ;  /* 0x0000000b07077227 */ /* 0x000fe200078e0006 */
[----:B------:R-:W-:Y:S04]  /*03b0*/  STL [R1+0xa8], RZ ;  /* 0x0000a8ff01007387 */ /* 0x000fe80000100800 */
[----:B------:R-:W-:Y:S01]  /*03c0*/  STL [R1+0xac], RZ ;  /* 0x0000acff01007387 */ /* 0x000fe20000100800 */
[----:B------:R-:W-:-:S03]  /*03d0*/  IMAD.HI.U32 R7, R7, R8, RZ ;  /* 0x0000000807077227 */ /* 0x000fc600078e00ff */
[----:B------:R-:W-:Y:S01]  /*03e0*/  STL [R1+0x90], RZ ;  /* 0x000090ff01007387 */ /* 0x000fe20000100800 */
[----:B------:R-:W-:-:S03]  /*03f0*/  IMAD R4, R7, R4, R8 ;  /* 0x0000000407047224 */ /* 0x000fc600078e0208 */
[----:B------:R-:W-:Y:S02]  /*0400*/  STL [R1+0x94], RZ ;  /* 0x000094ff01007387 */ /* 0x000fe40000100800 */
[----:B------:R-:W-:Y:S02]  /*0410*/  ISETP.GT.U32.AND P1, PT, R9, R4, PT ;  /* 0x000000040900720c */ /* 0x000fe40003f24070 */
[----:B------:R-:W-:Y:S04]  /*0420*/  STL [R1+0x98], RZ ;  /* 0x000098ff01007387 */ /* 0x000fe80000100800 */
[----:B------:R-:W-:Y:S04]  /*0430*/  STL [R1+0x9c], RZ ;  /* 0x00009cff01007387 */ /* 0x000fe80000100800 */
[----:B------:R-:W-:Y:S03]  /*0440*/  STL [R1+0x80], RZ ;  /* 0x000080ff01007387 */ /* 0x000fe60000100800 */
[----:B------:R-:W-:Y:S01]  /*0450*/  @!P1 IMAD.IADD R4, R4, 0x1, -R9 ;  /* 0x0000000104049824 */ /* 0x000fe200078e0a09 */
[----:B------:R-:W-:Y:S01]  /*0460*/  STL [R1+0x84], RZ ;  /* 0x000084ff01007387 */ /* 0x000fe20000100800 */
[----:B------:R-:W-:Y:S01]  /*0470*/  @!P1 VIADD R7, R7, 0x1 ;  /* 0x0000000107079836 */ /* 0x000fe20000000000 */
[----:B------:R-:W-:-:S02]  /*0480*/  ISETP.NE.AND P1, PT, R0, RZ, PT ;  /* 0x000000ff0000720c */ /* 0x000fc40003f25270 */
[----:B------:R-:W-:Y:S01]  /*0490*/  STL [R1+0x88], RZ ;  /* 0x000088ff01007387 */ /* 0x000fe20000100800 */
[----:B------:R-:W-:Y:S02]  /*04a0*/  ISETP.GE.U32.AND P0, PT, R4, R9, PT ;  /* 0x000000090400720c */ /* 0x000fe40003f06070 */
[----:B------:R-:W-:Y:S01]  /*04b0*/  LOP3.LUT R4, R5, R0, RZ, 0x3c, !PT ;  /* 0x0000000005047212 */ /* 0x000fe200078e3cff */
[----:B------:R-:W-:Y:S03]  /*04c0*/  STL [R1+0x8c], RZ ;  /* 0x00008cff01007387 */ /* 0x000fe60000100800 */
[----:B------:R-:W-:Y:S01]  /*04d0*/  ISETP.GE.AND P2, PT, R4, RZ, PT ;  /* 0x000000ff0400720c */ /* 0x000fe20003f46270 */
[----:B------:R-:W-:Y:S01]  /*04e0*/  STL [R1+0x70], RZ ;  /* 0x000070ff01007387 */ /* 0x000fe20000100800 */
[----:B------:R-:W-:-:S03]  /*04f0*/  VIADD R4, R2, 0xff ;  /* 0x000000ff02047836 */ /* 0x000fc60000000000 */
[----:B------:R-:W-:Y:S02]  /*0500*/  STL [R1+0x74], RZ ;  /* 0x000074ff01007387 */ /* 0x000fe40000100800 */
[----:B------:R-:W-:Y:S02]  /*0510*/  @P0 VIADD R7, R7, 0x1 ;  /* 0x0000000107070836 */ /* 0x000fe40000000000 */
[----:B------:R-:W-:Y:S02]  /*0520*/  STL [R1+0x78], RZ ;  /* 0x000078ff01007387 */ /* 0x000fe40000100800 */
[----:B------:R-:W-:Y:S01]  /*0530*/  IMAD.MOV.U32 R6, RZ, RZ, R7 ;  /* 0x000000ffff067224 */ /* 0x000fe200078e0007 */
[----:B------:R-:W-:Y:S01]  /*0540*/  SHF.R.S32.HI R7, RZ, 0x1f, R4 ;  /* 0x0000001fff077819 */ /* 0x000fe20000011404 */
[----:B------:R-:W-:Y:S02]  /*0550*/  STL [R1+0x7c], RZ ;  /* 0x00007cff01007387 */ /* 0x000fe40000100800 */
[----:B------:R-:W-:Y:S01]  /*0560*/  @!P2 IMAD.MOV R6, RZ, RZ, -R6 ;  /* 0x000000ffff06a224 */ /* 0x000fe200078e0a06 */
[----:B------:R-:W-:Y:S01]  /*0570*/  @!P1 LOP3.LUT R6, RZ, R0, RZ, 0x33, !PT ;  /* 0x00000000ff069212 */ /* 0x000fe200078e33ff */
[----:B------:R-:W-:Y:S01]  /*0580*/  STL [R1+0x60], RZ ;  /* 0x000060ff01007387 */ /* 0x000fe20000100800 */
[----:B------:R-:W-:-:S03]  /*0590*/  LEA.HI R7, R7, R4, RZ, 0x8 ;  /* 0x0000000407077211 */ /* 0x000fc600078f40ff */
[----:B------:R-:W-:Y:S01]  /*05a0*/  STL [R1+0x64], RZ ;  /* 0x000064ff01007387 */ /* 0x000fe20000100800 */
[----:B------:R-:W-:Y:S02]  /*05b0*/  IMAD.SHL.U32 R28, R6, 0x8, RZ ;  /* 0x00000008061c7824 */ /* 0x000fe400078e00ff */
[----:B------:R-:W-:Y:S01]  /*05c0*/  IMAD.MOV R6, RZ, RZ, -R6 ;  /* 0x000000ffff067224 */ /* 0x000fe200078e0a06 */
[----:B------:R-:W-:Y:S02]  /*05d0*/  STL [R1+0x68], RZ ;  /* 0x000068ff01007387 */ /* 0x000fe40000100800 */
[----:B------:R-:W-:Y:S01]  /*05e0*/  LEA.HI.SX32 R4, R7, -R28, 0x18 ;  /* 0x8000001c07047211 */ /* 0x000fe200078fc2ff */
[----:B------:R-:W-:Y:S01]  /*05f0*/  IMAD R11, R0, R6, R5 ;  /* 0x00000006000b7224 */ /* 0x000fe200078e0205 */
[----:B------:R-:W-:Y:S01]  /*0600*/  STL [R1+0x6c], RZ ;  /* 0x00006cff01007387 */ /* 0x000fe20000100800 */
[----:B------:R-:W-:Y:S01]  /*0610*/  IMAD.MOV.U32 R6, RZ, RZ, RZ ;  /* 0x000000ffff067224 */ /* 0x000fe200078e00ff */
[----:B------:R-:W-:-:S02]  /*0620*/  VIMNMX R4, PT, PT, R4, 0x8, PT ;  /* 0x0000000804047848 */ /* 0x000fc40003fe0100 */
[----:B------:R-:W-:Y:S02]  /*0630*/  STL [R1+0x50], RZ ;  /* 0x000050ff01007387 */ /* 0x000fe40000100800 */
[-C--:B------:R-:W-:Y:S02]  /*0640*/  IABS R10, R4.reuse ;  /* 0x00000004000a7213 */ /* 0x080fe40000000000 */
[----:B------:R-:W-:Y:S01]  /*0650*/  STL [R1+0x54], RZ ;  /* 0x000054ff01007387 */ /* 0x000fe20000100800 */
[----:B------:R-:W-:Y:S01]  /*0660*/  IABS R0, R4 ;  /* 0x0000000400007213 */ /* 0x000fe20000000000 */
[----:B------:R-:W0:Y:S02]  /*0670*/  I2F.RP R8, R10 ;  /* 0x0000000a00087306 */ /* 0x000e240000209400 */
[----:B------:R-:W-:Y:S04]  /*0680*/  STL [R1+0x58], RZ ;  /* 0x000058ff01007387 */ /* 0x000fe80000100800 */
[----:B------:R-:W-:Y:S04]  /*0690*/  STL [R1+0x5c], RZ ;  /* 0x00005cff01007387 */ /* 0x000fe80000100800 */
[----:B------:R-:W-:Y:S04]  /*06a0*/  STL [R1+0x40], RZ ;  /* 0x000040ff01007387 */ /* 0x000fe80000100800 */
[----:B------:R-:W-:Y:S01]  /*06b0*/  STL [R1+0x44], RZ ;  /* 0x000044ff01007387 */ /* 0x000fe20000100800 */
[----:B0-----:R-:W0:Y:S03]  /*06c0*/  MUFU.RCP R8, R8 ;  /* 0x0000000800087308 */ /* 0x001e260000001000 */
[----:B------:R-:W-:Y:S04]  /*06d0*/  STL [R1+0x48], RZ ;  /* 0x000048ff01007387 */ /* 0x000fe80000100800 */
[----:B------:R-:W-:Y:S04]  /*06e0*/  STL [R1+0x4c], RZ ;  /* 0x00004cff01007387 */ /* 0x000fe80000100800 */
[----:B------:R-:W-:Y:S04]  /*06f0*/  STL [R1+0x30], RZ ;  /* 0x000030ff01007387 */ /* 0x000fe80000100800 */
[----:B------:R-:W-:Y:S01]  /*0700*/  STL [R1+0x34], RZ ;  /* 0x000034ff01007387 */ /* 0x000fe20000100800 */
[----:B0-----:R-:W-:-:S03]  /*0710*/  VIADD R7, R8, 0xffffffe ;  /* 0x0ffffffe08077836 */ /* 0x001fc60000000000 */
[----:B------:R-:W-:Y:S04]  /*0720*/  STL [R1+0x38], RZ ;  /* 0x000038ff01007387 */ /* 0x000fe80000100800 */
[----:B------:R-:W-:Y:S01]  /*0730*/  STL [R1+0x3c], RZ ;  /* 0x00003cff01007387 */ /* 0x000fe20000100800 */
[----:B------:R-:W0:Y:S03]  /*0740*/  F2I.FTZ.U32.TRUNC.NTZ R7, R7 ;  /* 0x0000000700077305 */ /* 0x000e26000021f000 */
[----:B------:R-:W-:Y:S04]  /*0750*/  STL [R1+0x20], RZ ;  /* 0x000020ff01007387 */ /* 0x000fe80000100800 */
[----:B------:R-:W-:Y:S04]  /*0760*/  STL [R1+0x24], RZ ;  /* 0x000024ff01007387 */ /* 0x000fe80000100800 */
[----:B------:R-:W-:Y:S04]  /*0770*/  STL [R1+0x28], RZ ;  /* 0x000028ff01007387 */ /* 0x000fe80000100800 */
[----:B------:R-:W-:Y:S01]  /*0780*/  STL [R1+0x2c], RZ ;  /* 0x00002cff01007387 */ /* 0x000fe20000100800 */
[----:B0-----:R-:W-:-:S03]  /*0790*/  IMAD.MOV R9, RZ, RZ, -R7 ;  /* 0x000000ffff097224 */ /* 0x001fc600078e0a07 */
[----:B------:R-:W-:Y:S01]  /*07a0*/  STL [R1+0x10], RZ ;  /* 0x000010ff01007387 */ /* 0x000fe20000100800 */
[----:B------:R-:W-:Y:S01]  /*07b0*/  IMAD.MOV.U32 R5, RZ, RZ, R9 ;  /* 0x000000ffff057224 */ /* 0x000fe200078e0009 */
[----:B------:R-:W-:Y:S02]  /*07c0*/  IABS R9, R11 ;  /* 0x0000000b00097213 */ /* 0x000fe40000000000 */
[----:B------:R-:W-:Y:S01]  /*07d0*/  STL [R1+0x14], RZ ;  /* 0x000014ff01007387 */ /* 0x000fe20000100800 */
[----:B------:R-:W-:-:S03]  /*07e0*/  IMAD R5, R5, R10, RZ ;  /* 0x0000000a05057224 */ /* 0x000fc600078e02ff */
[----:B------:R-:W-:Y:S01]  /*07f0*/  STL [R1+0x18], RZ ;  /* 0x000018ff01007387 */ /* 0x000fe20000100800 */
[----:B------:R-:W-:-:S03]  /*0800*/  IMAD.HI.U32 R6, R7, R5, R6 ;  /* 0x0000000507067227 */ /* 0x000fc600078e0006 */
[----:B------:R-:W-:Y:S01]  /*0810*/  STL [R1+0x1c], RZ ;  /* 0x00001cff01007387 */ /* 0x000fe20000100800 */
[----:B------:R-:W-:Y:S02]  /*0820*/  IMAD.MOV R5, RZ, RZ, -R0 ;  /* 0x000000ffff057224 */ /* 0x000fe400078e0a00 */
[----:B------:R-:W-:Y:S01]  /*0830*/  IMAD.HI.U32 R0, R6, R9, RZ ;  /* 0x0000000906007227 */ /* 0x000fe200078e00ff */
[----:B------:R-:W-:Y:S01]  /*0840*/  STL [R1+0xf0], RZ ;  /* 0x0000f0ff01007387 */ /* 0x000fe20000100800 */
[----:B------:R-:W-:Y:S02]  /*0850*/  CS2R R6, SRZ ;  /* 0x0000000000067805 */ /* 0x000fe4000001ff00 */
[----:B------:R-:W-:Y:S01]  /*0860*/  IMAD R5, R0, R5, R9 ;  /* 0x0000000500057224 */ /* 0x000fe200078e0209 */
[----:B------:R-:W-:Y:S01]  /*0870*/  STL [R1+0xf4], RZ ;  /* 0x0000f4ff01007387 */ /* 0x000fe20000100800 */
[----:B------:R-:W-:-:S03]  /*0880*/  CS2R R8, SRZ ;  /* 0x0000000000087805 */ /* 0x000fc6000001ff00 */
[----:B------:R-:W-:Y:S01]  /*0890*/  STL [R1+0xf8], RZ ;  /* 0x0000f8ff01007387 */ /* 0x000fe20000100800 */
[----:B------:R-:W-:-:S03]  /*08a0*/  ISETP.GT.U32.AND P1, PT, R10, R5, PT ;  /* 0x000000050a00720c */ /* 0x000fc60003f24070 */
[----:B------:R-:W-:Y:S04]  /*08b0*/  STL [R1+0xfc], RZ ;  /* 0x0000fcff01007387 */ /* 0x000fe80000100800 */
[----:B------:R-:W-:Y:S04]  /*08c0*/  STL [R1+0xe0], RZ ;  /* 0x0000e0ff01007387 */ /* 0x000fe80000100800 */
[----:B------:R-:W-:Y:S02]  /*08d0*/  STL [R1+0xe4], RZ ;  /* 0x0000e4ff01007387 */ /* 0x000fe40000100800 */
[----:B------:R-:W-:-:S02]  /*08e0*/  @!P1 IMAD.IADD R5, R5, 0x1, -R10 ;  /* 0x0000000105059824 */ /* 0x000fc400078e0a0a */
[----:B------:R-:W-:Y:S01]  /*08f0*/  STL [R1+0xe8], RZ ;  /* 0x0000e8ff01007387 */ /* 0x000fe20000100800 */
[----:B------:R-:W-:Y:S01]  /*0900*/  @!P1 VIADD R0, R0, 0x1 ;  /* 0x0000000100009836 */ /* 0x000fe20000000000 */
[----:B------:R-:W-:Y:S02]  /*0910*/  ISETP.NE.AND P1, PT, R4, RZ, PT ;  /* 0x000000ff0400720c */ /* 0x000fe40003f25270 */
[----:B------:R-:W-:Y:S01]  /*0920*/  STL [R1+0xec], RZ ;  /* 0x0000ecff01007387 */ /* 0x000fe20000100800 */
[----:B------:R-:W-:Y:S02]  /*0930*/  ISETP.GE.U32.AND P0, PT, R5, R10, PT ;  /* 0x0000000a0500720c */ /* 0x000fe40003f06070 */
[----:B------:R-:W-:Y:S01]  /*0940*/  LOP3.LUT R5, R11, R4, RZ, 0x3c, !PT ;  /* 0x000000040b057212 */ /* 0x000fe200078e3cff */
[----:B------:R-:W-:Y:S03]  /*0950*/  STL [R1+0x360], RZ ;  /* 0x000360ff01007387 */ /* 0x000fe60000100800 */
[----:B------:R-:W-:Y:S01]  /*0960*/  ISETP.GE.AND P2, PT, R5, RZ, PT ;  /* 0x000000ff0500720c */ /* 0x000fe20003f46270 */
[----:B------:R-:W-:Y:S04]  /*0970*/  STL [R1+0x364], RZ ;  /* 0x000364ff01007387 */ /* 0x000fe80000100800 */
[----:B------:R-:W-:Y:S02]  /*0980*/  STL [R1+0x368], RZ ;  /* 0x000368ff01007387 */ /* 0x000fe40000100800 */
[----:B------:R-:W-:-:S02]  /*0990*/  @P0 VIADD R0, R0, 0x1 ;  /* 0x0000000100000836 */ /* 0x000fc40000000000 */
[----:B------:R-:W-:Y:S04]  /*09a0*/  STL [R1+0x36c], RZ ;  /* 0x00036cff01007387 */ /* 0x000fe80000100800 */
[----:B------:R-:W-:Y:S01]  /*09b0*/  STL [R1+0x350], RZ ;  /* 0x000350ff01007387 */ /* 0x000fe20000100800 */
[----:B------:R-:W-:Y:S01]  /*09c0*/  @!P2 IMAD.MOV R0, RZ, RZ, -R0 ;  /* 0x000000ffff00a224 */ /* 0x000fe200078e0a00 */
[----:B------:R-:W-:Y:S02]  /*09d0*/  @!P1 LOP3.LUT R0, RZ, R4, RZ, 0x33, !PT ;  /* 0x00000004ff009212 */ /* 0x000fe400078e33ff */
[----:B------:R-:W-:Y:S03]  /*09e0*/  STL [R1+0x354], RZ ;  /* 0x000354ff01007387 */ /* 0x000fe60000100800 */
[----:B-1----:R-:W-:Y:S01]  /*09f0*/  IMAD.SHL.U32 R2, R0, 0x80, RZ ;  /* 0x0000008000027824 */ /* 0x002fe200078e00ff */
[----:B------:R-:W-:Y:S01]  /*0a00*/  STL [R1+0x358], RZ ;  /* 0x000358ff01007387 */ /* 0x000fe20000100800 */
[----:B------:R-:W-:-:S02]  /*0a10*/  IMAD.MOV R5, RZ, RZ, -R0 ;  /* 0x000000ffff057224 */ /* 0x000fc400078e0a00 */
[C---:B------:R-:W-:Y:S01]  /*0a20*/  VIADD R3, R2.reuse, 0x1 ;  /* 0x0000000102037836 */ /* 0x040fe20000000000 */
[----:B------:R-:W-:Y:S01]  /*0a30*/  STL [R1+0x35c], RZ ;  /* 0x00035cff01007387 */ /* 0x000fe20000100800 */
[----:B------:R-:W-:Y:S02]  /*0a40*/  VIADD R0, R2, 0x2 ;  /* 0x0000000202007836 */ /* 0x000fe40000000000 */
[----:B------:R-:W-:Y:S01]  /*0a50*/  IMAD R5, R4, R5, R11 ;  /* 0x0000000504057224 */ /* 0x000fe200078e020b */
[----:B------:R-:W-:Y:S01]  /*0a60*/  STL [R1+0x340], RZ ;  /* 0x000340ff01007387 */ /* 0x000fe20000100800 */
[----:B------:R-:W-:Y:S02]  /*0a70*/  CS2R R10, SRZ ;  /* 0x00000000000a7805 */ /* 0x000fe4000001ff00 */
[----:B------:R-:W-:Y:S01]  /*0a80*/  IMAD.IADD R28, R28, 0x1, R5 ;  /* 0x000000011c1c7824 */ /* 0x000fe200078e0205 */
[----:B------:R-:W-:Y:S01]  /*0a90*/  STL [R1+0x344], RZ ;  /* 0x000344ff01007387 */ /* 0x000fe20000100800 */
[----:B------:R-:W-:-:S03]  /*0aa0*/  CS2R R4, SRZ ;  /* 0x0000000000047805 */ /* 0x000fc6000001ff00 */
[----:B------:R-:W-:Y:S04]  /*0ab0*/  STL [R1+0x348], RZ ;  /* 0x000348ff01007387 */ /* 0x000fe80000100800 */
        /* <DEDUP_REMOVED lines=157> */
[----:B------:R-:W-:Y:S04]  /*1490*/  STL [R1+0xde0], R2 ;  /* 0x000de00201007387 */ /* 0x000fe80000100800 */
[----:B------:R0:W-:Y:S04]  /*14a0*/  STL [R1+0x58c], R3 ;  /* 0x00058c0301007387 */ /* 0x0001e80000100800 */
[----:B------:R1:W-:Y:S01]  /*14b0*/  STL [R1+0x588], R0 ;  /* 0x0005880001007387 */ /* 0x0003e20000100800 */
[----:B0-----:R-:W-:-:S02]  /*14c0*/  VIADD R3, R2, 0x3 ;  /* 0x0000000302037836 */ /* 0x001fc40000000000 */
[----:B-1----:R-:W-:-:S03]  /*14d0*/  VIADD R0, R2, 0x4 ;  /* 0x0000000402007836 */ /* 0x002fc60000000000 */
[----:B------:R0:W-:Y:S04]  /*14e0*/  STL [R1+0x584], R3 ;  /* 0x0005840301007387 */ /* 0x0001e80000100800 */
[----:B------:R1:W-:Y:S01]  /*14f0*/  STL [R1+0x580], R0 ;  /* 0x0005800001007387 */ /* 0x0003e20000100800 */
[C---:B0-----:R-:W-:Y:S02]  /*1500*/  VIADD R3, R2.reuse, 0x5 ;  /* 0x0000000502037836 */ /* 0x041fe40000000000 */
        /* <DEDUP_REMOVED lines=39> */
[C---:B0-----:R-:W-:Y:S01]  /*1780*/  IADD3 R3, PT, PT, R2.reuse, 0x19, RZ ;  /* 0x0000001902037810 */ /* 0x041fe20007ffe0ff */
[----:B-1----:R-:W-:-:S04]  /*1790*/  VIADD R0, R2, 0x1a ;  /* 0x0000001a02007836 */ /* 0x002fc80000000000 */
        /* <DEDUP_REMOVED lines=102> */
[C---:B0-----:R-:W-:Y:S01]  /*1e00*/  VIADD R3, R2.reuse, 0x4d ;  /* 0x0000004d02037836 */ /* 0x041fe20000000000 */
[----:B-1----:R-:W-:-:S04]  /*1e10*/  IADD3 R0, PT, PT, R2, 0x4e, RZ ;  /* 0x0000004e02007810 */ /* 0x002fc80007ffe0ff */
        /* <DEDUP_REMOVED lines=46> */
[----:B0-----:R-:W-:Y:S02]  /*2100*/  VIADD R3, R2, 0x65 ;  /* 0x0000006502037836 */ /* 0x001fe40000000000 */
[----:B-1----:R-:W-:-:S03]  /*2110*/  IMAD.SHL.U32 R0, R28, 0x100, RZ ;  /* 0x000001001c007824 */ /* 0x002fc600078e00ff */
[----:B------:R0:W-:Y:S02]  /*2120*/  STL [R1+0x3fc], R3 ;  /* 0x0003fc0301007387 */ /* 0x0001e40000100800 */
[----:B0-----:R-:W-:-:S05]  /*2130*/  VIADD R3, R2, 0x66 ;  /* 0x0000006602037836 */ /* 0x001fca0000000000 */
[----:B------:R0:W-:Y:S02]  /*2140*/  STL [R1+0x3f8], R3 ;  /* 0x0003f80301007387 */ /* 0x0001e40000100800 */
[----:B0-----:R-:W-:-:S05]  /*2150*/  VIADD R3, R2, 0x67 ;  /* 0x0000006702037836 */ /* 0x001fca0000000000 */
[----:B------:R0:W-:Y:S02]  /*2160*/  STL [R1+0x3f4], R3 ;  /* 0x0003f40301007387 */ /* 0x0001e40000100800 */
[----:B0-----:R-:W-:Y:S01]  /*2170*/  PRMT R3, R29, 0x6540, R28 ;  /* 0x000065401d037816 */ /* 0x001fe2000000001c */
[----:B------:R-:W-:Y:S01]  /*2180*/  VIADD R28, R2, 0x69 ;  /* 0x00000069021c7836 */ /* 0x000fe20000000000 */
[----:B------:R-:W-:Y:S01]  /*2190*/  LOP3.LUT R29, R0, 0x40, R29, 0xfe, !PT ;  /* 0x00000040001d7812 */ /* 0x000fe200078efe1d */
[----:B------:R-:W-:-:S04]  /*21a0*/  VIADD R0, R2, 0x68 ;  /* 0x0000006802007836 */ /* 0x000fc80000000000 */
[----:B------:R0:W-:Y:S04]  /*21b0*/  STL [R1+0xfdc], R29 ;  /* 0x000fdc1d01007387 */ /* 0x0001e80000100800 */
[----:B------:R-:W-:Y:S04]  /*21c0*/  STL [R1+0xfd8], R3 ;  /* 0x000fd80301007387 */ /* 0x000fe80000100800 */
[----:B------:R1:W-:Y:S01]  /*21d0*/  STL [R1+0x3f0], R0 ;  /* 0x0003f00001007387 */ /* 0x0003e20000100800 */
[----:B0-----:R-:W-:-:S03]  /*21e0*/  VIADD R29, R2, 0x6b ;  /* 0x0000006b021d7836 */ /* 0x001fc60000000000 */
[----:B------:R0:W-:Y:S01]  /*21f0*/  STL [R1+0x3ec], R28 ;  /* 0x0003ec1c01007387 */ /* 0x0001e20000100800 */
[C---:B-1----:R-:W-:Y:S02]  /*2200*/  VIADD R0, R2.reuse, 0x6a ;  /* 0x0000006a02007836 */ /* 0x042fe40000000000 */
[----:B0-----:R-:W-:-:S03]  /*2210*/  VIADD R28, R2, 0x6c ;  /* 0x0000006c021c7836 */ /* 0x001fc60000000000 */
[----:B------:R0:W-:Y:S04]  /*2220*/  STL [R1+0x3e8], R0 ;  /* 0x0003e80001007387 */ /* 0x0001e80000100800 */
[----:B------:R1:W-:Y:S04]  /*2230*/  STL [R1+0x3e4], R29 ;  /* 0x0003e41d01007387 */ /* 0x0003e80000100800 */
[----:B------:R2:W-:Y:S01]  /*2240*/  STL [R1+0x3e0], R28 ;  /* 0x0003e01c01007387 */ /* 0x0005e20000100800 */
[C---:B0-----:R-:W-:Y:S02]  /*2250*/  VIADD R0, R2.reuse, 0x6d ;  /* 0x0000006d02007836 */ /* 0x041fe40000000000 */
[----:B-1----:R-:W-:-:S03]  /*2260*/  VIADD R29, R2, 0x6e ;  /* 0x0000006e021d7836 */ /* 0x002fc60000000000 */
[----:B------:R0:W-:Y:S01]  /*2270*/  STL [R1+0x3dc], R0 ;  /* 0x0003dc0001007387 */ /* 0x0001e20000100800 */
[----:B--2---:R-:W-:-:S03]  /*2280*/  VIADD R28, R2, 0x6f ;  /* 0x0000006f021c7836 */ /* 0x004fc60000000000 */
        /* <DEDUP_REMOVED lines=29> */
[C---:B--2---:R-:W-:Y:S02]  /*2460*/  VIADD R28, R2.reuse, 0x7e ;  /* 0x0000007e021c7836 */ /* 0x044fe40000000000 */
[----:B0-----:R-:W-:Y:S01]  /*2470*/  VIADD R0, R2, 0x7f ;  /* 0x0000007f02007836 */ /* 0x001fe20000000000 */
[C---:B------:R-:W-:Y:S02]  /*2480*/  LOP3.LUT R2, R3.reuse, 0x80, RZ, 0xfc, !PT ;  /* 0x0000008003027812 */ /* 0x040fe400078efcff */
[----:B------:R-:W-:-:S03]  /*2490*/  LOP3.LUT R3, R3, 0xc0, RZ, 0xfc, !PT ;  /* 0x000000c003037812 */ /* 0x000fc600078efcff */
[----:B------:R0:W-:Y:S04]  /*24a0*/  STL [R1+0xfe4], R2 ;  /* 0x000fe40201007387 */ /* 0x0001e80000100800 */
[----:B0-----:R0:W5:Y:S04]  /*24b0*/  LDL.LU R2, [R1+0x27f4] ;  /* 0x0027f40001027983 */ /* 0x0011680000300800 */
[----:B------:R1:W-:Y:S04]  /*24c0*/  STL [R1+0xfe0], R3 ;  /* 0x000fe00301007387 */ /* 0x0003e80000100800 */
[----:B-1----:R0:W5:Y:S01]  /*24d0*/  LDL.LU R3, [R1+0x27f0] ;  /* 0x0027f00001037983 */ /* 0x0021620000300800 */
[----:B----4-:R-:W-:Y:S05]  /*24e0*/  BRA.U !UP0, `(.L_x_0) ;  /* 0x0000091108787547 */ /* 0x010fea000b800000 */
[----:B------:R-:W2:Y:S01]  /*24f0*/  LDL.LU R22, [R1+0x4f0] ;  /* 0x0004f00001167983 */ /* 0x000ea20000300800 */
[----:B-----5:R-:W-:Y:S01]  /*2500*/  IABS R8, R2 ;  /* 0x0000000200087213 */ /* 0x020fe20000000000 */
[----:B------:R-:W1:Y:S02]  /*2510*/  LDCU.128 UR12, c[0x0][0x380] ;  /* 0x00007000ff0c77ac */ /* 0x000e640008000c00 */
[----:B------:R-:W3:Y:S01]  /*2520*/  LDL.LU R24, [R1+0x500] ;  /* 0x0005000001187983 */ /* 0x000ee20000300800 */
[----:B------:R-:W-:Y:S01]  /*2530*/  IABS R27, R3 ;  /* 0x00000003001b7213 */ /* 0x000fe20000000000 */
[----:B------:R-:W4:Y:S02]  /*2540*/  LDCU UR6, c[0x0][0x3a4] ;  /* 0x00007480ff0677ac */ /* 0x000f240008000800 */
[----:B------:R-:W2:Y:S01]  /*2550*/  LDL.LU R26, [R1+0x504] ;  /* 0x00050400011a7983 */ /* 0x000ea20000300800 */
[----:B------:R-:W-:Y:S01]  /*2560*/  ISETP.GE.AND P3, PT, R0, RZ, PT ;  /* 0x000000ff0000720c */ /* 0x000fe20003f66270 */
[----:B------:R-:W0:Y:S02]  /*2570*/  LDCU UR7, c[0x0][0x3b0] ;  /* 0x00007600ff0777ac */ /* 0x000e240008000800 */
[----:B------:R-:W2:Y:S04]  /*2580*/  LDL.LU R20, [R1+0x450] ;  /* 0x0004500001147983 */ /* 0x000ea80000300800 */
[----:B------:R-:W2:Y:S04]  /*2590*/  LDL.LU R16, [R1+0x3c8] ;  /* 0x0003c80001107983 */ /* 0x000ea80000300800 */
[----:B------:R-:W2:Y:S04]  /*25a0*/  LDL.LU R15, [R1+0x3c4] ;  /* 0x0003c400010f7983 */ /* 0x000ea80000300800 */
[----:B------:R-:W2:Y:S04]  /*25b0*/  LDL.LU R25, [R1+0x4f8] ;  /* 0x0004f80001197983 */ /* 0x000ea80000300800 */
[----:B------:R-:W2:Y:S04]  /*25c0*/  LDL R14, [R1+0xfd8] ;  /* 0x000fd800010e7983 */ /* 0x000ea80000100800 */
[----:B------:R-:W2:Y:S04]  /*25d0*/  LDL.LU R23, [R1+0x4fc] ;  /* 0x0004fc0001177983 */ /* 0x000ea80000300800 */
[----:B------:R-:W2:Y:S04]  /*25e0*/  LDL.LU R21, [R1+0x4ec] ;  /* 0x0004ec0001157983 */ /* 0x000ea80000300800 */
[----:B------:R-:W2:Y:S04]  /*25f0*/  LDL.LU R19, [R1+0x400] ;  /* 0x0004000001137983 */ /* 0x000ea80000300800 */
[----:B------:R-:W2:Y:S04]  /*2600*/  LDL R13, [R1+0xde0] ;  /* 0x000de000010d7983 */ /* 0x000ea80000100800 */
[----:B------:R-:W2:Y:S04]  /*2610*/  LDL.LU R17, [R1+0x374] ;  /* 0x0003740001117983 */ /* 0x000ea80000300800 */
[----:B--2---:R2:W-:Y:S04]  /*2620*/  STL [R1+0x2ac8], R17 ;  /* 0x002ac81101007387 */ /* 0x0045e80000100800 */
[----:B--2---:R-:W2:Y:S04]  /*2630*/  LDL R17, [R1+0xfe0] ;  /* 0x000fe00001117983 */ /* 0x004ea80000100800 */
[----:B------:R-:W2:Y:S01]  /*2640*/  LDL.LU R18, [R1+0x378] ;  /* 0x0003780001127983 */ /* 0x000ea20000300800 */
[----:B------:R-:W0:Y:S08]  /*2650*/  I2F.RP R5, R8 ;  /* 0x0000000800057306 */ /* 0x000e300000209400 */
[----:B------:R-:W1:Y:S08]  /*2660*/  I2F.RP R4, R27 ;  /* 0x0000001b00047306 */ /* 0x000e700000209400 */
[----:B0-----:R-:W0:Y:S08]  /*2670*/  MUFU.RCP R5, R5 ;  /* 0x0000000500057308 */ /* 0x001e300000001000 */
[----:B-1----:R-:W1:Y:S01]  /*2680*/  MUFU.RCP R4, R4 ;  /* 0x0000000400047308 */ /* 0x002e620000001000 */
[----:B--2---:R2:W-:Y:S04]  /*2690*/  STL [R1+0x2acc], R18 ;  /* 0x002acc1201007387 */ /* 0x0045e80000100800 */
[----:B--2---:R-:W2:Y:S04]  /*26a0*/  LDL R18, [R1+0xfe4] ;  /* 0x000fe40001127983 */ /* 0x004ea80000100800 */
[----:B------:R0:W-:Y:S04]  /*26b0*/  STL [R1+0x2ad0], R2 ;  /* 0x002ad00201007387 */ /* 0x0001e80000100800 */
[----:B0-----:R-:W3:Y:S01]  /*26c0*/  LDL R2, [R1+0xfdc] ;  /* 0x000fdc0001027983 */ /* 0x001ee20000100800 */
[----:B------:R-:W-:Y:S01]  /*26d0*/  VIADD R5, R5, 0xffffffe ;  /* 0x0ffffffe05057836 */ /* 0x000fe20000000000 */
[----:B-1----:R-:W-:-:S02]  /*26e0*/  IADD3 R4, PT, PT, R4, 0xffffffe, RZ ;  /* 0x0ffffffe04047810 */ /* 0x002fc40007ffe0ff */
[----:B------:R-:W-:Y:S01]  /*26f0*/  IABS R6, R14 ;  /* 0x0000000e00067213 */ /* 0x000fe20000000000 */
[----:B------:R0:W-:Y:S01]  /*2700*/  STL [R1+0x2ac0], R3 ;  /* 0x002ac00301007387 */ /* 0x0001e20000100800 */
[----:B------:R1:W4:Y:S01]  /*2710*/  F2I.FTZ.U32.TRUNC.NTZ R7, R4 ;  /* 0x0000000400077305 */ /* 0x000322000021f000 */
[----:B------:R-:W-:Y:S02]  /*2720*/  IABS R11, R13 ;  /* 0x0000000d000b7213 */ /* 0x000fe40000000000 */
[----:B------:R-:W-:-:S05]  /*2730*/  ISETP.GE.AND P0, PT, R28, RZ, PT ;  /* 0x000000ff1c00720c */ /* 0x000fca0003f06270 */
[----:B------:R-:W4:Y:S01]  /*2740*/  F2I.FTZ.U32.TRUNC.NTZ R5, R5 ;  /* 0x0000000500057305 */ /* 0x000f22000021f000 */
[----:B-1----:R-:W-:Y:S02]  /*2750*/  IMAD.MOV.U32 R4, RZ, RZ, RZ ;  /* 0x000000ffff047224 */ /* 0x002fe400078e00ff */
[----:B0-----:R-:W-:Y:S02]  /*2760*/  IMAD.MOV.U32 R3, RZ, RZ, R15 ;  /* 0x000000ffff037224 */ /* 0x001fe400078e000f */
[----:B----4-:R-:W-:-:S04]  /*2770*/  IMAD.MOV R9, RZ, RZ, -R7 ;  /* 0x000000ffff097224 */ /* 0x010fc800078e0a07 */
[----:B------:R-:W-:Y:S02]  /*2780*/  IMAD R9, R9, R27, RZ ;  /* 0x0000001b09097224 */ /* 0x000fe400078e02ff */
[----:B------:R-:W-:-:S04]  /*2790*/  IMAD.MOV R10, RZ, RZ, -R5 ;  /* 0x000000ffff0a7224 */ /* 0x000fc800078e0a05 */
[----:B------:R-:W-:-:S04]  /*27a0*/  IMAD R10, R10, R8, RZ ;  /* 0x000000080a0a7224 */ /* 0x000fc800078e02ff */
[----:B------:R-:W-:-:S04]  /*27b0*/  IMAD.HI.U32 R4, R5, R10, R4 ;  /* 0x0000000a05047227 */ /* 0x000fc800078e0004 */
[----:B------:R-:W-:Y:S02]  /*27c0*/  IMAD.MOV.U32 R5, RZ, RZ, R6 ;  /* 0x000000ffff057224 */ /* 0x000fe400078e0006 */
[----:B------:R-:W-:Y:S02]  /*27d0*/  IMAD.MOV.U32 R6, RZ, RZ, RZ ;  /* 0x000000ffff067224 */ /* 0x000fe400078e00ff */
[----:B------:R-:W-:-:S04]  /*27e0*/  IMAD.HI.U32 R14, R4, R5, RZ ;  /* 0x00000005040e7227 */ /* 0x000fc800078e00ff */
[----:B------:R-:W-:-:S04]  /*27f0*/  IMAD.HI.U32 R7, R7, R9, R6 ;  /* 0x0000000907077227 */ /* 0x000fc800078e0006 */
[----:B------:R-:W-:-:S04]  /*2800*/  IMAD.MOV R14, RZ, RZ, -R14 ;  /* 0x000000ffff0e7224 */ /* 0x000fc800078e0a0e */
[----:B------:R-:W-:Y:S02]  /*2810*/  IMAD R5, R8, R14, R5 ;  /* 0x0000000e08057224 */ /* 0x000fe400078e0205 */
[----:B------:R-:W-:-:S03]  /*2820*/  IMAD.HI.U32 R14, R7, R11, RZ ;  /* 0x0000000b070e7227 */ /* 0x000fc600078e00ff */
[----:B------:R-:W-:Y:S01]  /*2830*/  ISETP.GT.U32.AND P1, PT, R8, R5, PT ;  /* 0x000000050800720c */ /* 0x000fe20003f24070 */
[----:B------:R-:W-:-:S04]  /*2840*/  IMAD.MOV R14, RZ, RZ, -R14 ;  /* 0x000000ffff0e7224 */ /* 0x000fc800078e0a0e */
[----:B------:R-:W-:Y:S01]  /*2850*/  IMAD R11, R27, R14, R11 ;  /* 0x0000000e1b0b7224 */ /* 0x000fe200078e020b */
[----:B------:R-:W-:Y:S02]  /*2860*/  IABS R14, R0 ;  /* 0x00000000000e7213 */ /* 0x000fe40000000000 */
[----:B------:R-:W-:Y:S02]  /*2870*/  IABS R0, R28 ;  /* 0x0000001c00007213 */ /* 0x000fe40000000000 */
[----:B------:R-:W4:Y:S03]  /*2880*/  LDL R28, [R1+0xfd8] ;  /* 0x000fd800011c7983 */ /* 0x000f260000100800 */
[----:B------:R-:W-:Y:S01]  /*2890*/  @!P1 IMAD.IADD R5, R5, 0x1, -R8 ;  /* 0x0000000105059824 */ /* 0x000fe200078e0a08 */
[----:B--2---:R-:W-:-:S05]  /*28a0*/  IABS R9, R18 ;  /* 0x0000001200097213 */ /* 0x004fca0000000000 */
[----:B------:R-:W-:-:S04]  /*28b0*/  IMAD.HI.U32 R13, R4, R9, RZ ;  /* 0x00000009040d7227 */ /* 0x000fc800078e00ff */
[----:B------:R-:W-:-:S04]  /*28c0*/  IMAD.MOV R13, RZ, RZ, -R13 ;  /* 0x000000ffff0d7224 */ /* 0x000fc800078e0a0d */
[C---:B------:R-:W-:Y:S01]  /*28d0*/  IMAD R9, R8.reuse, R13, R9 ;  /* 0x0000000d08097224 */ /* 0x040fe200078e0209 */
[----:B---3--:R-:W-:Y:S01]  /*28e0*/  IABS R10, R2 ;  /* 0x00000002000a7213 */ /* 0x008fe20000000000 */
[----:B------:R-:W-:Y:S01]  /*28f0*/  IMAD.HI.U32 R13, R7, R14, RZ ;  /* 0x0000000e070d7227 */ /* 0x000fe200078e00ff */
[C---:B------:R-:W-:Y:S02]  /*2900*/  ISETP.GT.U32.AND P5, PT, R8.reuse, R5, PT ;  /* 0x000000050800720c */ /* 0x040fe40003fa4070 */
[----:B------:R-:W-:Y:S01]  /*2910*/  ISETP.GT.U32.AND P2, PT, R8, R9, PT ;  /* 0x000000090800720c */ /* 0x000fe20003f44070 */
[----:B------:R-:W-:Y:S01]  /*2920*/  IMAD.MOV.U32 R6, RZ, RZ, R10 ;  /* 0x000000ffff067224 */ /* 0x000fe200078e000a */
[----:B------:R-:W-:-:S03]  /*2930*/  IABS R10, R17 ;  /* 0x00000011000a7213 */ /* 0x000fc60000000000 */
[----:B------:R-:W-:-:S04]  /*2940*/  IMAD.HI.U32 R12, R4, R6, RZ ;  /* 0x00000006040c7227 */ /* 0x000fc800078e00ff */
[----:B------:R-:W-:Y:S02]  /*2950*/  IMAD.MOV R12, RZ, RZ, -R12 ;  /* 0x000000ffff0c7224 */ /* 0x000fe400078e0a0c */
[----:B------:R-:W-:Y:S02]  /*2960*/  IMAD.MOV R13, RZ, RZ, -R13 ;  /* 0x000000ffff0d7224 */ /* 0x000fe400078e0a0d */
[C---:B------:R-:W-:Y:S02]  /*2970*/  IMAD R6, R8.reuse, R12, R6 ;  /* 0x0000000c08067224 */ /* 0x040fe400078e0206 */
[--C-:B------:R-:W-:Y:S02]  /*2980*/  @!P2 IMAD.IADD R9, R9, 0x1, -R8.reuse ;  /* 0x000000010909a824 */ /* 0x100fe400078e0a08 */
[----:B------:R-:W-:Y:S01]  /*2990*/  @!P5 IMAD.IADD R5, R5, 0x1, -R8 ;  /* 0x000000010505d824 */ /* 0x000fe200078e0a08 */
[----:B------:R-:W-:Y:S01]  /*29a0*/  ISETP.GT.U32.AND P6, PT, R8, R6, PT ;  /* 0x000000060800720c */ /* 0x000fe20003fc4070 */
[----:B------:R-:W-:-:S04]  /*29b0*/  IMAD.HI.U32 R4, R4, R10, RZ ;  /* 0x0000000a04047227 */ /* 0x000fc800078e00ff */
[----:B------:R-:W-:Y:S01]  /*29c0*/  IMAD R13, R27, R13, R14 ;  /* 0x0000000d1b0d7224 */ /* 0x000fe200078e020e */
[----:B------:R-:W-:Y:S01]  /*29d0*/  ISETP.GT.U32.AND P2, PT, R8, R9, PT ;  /* 0x000000090800720c */ /* 0x000fe20003f44070 */
[----:B------:R-:W-:-:S06]  /*29e0*/  IMAD.HI.U32 R12, R7, R0, RZ ;  /* 0x00000000070c7227 */ /* 0x000fcc00078e00ff */
[----:B------:R-:W-:Y:S02]  /*29f0*/  @!P6 IMAD.IADD R6, R6, 0x1, -R8 ;  /* 0x000000010606e824 */ /* 0x000fe400078e0a08 */
[----:B------:R-:W-:-:S03]  /*2a00*/  IMAD.MOV R4, RZ, RZ, -R4 ;  /* 0x000000ffff047224 */ /* 0x000fc600078e0a04 */
[C---:B------:R-:W-:Y:S01]  /*2a10*/  ISETP.GT.U32.AND P6, PT, R8.reuse, R6, PT ;  /* 0x000000060800720c */ /* 0x040fe20003fc4070 */
[----:B------:R-:W-:Y:S02]  /*2a20*/  IMAD.MOV R12, RZ, RZ, -R12 ;  /* 0x000000ffff0c7224 */ /* 0x000fe400078e0a0c */
[----:B------:R-:W-:Y:S01]  /*2a30*/  @!P2 IMAD.IADD R9, R9, 0x1, -R8 ;  /* 0x000000010909a824 */ /* 0x000fe200078e0a08 */
[----:B------:R-:W-:Y:S01]  /*2a40*/  ISETP.GE.AND P1, PT, R29, RZ, PT ;  /* 0x000000ff1d00720c */ /* 0x000fe20003f26270 */
[----:B------:R-:W-:-:S08]  /*2a50*/  IMAD R4, R8, R4, R10 ;  /* 0x0000000408047224 */ /* 0x000fd000078e020a */
[----:B------:R-:W-:Y:S01]  /*2a60*/  @!P6 IMAD.IADD R6, R6, 0x1, -R8 ;  /* 0x000000010606e824 */ /* 0x000fe200078e0a08 */
[----:B------:R-:W-:Y:S02]  /*2a70*/  ISETP.GE.AND P6, PT, R2, RZ, PT ;  /* 0x000000ff0200720c */ /* 0x000fe40003fc6270 */
[----:B------:R-:W2:Y:S01]  /*2a80*/  LDL.LU R2, [R1+0x2ad0] ;  /* 0x002ad00001027983 */ /* 0x000ea20000300800 */
[----:B------:R-:W-:Y:S01]  /*2a90*/  IMAD R0, R27, R12, R0 ;  /* 0x0000000c1b007224 */ /* 0x000fe200078e0200 */
[----:B----4-:R-:W-:Y:S02]  /*2aa0*/  ISETP.GE.AND P5, PT, R28, RZ, PT ;  /* 0x000000ff1c00720c */ /* 0x010fe40003fa6270 */
[----:B------:R-:W3:Y:S07]  /*2ab0*/  LDL R14, [R1+0x370] ;  /* 0x00037000010e7983 */ /* 0x000eee0000100800 */
[----:B------:R-:W-:Y:S01]  /*2ac0*/  @!P6 IMAD.MOV R6, RZ, RZ, -R6 ;  /* 0x000000ffff06e224 */ /* 0x000fe200078e0a06 */
[----:B------:R-:W-:-:S02]  /*2ad0*/  ISETP.GE.AND P2, PT, R18, RZ, PT ;  /* 0x000000ff1200720c */ /* 0x000fc40003f46270 */
[----:B------:R-:W4:Y:S01]  /*2ae0*/  LDL.LU R18, [R1+0x2acc] ;  /* 0x002acc0001127983 */ /* 0x000f220000300800 */
[----:B------:R-:W-:Y:S02]  /*2af0*/  IABS R10, R29 ;  /* 0x0000001d000a7213 */ /* 0x000fe40000000000 */
[----:B------:R-:W-:Y:S01]  /*2b00*/  ISETP.GT.U32.AND P4, PT, R8, R4, PT ;  /* 0x000000040800720c */ /* 0x000fe20003f84070 */
[----:B------:R-:W-:Y:S01]  /*2b10*/  @!P5 IMAD.MOV R5, RZ, RZ, -R5 ;  /* 0x000000ffff05d224 */ /* 0x000fe200078e0a05 */
[----:B------:R-:W-:Y:S02]  /*2b20*/  ISETP.GE.AND P5, PT, R17, RZ, PT ;  /* 0x000000ff1100720c */ /* 0x000fe40003fa6270 */
[----:B------:R-:W4:Y:S04]  /*2b30*/  LDL.LU R17, [R1+0x2ac8] ;  /* 0x002ac80001117983 */ /* 0x000f280000300800 */
[----:B------:R-:W4:Y:S04]  /*2b40*/  LDL.LU R28, [R1+0x37c] ;  /* 0x00037c00011c7983 */ /* 0x000f280000300800 */
[----:B------:R-:W4:Y:S01]  /*2b50*/  LDL.LU R29, [R1+0x3b0] ;  /* 0x0003b000011d7983 */ /* 0x000f220000300800 */
[----:B------:R-:W-:-:S05]  /*2b60*/  @!P4 IMAD.IADD R4, R4, 0x1, -R8 ;  /* 0x000000010404c824 */ /* 0x000fca00078e0a08 */
[----:B------:R-:W-:Y:S02]  /*2b70*/  ISETP.GT.U32.AND P4, PT, R8, R4, PT ;  /* 0x000000040800720c */ /* 0x000fe40003f84070 */
[----:B--2---:R-:W-:Y:S02]  /*2b80*/  ISETP.NE.AND P6, PT, R2, RZ, PT ;  /* 0x000000ff0200720c */ /* 0x004fe40003fc5270 */
[----:B---3--:R-:W-:Y:S02]  /*2b90*/  IABS R12, R14 ;  /* 0x0000000e000c7213 */ /* 0x008fe40000000000 */
[----:B------:R-:W-:-:S04]  /*2ba0*/  LOP3.LUT R14, RZ, R2, RZ, 0x33, !PT ;  /* 0x00000002ff0e7212 */ /* 0x000fc800078e33ff */
[----:B------:R-:W-:-:S05]  /*2bb0*/  SEL R5, R14, R5, !P6 ;  /* 0x000000050e057207 */ /* 0x000fca0007000000 */
[----:B------:R0:W-:Y:S04]  /*2bc0*/  STL [R1+0x1f4], R5 ;  /* 0x0001f40501007387 */ /* 0x0001e80000100800 */
[----:B0-----:R-:W2:Y:S01]  /*2bd0*/  LDL R5, [R1+0xde0] ;  /* 0x000de00001057983 */ /* 0x001ea20000100800 */
[----:B------:R-:W-:Y:S01]  /*2be0*/  @!P4 IMAD.IADD R4, R4, 0x1, -R8 ;  /* 0x000000010404c824 */ /* 0x000fe200078e0a08 */
[----:B------:R-:W-:Y:S01]  /*2bf0*/  ISETP.GT.U32.AND P4, PT, R27, R11, PT ;  /* 0x0000000b1b00720c */ /* 0x000fe20003f84070 */
[----:B------:R-:W-:Y:S01]  /*2c00*/  @!P2 IMAD.MOV R9, RZ, RZ, -R9 ;  /* 0x000000ffff09a224 */ /* 0x000fe200078e0a09 */
[----:B------:R-:W-:Y:S01]  /*2c10*/  SEL R6, R14, R6, !P6 ;  /* 0x000000060e067207 */ /* 0x000fe20007000000 */
[----:B------:R-:W-:-:S04]  /*2c20*/  @!P5 IMAD.MOV R4, RZ, RZ, -R4 ;  /* 0x000000ffff04d224 */ /* 0x000fc800078e0a04 */
[----:B------:R0:W-:Y:S01]  /*2c30*/  STL [R1+0x1f0], R6 ;  /* 0x0001f00601007387 */ /* 0x0001e20000100800 */
[----:B------:R-:W-:-:S05]  /*2c40*/  SEL R4, R14, R4, !P6 ;  /* 0x000000040e047207 */ /* 0x000fca0007000000 */
[----:B------:R-:W-:Y:S01]  /*2c50*/  @!P4 IMAD.IADD R11, R11, 0x1, -R27 ;  /* 0x000000010b0bc824 */ /* 0x000fe200078e0a1b */
[----:B0-----:R-:W-:-:S05]  /*2c60*/  SEL R6, R14, R9, !P6 ;  /* 0x000000090e067207 */ /* 0x001fca0007000000 */
[----:B------:R-:W-:Y:S01]  /*2c70*/  STL [R1+0x1ec], R6 ;  /* 0x0001ec0601007387 */ /* 0x000fe20000100800 */
[----:B------:R-:W-:-:S03]  /*2c80*/  ISETP.GT.U32.AND P4, PT, R27, R11, PT ;  /* 0x0000000b1b00720c */ /* 0x000fc60003f84070 */
[----:B------:R0:W-:Y:S01]  /*2c90*/  STL [R1+0x1e8], R4 ;  /* 0x0001e80401007387 */ /* 0x0001e20000100800 */
[----:B------:R-:W-:-:S03]  /*2ca0*/  IMAD.HI.U32 R15, R7, R10, RZ ;  /* 0x0000000a070f7227 */ /* 0x000fc600078e00ff */
[----:B------:R-:W3:Y:S01]  /*2cb0*/  LDL.LU R9, [R1+0x370] ;  /* 0x0003700001097983 */ /* 0x000ee20000300800 */
[C---:B------:R-:W-:Y:S01]  /*2cc0*/  ISETP.GT.U32.AND P2, PT, R27.reuse, R13, PT ;  /* 0x0000000d1b00720c */ /* 0x040fe20003f44070 */
[----:B------:R-:W-:Y:S01]  /*2cd0*/  IMAD.MOV R15, RZ, RZ, -R15 ;  /* 0x000000ffff0f7224 */ /* 0x000fe200078e0a0f */
[----:B----4-:R-:W-:Y:S01]  /*2ce0*/  IABS R8, R17 ;  /* 0x0000001100087213 */ /* 0x010fe20000000000 */
[----:B------:R-:W4:Y:S02]  /*2cf0*/  LDL.LU R14, [R1+0x3b4] ;  /* 0x0003b400010e7983 */ /* 0x000f240000300800 */
[----:B------:R-:W-:Y:S02]  /*2d00*/  IMAD R10, R27, R15, R10 ;  /* 0x0000000f1b0a7224 */ /* 0x000fe400078e020a */
[----:B------:R-:W-:-:S03]  /*2d10*/  @!P4 IMAD.IADD R11, R11, 0x1, -R27 ;  /* 0x000000010b0bc824 */ /* 0x000fc600078e0a1b */
[----:B------:R-:W-:-:S03]  /*2d20*/  ISETP.GT.U32.AND P4, PT, R27, R10, PT ;  /* 0x0000000a1b00720c */ /* 0x000fc60003f84070 */
[----:B------:R-:W-:-:S05]  /*2d30*/  @!P2 IMAD.IADD R13, R13, 0x1, -R27 ;  /* 0x000000010d0da824 */ /* 0x000fca00078e0a1b */
[----:B------:R-:W-:Y:S01]  /*2d40*/  ISETP.GT.U32.AND P2, PT, R27, R13, PT ;  /* 0x0000000d1b00720c */ /* 0x000fe20003f44070 */
[----:B0-----:R-:W-:-:S04]  /*2d50*/  IMAD.HI.U32 R4, R7, R8, RZ ;  /* 0x0000000807047227 */ /* 0x001fc800078e00ff */
[----:B------:R-:W-:Y:S02]  /*2d60*/  @!P4 IMAD.IADD R10, R10, 0x1, -R27 ;  /* 0x000000010a0ac824 */ /* 0x000fe400078e0a1b */
[----:B------:R-:W-:-:S03]  /*2d70*/  IMAD.MOV R4, RZ, RZ, -R4 ;  /* 0x000000ffff047224 */ /* 0x000fc600078e0a04 */
[----:B------:R-:W-:-:S03]  /*2d80*/  ISETP.GT.U32.AND P4, PT, R27, R10, PT ;  /* 0x0000000a1b00720c */ /* 0x000fc60003f84070 */
[----:B------:R-:W-:Y:S02]  /*2d90*/  @!P2 IMAD.IADD R13, R13, 0x1, -R27 ;  /* 0x000000010d0da824 */ /* 0x000fe400078e0a1b */
[----:B------:R-:W-:Y:S02]  /*2da0*/  IMAD.MOV.U32 R6, RZ, RZ, R11 ;  /* 0x000000ffff067224 */ /* 0x000fe400078e000b */
[----:B------:R-:W-:Y:S02]  /*2db0*/  IMAD R4, R27, R4, R8 ;  /* 0x000000041b047224 */ /* 0x000fe400078e0208 */
[----:B------:R-:W-:-:S04]  /*2dc0*/  IMAD.MOV.U32 R8, RZ, RZ, R13 ;  /* 0x000000ffff087224 */ /* 0x000fc800078e000d */
[----:B------:R-:W-:Y:S02]  /*2dd0*/  @!P3 IMAD.MOV R8, RZ, RZ, -R8 ;  /* 0x000000ffff08b224 */ /* 0x000fe400078e0a08 */
[----:B------:R-:W-:Y:S01]  /*2de0*/  @!P4 IMAD.IADD R10, R10, 0x1, -R27 ;  /* 0x000000010a0ac824 */ /* 0x000fe200078e0a1b */
[----:B------:R-:W-:Y:S02]  /*2df0*/  ISETP.GE.AND P4, PT, R17, RZ, PT ;  /* 0x000000ff1100720c */ /* 0x000fe40003f86270 */
[----:B------:R-:W-:Y:S02]  /*2e00*/  ISETP.GT.U32.AND P2, PT, R27, R4, PT ;  /* 0x000000041b00720c */ /* 0x000fe40003f44070 */
[----:B------:R-:W-:-:S11]  /*2e10*/  IABS R2, R18 ;  /* 0x0000001200027213 */ /* 0x000fd60000000000 */
[----:B------:R-:W-:Y:S01]  /*2e20*/  @!P2 IMAD.IADD R4, R4, 0x1, -R27 ;  /* 0x000000010404a824 */ /* 0x000fe200078e0a1b */
[----:B------:R-:W-:Y:S02]  /*2e30*/  ISETP.GE.AND P2, PT, R18, RZ, PT ;  /* 0x000000ff1200720c */ /* 0x000fe40003f46270 */
[----:B--2---:R-:W-:-:S13]  /*2e40*/  ISETP.GE.AND P6, PT, R5, RZ, PT ;  /* 0x000000ff0500720c */ /* 0x004fda0003fc6270 */
[----:B------:R-:W-:-:S05]  /*2e50*/  @!P6 IMAD.MOV R6, RZ, RZ, -R6 ;  /* 0x000000ffff06e224 */ /* 0x000fca00078e0a06 */
[----:B------:R0:W-:Y:S04]  /*2e60*/  STL [R1+0x194], R6 ;  /* 0x0001940601007387 */ /* 0x0001e80000100800 */
[----:B------:R1:W-:Y:S04]  /*2e70*/  STL [R1+0x1a4], R8 ;  /* 0x0001a40801007387 */ /* 0x0003e80000100800 */
[----:B------:R-:W2:Y:S04]  /*2e80*/  LDL.LU R17, [R1+0x3b8] ;  /* 0x0003b80001117983 */ /* 0x000ea80000300800 */
[----:B------:R-:W4:Y:S01]  /*2e90*/  LDL.LU R18, [R1+0x3bc] ;  /* 0x0003bc0001127983 */ /* 0x000f220000300800 */
[----:B------:R-:W-:Y:S01]  /*2ea0*/  IMAD.HI.U32 R15, R7, R12, RZ ;  /* 0x0000000c070f7227 */ /* 0x000fe200078e00ff */
[----:B------:R-:W-:-:S03]  /*2eb0*/  ISETP.GT.U32.AND P5, PT, R27, R0, PT ;  /* 0x000000001b00720c */ /* 0x000fc60003fa4070 */
[----:B------:R-:W-:-:S04]  /*2ec0*/  IMAD.MOV R15, RZ, RZ, -R15 ;  /* 0x000000ffff0f7224 */ /* 0x000fc800078e0a0f */
[----:B------:R-:W-:-:S05]  /*2ed0*/  IMAD R12, R27, R15, R12 ;  /* 0x0000000f1b0c7224 */ /* 0x000fca00078e020c */
[----:B------:R-:W-:Y:S01]  /*2ee0*/  ISETP.GT.U32.AND P6, PT, R27, R12, PT ;  /* 0x0000000c1b00720c */ /* 0x000fe20003fc4070 */
[----:B------:R-:W-:Y:S02]  /*2ef0*/  @!P5 IMAD.IADD R0, R0, 0x1, -R27 ;  /* 0x000000010000d824 */ /* 0x000fe400078e0a1b */
[----:B------:R-:W-:-:S03]  /*2f00*/  IMAD.HI.U32 R5, R7, R2, RZ ;  /* 0x0000000207057227 */ /* 0x000fc600078e00ff */
[----:B------:R-:W-:Y:S01]  /*2f10*/  ISETP.GT.U32.AND P5, PT, R27, R0, PT ;  /* 0x000000001b00720c */ /* 0x000fe20003fa4070 */
[----:B------:R-:W-:-:S06]  /*2f20*/  IMAD.MOV R5, RZ, RZ, -R5 ;  /* 0x000000ffff057224 */ /* 0x000fcc00078e0a05 */
[----:B------:R-:W-:Y:S02]  /*2f30*/  @!P6 IMAD.IADD R12, R12, 0x1, -R27 ;  /* 0x000000010c0ce824 */ /* 0x000fe400078e0a1b */
[C---:B------:R-:W-:Y:S01]  /*2f40*/  IMAD R2, R27.reuse, R5, R2 ;  /* 0x000000051b027224 */ /* 0x040fe200078e0202 */
[----:B------:R-:W-:Y:S02]  /*2f50*/  IABS R5, R28 ;  /* 0x0000001c00057213 */ /* 0x000fe40000000000 */
[----:B------:R-:W-:Y:S02]  /*2f60*/  ISETP.GT.U32.AND P3, PT, R27, R12, PT ;  /* 0x0000000c1b00720c */ /* 0x000fe40003f64070 */
[----:B0-----:R-:W-:Y:S01]  /*2f70*/  IABS R6, R29 ;  /* 0x0000001d00067213 */ /* 0x001fe20000000000 */
[----:B-1----:R-:W-:Y:S01]  /*2f80*/  IMAD.HI.U32 R8, R7, R5, RZ ;  /* 0x0000000507087227 */ /* 0x002fe200078e00ff */
[----:B---3--:R-:W-:-:S03]  /*2f90*/  ISETP.GE.AND P6, PT, R9, RZ, PT ;  /* 0x000000ff0900720c */ /* 0x008fc60003fc6270 */
[----:B------:R-:W-:Y:S02]  /*2fa0*/  @!P5 IMAD.IADD R0, R0, 0x1, -R27 ;  /* 0x000000010000d824 */ /* 0x000fe400078e0a1b */
[----:B------:R-:W-:-:S04]  /*2fb0*/  IMAD.HI.U32 R9, R7, R6, RZ ;  /* 0x0000000607097227 */ /* 0x000fc800078e00ff */
[----:B------:R-:W-:Y:S02]  /*2fc0*/  IMAD.MOV R8, RZ, RZ, -R8 ;  /* 0x000000ffff087224 */ /* 0x000fe400078e0a08 */
[----:B------:R-:W-:Y:S01]  /*2fd0*/  @!P0 IMAD.MOV R0, RZ, RZ, -R0 ;  /* 0x000000ffff008224 */ /* 0x000fe200078e0a00 */
[C---:B------:R-:W-:Y:S01]  /*2fe0*/  ISETP.GT.U32.AND P0, PT, R27.reuse, R4, PT ;  /* 0x000000041b00720c */ /* 0x040fe20003f04070 */
[----:B------:R-:W-:Y:S02]  /*2ff0*/  IMAD.MOV R9, RZ, RZ, -R9 ;  /* 0x000000ffff097224 */ /* 0x000fe400078e0a09 */
[C---:B------:R-:W-:Y:S02]  /*3000*/  IMAD R5, R27.reuse, R8, R5 ;  /* 0x000000081b057224 */ /* 0x040fe400078e0205 */
[----:B------:R-:W-:Y:S02]  /*3010*/  @!P3 IMAD.IADD R12, R12, 0x1, -R27 ;  /* 0x000000010c0cb824 */ /* 0x000fe400078e0a1b */
[----:B------:R-:W-:Y:S01]  /*3020*/  IMAD.MOV.U32 R8, RZ, RZ, R10 ;  /* 0x000000ffff087224 */ /* 0x000fe200078e000a */
[C---:B------:R-:W-:Y:S01]  /*3030*/  ISETP.GT.U32.AND P5, PT, R27.reuse, R2, PT ;  /* 0x000000021b00720c */ /* 0x040fe20003fa4070 */
[----:B------:R-:W-:-:S02]  /*3040*/  IMAD R6, R27, R9, R6 ;  /* 0x000000091b067224 */ /* 0x000fc400078e0206 */
[----:B------:R-:W-:Y:S01]  /*3050*/  IMAD.MOV.U32 R9, RZ, RZ, R12 ;  /* 0x000000ffff097224 */ /* 0x000fe200078e000c */
[----:B------:R-:W-:Y:S01]  /*3060*/  @!P1 IADD3 R8, PT, PT, -R8, RZ, RZ ;  /* 0x000000ff08089210 */ /* 0x000fe20007ffe1ff */
[----:B------:R-:W-:Y:S02]  /*3070*/  STL [R1+0x1a0], R0 ;  /* 0x0001a00001007387 */ /* 0x000fe40000100800 */
[----:B------:R-:W-:Y:S01]  /*3080*/  @!P6 IMAD.MOV R9, RZ, RZ, -R9 ;  /* 0x000000ffff09e224 */ /* 0x000fe200078e0a09 */
[----:B------:R-:W-:Y:S01]  /*3090*/  ISETP.GE.AND P1, PT, R28, RZ, PT ;  /* 0x000000ff1c00720c */ /* 0x000fe20003f26270 */
[----:B------:R-:W-:Y:S01]  /*30a0*/  IMAD.MOV.U32 R28, RZ, RZ, R16 ;  /* 0x000000ffff1c7224 */ /* 0x000fe200078e0010 */
[----:B------:R2:W-:Y:S01]  /*30b0*/  STL [R1+0x19c], R8 ;  /* 0x00019c0801007387 */ /* 0x0005e20000100800 */
[--C-:B------:R-:W-:Y:S01]  /*30c0*/  @!P0 IMAD.IADD R4, R4, 0x1, -R27.reuse ;  /* 0x0000000104048824 */ /* 0x100fe200078e0a1b */
[----:B------:R-:W-:Y:S02]  /*30d0*/  ISETP.GE.AND P0, PT, R29, RZ, PT ;  /* 0x000000ff1d00720c */ /* 0x000fe40003f06270 */
[----:B------:R-:W3:Y:S01]  /*30e0*/  LDL.LU R16, [R1+0x3cc] ;  /* 0x0003cc0001107983 */ /* 0x000ee20000300800 */
[----:B------:R-:W-:-:S03]  /*30f0*/  @!P5 IMAD.IADD R2, R2, 0x1, -R27 ;  /* 0x000000010202d824 */ /* 0x000fc600078e0a1b */
[----:B------:R-:W-:Y:S04]  /*3100*/  STL [R1+0x198], R9 ;  /* 0x0001980901007387 */ /* 0x000fe80000100800 */
[----:B------:R-:W3:Y:S01]  /*3110*/  LDL.LU R29, [R1+0x3c0] ;  /* 0x0003c000011d7983 */ /* 0x000ee20000300800 */
[C---:B------:R-:W-:Y:S02]  /*3120*/  ISETP.GT.U32.AND P5, PT, R27.reuse, R2, PT ;  /* 0x000000021b00720c */ /* 0x040fe40003fa4070 */
[C---:B------:R-:W-:Y:S02]  /*3130*/  ISETP.GT.U32.AND P3, PT, R27.reuse, R5, PT ;  /* 0x000000051b00720c */ /* 0x040fe40003f64070 */
[----:B------:R-:W-:Y:S01]  /*3140*/  ISETP.GT.U32.AND P6, PT, R27, R6, PT ;  /* 0x000000061b00720c */ /* 0x000fe20003fc4070 */
[----:B------:R-:W-:-:S08]  /*3150*/  @!P4 IMAD.MOV R4, RZ, RZ, -R4 ;  /* 0x000000ffff04c224 */ /* 0x000fd000078e0a04 */
[----:B------:R-:W-:-:S04]  /*3160*/  @!P5 IMAD.IADD R2, R2, 0x1, -R27 ;  /* 0x000000010202d824 */ /* 0x000fc800078e0a1b */
[----:B------:R-:W-:Y:S01]  /*3170*/  @!P2 IMAD.MOV R2, RZ, RZ, -R2 ;  /* 0x000000ffff02a224 */ /* 0x000fe200078e0a02 */
[----:B------:R-:W-:Y:S01]  /*3180*/  STL [R1+0x190], R4 ;  /* 0x0001900401007387 */ /* 0x000fe20000100800 */
[--C-:B------:R-:W-:Y:S02]  /*3190*/  @!P3 IMAD.IADD R5, R5, 0x1, -R27.reuse ;  /* 0x000000010505b824 */ /* 0x100fe400078e0a1b */
[----:B------:R-:W-:Y:S01]  /*31a0*/  @!P6 IMAD.IADD R6, R6, 0x1, -R27 ;  /* 0x000000010606e824 */ /* 0x000fe200078e0a1b */
[----:B------:R-:W-:Y:S04]  /*31b0*/  STL [R1+0x18c], R2 ;  /* 0x00018c0201007387 */ /* 0x000fe80000100800 */
[C---:B------:R-:W-:Y:S02]  /*31c0*/  ISETP.GT.U32.AND P4, PT, R27.reuse, R6, PT ;  /* 0x000000061b00720c */ /* 0x040fe40003f84070 */
[----:B------:R-:W-:-:S11]  /*31d0*/  ISETP.GT.U32.AND P6, PT, R27, R5, PT ;  /* 0x000000051b00720c */ /* 0x000fd60003fc4070 */
[--C-:B------:R-:W-:Y:S02]  /*31e0*/  @!P4 IMAD.IADD R6, R6, 0x1, -R27.reuse ;  /* 0x000000010606c824 */ /* 0x100fe400078e0a1b */
[----:B------:R-:W-:-:S04]  /*31f0*/  @!P6 IMAD.IADD R5, R5, 0x1, -R27 ;  /* 0x000000010505e824 */ /* 0x000fc800078e0a1b */
[----:B------:R-:W-:Y:S01]  /*3200*/  @!P1 IMAD.MOV R5, RZ, RZ, -R5 ;  /* 0x000000ffff059224 */ /* 0x000fe200078e0a05 */
[----:B--2---:R-:W-:Y:S02]  /*3210*/  IABS R8, R17 ;  /* 0x0000001100087213 */ /* 0x004fe40000000000 */
[----:B------:R-:W-:Y:S02]  /*3220*/  ISETP.GE.AND P3, PT, R17, RZ, PT ;  /* 0x000000ff1100720c */ /* 0x000fe40003f66270 */
[----:B------:R-:W2:Y:S01]  /*3230*/  LDL.LU R17, [R1+0x3d0] ;  /* 0x0003d00001117983 */ /* 0x000ea20000300800 */
[----:B----4-:R-:W-:Y:S02]  /*3240*/  IABS R10, R18 ;  /* 0x00000012000a7213 */ /* 0x010fe40000000000 */
[----:B------:R-:W-:Y:S01]  /*3250*/  ISETP.GE.AND P2, PT, R18, RZ, PT ;  /* 0x000000ff1200720c */ /* 0x000fe20003f46270 */
[----:B------:R-:W-:-:S04]  /*3260*/  IMAD.MOV.U32 R18, RZ, RZ, R6 ;  /* 0x000000ffff127224 */ /* 0x000fc800078e0006 */
[----:B------:R-:W-:Y:S01]  /*3270*/  @!P0 IMAD.MOV R18, RZ, RZ, -R18 ;  /* 0x000000ffff128224 */ /* 0x000fe200078e0a12 */
[----:B------:R-:W-:Y:S04]  /*3280*/  STL [R1+0x188], R5 ;  /* 0x0001880501007387 */ /* 0x000fe80000100800 */
[----:B------:R0:W-:Y:S04]  /*3290*/  STL [R1+0x184], R18 ;  /* 0x0001841201007387 */ /* 0x0001e80000100800 */
[----:B0-----:R-:W4:Y:S01]  /*32a0*/  LDL.LU R18, [R1+0x3d4] ;  /* 0x0003d40001127983 */ /* 0x001f220000300800 */
[----:B------:R-:W-:Y:S01]  /*32b0*/  IABS R0, R14 ;  /* 0x0000000e00007213 */ /* 0x000fe20000000000 */
[----:B------:R-:W-:-:S04]  /*32c0*/  IMAD.HI.U32 R11, R7, R8, RZ ;  /* 0x00000008070b7227 */ /* 0x000fc800078e00ff */
[----:B------:R-:W-:-:S04]  /*32d0*/  IMAD.HI.U32 R9, R7, R0, RZ ;  /* 0x0000000007097227 */ /* 0x000fc800078e00ff */
[----:B------:R-:W-:Y:S02]  /*32e0*/  IMAD.MOV R9, RZ, RZ, -R9 ;  /* 0x000000ffff097224 */ /* 0x000fe400078e0a09 */
[----:B------:R-:W-:Y:S02]  /*32f0*/  IMAD.MOV R11, RZ, RZ, -R11 ;  /* 0x000000ffff0b7224 */ /* 0x000fe400078e0a0b */
[C---:B------:R-:W-:Y:S02]  /*3300*/  IMAD R0, R27.reuse, R9, R0 ;  /* 0x000000091b007224 */ /* 0x040fe400078e0200 */
[----:B------:R-:W-:Y:S02]  /*3310*/  IMAD.MOV.U32 R4, RZ, RZ, R10 ;  /* 0x000000ffff047224 */ /* 0x000fe400078e000a */
[C---:B------:R-:W-:Y:S01]  /*3320*/  IMAD R2, R27.reuse, R11, R8 ;  /* 0x0000000b1b027224 */ /* 0x040fe200078e0208 */
[----:B------:R-:W-:Y:S01]  /*3330*/  ISETP.GT.U32.AND P6, PT, R27, R0, PT ;  /* 0x000000001b00720c */ /* 0x000fe20003fc4070 */
[----:B------:R-:W-:-:S03]  /*3340*/  IMAD.HI.U32 R12, R7, R4, RZ ;  /* 0x00000004070c7227 */ /* 0x000fc600078e00ff */
[----:B------:R-:W-:Y:S01]  /*3350*/  ISETP.GT.U32.AND P4, PT, R27, R2, PT ;  /* 0x000000021b00720c */ /* 0x000fe20003f84070 */
[----:B------:R-:W-:-:S04]  /*3360*/  IMAD.MOV R12, RZ, RZ, -R12 ;  /* 0x000000ffff0c7224 */ /* 0x000fc800078e0a0c */
[----:B------:R-:W-:-:S04]  /*3370*/  IMAD R4, R27, R12, R4 ;  /* 0x0000000c1b047224 */ /* 0x000fc800078e0204 */
[--C-:B------:R-:W-:Y:S01]  /*3380*/  @!P6 IMAD.IADD R0, R0, 0x1, -R27.reuse ;  /* 0x000000010000e824 */ /* 0x100fe200078e0a1b */
[C---:B------:R-:W-:Y:S02]  /*3390*/  ISETP.GT.U32.AND P6, PT, R27.reuse, R4, PT ;  /* 0x000000041b00720c */ /* 0x040fe40003fc4070 */
[----:B------:R-:W-:Y:S01]  /*33a0*/  IABS R9, R3 ;  /* 0x0000000300097213 */ /* 0x000fe20000000000 */
[----:B------:R-:W-:Y:S01]  /*33b0*/  @!P4 IMAD.IADD R2, R2, 0x1, -R27 ;  /* 0x000000010202c824 */ /* 0x000fe200078e0a1b */
[----:B------:R-:W-:Y:S02]  /*33c0*/  ISETP.GT.U32.AND P4, PT, R27, R0, PT ;  /* 0x000000001b00720c */ /* 0x000fe40003f84070 */
[----:B------:R-:W-:Y:S01]  /*33d0*/  IABS R10, R28 ;  /* 0x0000001c000a7213 */ /* 0x000fe20000000000 */
[----:B------:R-:W-:Y:S01]  /*33e0*/  IMAD.HI.U32 R13, R7, R9, RZ ;  /* 0x00000009070d7227 */ /* 0x000fe200078e00ff */
[----:B------:R-:W-:Y:S02]  /*33f0*/  ISETP.GT.U32.AND P1, PT, R27, R2, PT ;  /* 0x000000021b00720c */ /* 0x000fe40003f24070 */
[----:B------:R-:W-:Y:S01]  /*3400*/  ISETP.GE.AND P5, PT, R14, RZ, PT ;  /* 0x000000ff0e00720c */ /* 0x000fe20003fa6270 */
[----:B------:R-:W-:-:S04]  /*3410*/  IMAD.HI.U32 R14, R7, R10, RZ ;  /* 0x0000000a070e7227 */ /* 0x000fc800078e00ff */
[----:B------:R-:W-:Y:S01]  /*3420*/  IMAD.MOV R13, RZ, RZ, -R13 ;  /* 0x000000ffff0d7224 */ /* 0x000fe200078e0a0d */
[----:B---3--:R-:W-:Y:S01]  /*3430*/  IABS R8, R29 ;  /* 0x0000001d00087213 */ /* 0x008fe20000000000 */
[----:B------:R-:W-:-:S04]  /*3440*/  @!P6 IMAD.IADD R4, R4, 0x1, -R27 ;  /* 0x000000010404e824 */ /* 0x000fc800078e0a1b */
[----:B------:R-:W-:Y:S01]  /*3450*/  IMAD.HI.U32 R12, R7, R8, RZ ;  /* 0x00000008070c7227 */ /* 0x000fe200078e00ff */
[----:B------:R-:W-:-:S03]  /*3460*/  IABS R11, R16 ;  /* 0x00000010000b7213 */ /* 0x000fc60000000000 */
[----:B------:R-:W-:Y:S02]  /*3470*/  IMAD.MOV R12, RZ, RZ, -R12 ;  /* 0x000000ffff0c7224 */ /* 0x000fe400078e0a0c */
[----:B------:R-:W-:Y:S02]  /*3480*/  IMAD.MOV R14, RZ, RZ, -R14 ;  /* 0x000000ffff0e7224 */ /* 0x000fe400078e0a0e */
[C---:B------:R-:W-:Y:S02]  /*3490*/  IMAD R9, R27.reuse, R13, R9 ;  /* 0x0000000d1b097224 */ /* 0x040fe400078e0209 */
[----:B------:R-:W-:Y:S01]  /*34a0*/  @!P4 IMAD.IADD R0, R0, 0x1, -R27 ;  /* 0x000000010000c824 */ /* 0x000fe200078e0a1b */
[C---:B------:R-:W-:Y:S01]  /*34b0*/  ISETP.GT.U32.AND P6, PT, R27.reuse, R4, PT ;  /* 0x000000041b00720c */ /* 0x040fe20003fc4070 */
[----:B------:R-:W-:Y:S02]  /*34c0*/  IMAD R8, R27, R12, R8 ;  /* 0x0000000c1b087224 */ /* 0x000fe400078e0208 */
[----:B------:R-:W-:-:S04]  /*34d0*/  IMAD.HI.U32 R15, R7, R11, RZ ;  /* 0x0000000b070f7227 */ /* 0x000fc800078e00ff */
[----:B------:R-:W-:Y:S02]  /*34e0*/  IMAD.MOV.U32 R12, RZ, RZ, R3 ;  /* 0x000000ffff0c7224 */ /* 0x000fe400078e0003 */
[C---:B------:R-:W-:Y:S02]  /*34f0*/  IMAD R10, R27.reuse, R14, R10 ;  /* 0x0000000e1b0a7224 */ /* 0x040fe400078e020a */
[----:B------:R-:W-:Y:S01]  /*3500*/  @!P1 IMAD.IADD R2, R2, 0x1, -R27 ;  /* 0x0000000102029824 */ /* 0x000fe200078e0a1b */
[C---:B------:R-:W-:Y:S01]  /*3510*/  ISETP.GT.U32.AND P1, PT, R27.reuse, R9, PT ;  /* 0x000000091b00720c */ /* 0x040fe20003f24070 */
[----:B------:R-:W-:Y:S02]  /*3520*/  IMAD.MOV.U32 R3, RZ, RZ, R0 ;  /* 0x000000ffff037224 */ /* 0x000fe400078e0000 */
[----:B------:R-:W-:Y:S02]  /*3530*/  IMAD.MOV R15, RZ, RZ, -R15 ;  /* 0x000000ffff0f7224 */ /* 0x000fe400078e0a0f */
[----:B------:R-:W-:Y:S01]  /*3540*/  @!P5 IMAD.MOV R3, RZ, RZ, -R3 ;  /* 0x000000ffff03d224 */ /* 0x000fe200078e0a03 */
[C---:B------:R-:W-:Y:S01]  /*3550*/  ISETP.GT.U32.AND P5, PT, R27.reuse, R10, PT ;  /* 0x0000000a1b00720c */ /* 0x040fe20003fa4070 */
[C---:B------:R-:W-:Y:S01]  /*3560*/  IMAD R11, R27.reuse, R15, R11 ;  /* 0x0000000f1b0b7224 */ /* 0x040fe200078e020b */
[----:B------:R-:W-:Y:S01]  /*3570*/  ISETP.GT.U32.AND P4, PT, R27, R8, PT ;  /* 0x000000081b00720c */ /* 0x000fe20003f84070 */
[----:B------:R-:W-:-:S03]  /*3580*/  @!P6 IMAD.IADD R4, R4, 0x1, -R27 ;  /* 0x000000010404e824 */ /* 0x000fc600078e0a1b */
[----:B------:R-:W-:Y:S01]  /*3590*/  ISETP.GT.U32.AND P6, PT, R27, R11, PT ;  /* 0x0000000b1b00720c */ /* 0x000fe20003fc4070 */
[--C-:B------:R-:W-:Y:S02]  /*35a0*/  @!P1 IMAD.IADD R9, R9, 0x1, -R27.reuse ;  /* 0x0000000109099824 */ /* 0x100fe400078e0a1b */
[----:B------:R-:W-:Y:S02]  /*35b0*/  IMAD.MOV.U32 R6, RZ, RZ, R28 ;  /* 0x000000ffff067224 */ /* 0x000fe400078e001c */
[----:B------:R-:W-:Y:S01]  /*35c0*/  IMAD.MOV.U32 R13, RZ, RZ, R2 ;  /* 0x000000ffff0d7224 */ /* 0x000fe200078e0002 */
[----:B------:R-:W-:Y:S01]  /*35d0*/  ISETP.GE.AND P0, PT, R29, RZ, PT ;  /* 0x000000ff1d00720c */ /* 0x000fe20003f06270 */
[--C-:B------:R-:W-:Y:S01]  /*35e0*/  @!P5 IMAD.IADD R10, R10, 0x1, -R27.reuse ;  /* 0x000000010a0ad824 */ /* 0x100fe200078e0a1b */
[C---:B------:R-:W-:Y:S01]  /*35f0*/  ISETP.GT.U32.AND P5, PT, R27.reuse, R9, PT ;  /* 0x000000091b00720c */ /* 0x040fe20003fa4070 */
[----:B------:R-:W-:Y:S01]  /*3600*/  @!P4 IMAD.IADD R8, R8, 0x1, -R27 ;  /* 0x000000010808c824 */ /* 0x000fe200078e0a1b */
[----:B------:R-:W-:Y:S01]  /*3610*/  ISETP.GE.AND P4, PT, R6, RZ, PT ;  /* 0x000000ff0600720c */ /* 0x000fe20003f86270 */
[----:B------:R-:W-:Y:S01]  /*3620*/  @!P3 IMAD.MOV R13, RZ, RZ, -R13 ;  /* 0x000000ffff0db224 */ /* 0x000fe200078e0a0d */
[----:B------:R-:W-:Y:S01]  /*3630*/  ISETP.GE.AND P3, PT, R12, RZ, PT ;  /* 0x000000ff0c00720c */ /* 0x000fe20003f66270 */
[----:B------:R-:W-:Y:S01]  /*3640*/  IMAD.MOV.U32 R12, RZ, RZ, R4 ;  /* 0x000000ffff0c7224 */ /* 0x000fe200078e0004 */
[----:B------:R-:W-:Y:S01]  /*3650*/  ISETP.GT.U32.AND P1, PT, R27, R8, PT ;  /* 0x000000081b00720c */ /* 0x000fe20003f24070 */
[----:B------:R-:W-:Y:S01]  /*3660*/  @!P6 IMAD.IADD R11, R11, 0x1, -R27 ;  /* 0x000000010b0be824 */ /* 0x000fe200078e0a1b */
[----:B------:R-:W3:Y:S01]  /*3670*/  LDL.LU R28, [R1+0x3d8] ;  /* 0x0003d800011c7983 */ /* 0x000ee20000300800 */
[----:B------:R-:W-:-:S03]  /*3680*/  @!P2 IMAD.MOV R12, RZ, RZ, -R12 ;  /* 0x000000ffff0ca224 */ /* 0x000fc600078e0a0c */
[----:B------:R-:W-:Y:S01]  /*3690*/  ISETP.GT.U32.AND P2, PT, R27, R11, PT ;  /* 0x0000000b1b00720c */ /* 0x000fe20003f44070 */
[--C-:B------:R-:W-:Y:S01]  /*36a0*/  @!P5 IMAD.IADD R9, R9, 0x1, -R27.reuse ;  /* 0x000000010909d824 */ /* 0x100fe200078e0a1b */
[----:B------:R0:W-:Y:S05]  /*36b0*/  STL [R1+0x180], R3 ;  /* 0x0001800301007387 */ /* 0x0001ea0000100800 */
[----:B------:R-:W-:Y:S01]  /*36c0*/  @!P1 IMAD.IADD R8, R8, 0x1, -R27 ;  /* 0x0000000108089824 */ /* 0x000fe200078e0a1b */
[----:B0-----:R-:W3:Y:S03]  /*36d0*/  LDL.LU R3, [R1+0x3dc] ;  /* 0x0003dc0001037983 */ /* 0x001ee60000300800 */
[----:B------:R-:W-:-:S02]  /*36e0*/  @!P0 IMAD.MOV R8, RZ, RZ, -R8 ;  /* 0x000000ffff088224 */ /* 0x000fc400078e0a08 */
[----:B------:R-:W-:Y:S01]  /*36f0*/  @!P2 IMAD.IADD R11, R11, 0x1, -R27 ;  /* 0x000000010b0ba824 */ /* 0x000fe200078e0a1b */
[----:B------:R-:W3:Y:S01]  /*3700*/  LDL.LU R29, [R1+0x3e0] ;  /* 0x0003e000011d7983 */ /* 0x000ee20000300800 */
[----:B------:R-:W-:-:S03]  /*3710*/  ISETP.GE.AND P1, PT, R16, RZ, PT ;  /* 0x000000ff1000720c */ /* 0x000fc60003f26270 */
[----:B------:R-:W-:Y:S04]  /*3720*/  STL [R1+0x178], R13 ;  /* 0x0001780d01007387 */ /* 0x000fe80000100800 */
[----:B------:R-:W-:Y:S01]  /*3730*/  STL [R1+0x174], R12 ;  /* 0x0001740c01007387 */ /* 0x000fe20000100800 */
[----:B--2---:R-:W-:-:S05]  /*3740*/  IABS R5, R17 ;  /* 0x0000001100057213 */ /* 0x004fca0000000000 */
[----:B------:R-:W-:-:S04]  /*3750*/  IMAD.HI.U32 R0, R7, R5, RZ ;  /* 0x0000000507007227 */ /* 0x000fc800078e00ff */
[----:B------:R-:W-:-:S04]  /*3760*/  IMAD.MOV R6, RZ, RZ, -R0 ;  /* 0x000000ffff067224 */ /* 0x000fc800078e0a00 */
[----:B------:R-:W-:-:S05]  /*3770*/  IMAD R5, R27, R6, R5 ;  /* 0x000000061b057224 */ /* 0x000fca00078e0205 */
[----:B------:R-:W-:Y:S02]  /*3780*/  ISETP.GT.U32.AND P5, PT, R27, R5, PT ;  /* 0x000000051b00720c */ /* 0x000fe40003fa4070 */
[----:B------:R-:W-:Y:S02]  /*3790*/  ISETP.GE.AND P2, PT, R17, RZ, PT ;  /* 0x000000ff1100720c */ /* 0x000fe40003f46270 */
[----:B------:R-:W2:Y:S01]  /*37a0*/  LDL.LU R17, [R1+0x3e4] ;  /* 0x0003e40001117983 */ /* 0x000ea20000300800 */
[----:B----4-:R-:W-:-:S03]  /*37b0*/  IABS R2, R18 ;  /* 0x0000001200027213 */ /* 0x010fc60000000000 */
[----:B------:R-:W4:Y:S04]  /*37c0*/  LDL.LU R16, [R1+0x3ec] ;  /* 0x0003ec0001107983 */ /* 0x000f280000300800 */
[----:B------:R0:W-:Y:S01]  /*37d0*/  STL [R1+0x170], R8 ;  /* 0x0001700801007387 */ /* 0x0001e20000100800 */
[----:B------:R-:W-:Y:S01]  /*37e0*/  @!P5 IMAD.IADD R5, R5, 0x1, -R27 ;  /* 0x000000010505d824 */ /* 0x000fe200078e0a1b */
[----:B------:R-:W-:Y:S02]  /*37f0*/  ISETP.GE.AND P5, PT, R18, RZ, PT ;  /* 0x000000ff1200720c */ /* 0x000fe40003fa6270 */
[----:B------:R-:W4:Y:S01]  /*3800*/  LDL.LU R18, [R1+0x3e8] ;  /* 0x0003e80001127983 */ /* 0x000f220000300800 */
[----:B------:R-:W-:Y:S01]  /*3810*/  IMAD.MOV.U32 R0, RZ, RZ, R2 ;  /* 0x000000ffff007224 */ /* 0x000fe200078e0002 */
[----:B------:R-:W-:-:S03]  /*3820*/  ISETP.GT.U32.AND P6, PT, R27, R10, PT ;  /* 0x0000000a1b00720c */ /* 0x000fc60003fc4070 */
[----:B------:R-:W-:-:S04]  /*3830*/  IMAD.HI.U32 R4, R7, R0, RZ ;  /* 0x0000000007047227 */ /* 0x000fc800078e00ff */
[----:B------:R-:W-:-:S04]  /*3840*/  IMAD.MOV R4, RZ, RZ, -R4 ;  /* 0x000000ffff047224 */ /* 0x000fc800078e0a04 */
[----:B------:R-:W-:Y:S02]  /*3850*/  IMAD R0, R27, R4, R0 ;  /* 0x000000041b007224 */ /* 0x000fe400078e0200 */
[----:B------:R-:W-:-:S03]  /*3860*/  @!P6 IMAD.IADD R10, R10, 0x1, -R27 ;  /* 0x000000010a0ae824 */ /* 0x000fc600078e0a1b */
[C---:B------:R-:W-:Y:S02]  /*3870*/  ISETP.GT.U32.AND P6, PT, R27.reuse, R0, PT ;  /* 0x000000001b00720c */ /* 0x040fe40003fc4070 */
[----:B------:R-:W-:Y:S02]  /*3880*/  ISETP.GT.U32.AND P0, PT, R27, R5, PT ;  /* 0x000000051b00720c */ /* 0x000fe40003f04070 */
[----:B0-----:R-:W-:-:S09]  /*3890*/  MOV R8, R11 ;  /* 0x0000000b00087202 */ /* 0x001fd20000000f00 */
[----:B------:R-:W-:-:S05]  /*38a0*/  @!P6 IMAD.IADD R0, R0, 0x1, -R27 ;  /* 0x000000010000e824 */ /* 0x000fca00078e0a1b */
[----:B------:R-:W-:Y:S01]  /*38b0*/  ISETP.GT.U32.AND P6, PT, R27, R0, PT ;  /* 0x000000001b00720c */ /* 0x000fe20003fc4070 */
[----:B------:R-:W-:Y:S02]  /*38c0*/  @!P3 IMAD.MOV R9, RZ, RZ, -R9 ;  /* 0x000000ffff09b224 */ /* 0x000fe400078e0a09 */
[----:B------:R-:W-:Y:S02]  /*38d0*/  @!P4 IMAD.MOV R10, RZ, RZ, -R10 ;  /* 0x000000ffff0ac224 */ /* 0x000fe400078e0a0a */
[----:B------:R-:W-:Y:S01]  /*38e0*/  @!P1 IMAD.MOV R8, RZ, RZ, -R8 ;  /* 0x000000ffff089224 */ /* 0x000fe200078e0a08 */
[----:B------:R0:W-:Y:S01]  /*38f0*/  STL [R1+0x16c], R9 ;  /* 0x00016c0901007387 */ /* 0x0001e20000100800 */
[----:B------:R-:W-:-:S03]  /*3900*/  @!P0 IMAD.IADD R5, R5, 0x1, -R27 ;  /* 0x0000000105058824 */ /* 0x000fc600078e0a1b */
[----:B------:R-:W-:Y:S03]  /*3910*/  STL [R1+0x168], R10 ;  /* 0x0001680a01007387 */ /* 0x000fe60000100800 */
[----:B------:R-:W-:Y:S01]  /*3920*/  @!P6 IMAD.IADD R0, R0, 0x1, -R27 ;  /* 0x000000010000e824 */ /* 0x000fe200078e0a1b */
[----:B------:R1:W-:Y:S01]  /*3930*/  STL [R1+0x164], R8 ;  /* 0x0001640801007387 */ /* 0x0003e20000100800 */
[----:B0-----:R-:W-:-:S04]  /*3940*/  IMAD.MOV.U32 R9, RZ, RZ, R5 ;  /* 0x000000ffff097224 */ /* 0x001fc800078e0005 */
[----:B------:R-:W-:Y:S02]  /*3950*/  @!P2 IMAD.MOV R9, RZ, RZ, -R9 ;  /* 0x000000ffff09a224 */ /* 0x000fe400078e0a09 */
[----:B-1----:R-:W-:-:S04]  /*3960*/  IMAD.MOV.U32 R8, RZ, RZ, R0 ;  /* 0x000000ffff087224 */ /* 0x002fc800078e0000 */
[----:B------:R-:W-:Y:S01]  /*3970*/  @!P5 IMAD.MOV R8, RZ, RZ, -R8 ;  /* 0x000000ffff08d224 */ /* 0x000fe200078e0a08 */
[----:B---3--:R-:W-:Y:S02]  /*3980*/  IABS R2, R28 ;  /* 0x0000001c00027213 */ /* 0x008fe40000000000 */
[----:B------:R-:W-:Y:S02]  /*3990*/  ISETP.GE.AND P4, PT, R28, RZ, PT ;  /* 0x000000ff1c00720c */ /* 0x000fe40003f86270 */
[----:B------:R-:W3:Y:S01]  /*39a0*/  LDL R28, [R1+0x3f0] ;  /* 0x0003f000011c7983 */ /* 0x000ee20000100800 */
[----:B------:R-:W-:Y:S02]  /*39b0*/  IABS R12, R3 ;  /* 0x00000003000c7213 */ /* 0x000fe40000000000 */
[----:B------:R-:W-:Y:S02]  /*39c0*/  ISETP.GE.AND P1, PT, R3, RZ, PT ;  /* 0x000000ff0300720c */ /* 0x000fe40003f26270 */
[----:B------:R-:W3:Y:S01]  /*39d0*/  LDL R3, [R1+0x3f4] ;  /* 0x0003f40001037983 */ /* 0x000ee20000100800 */
[----:B------:R-:W-:-:S04]  /*39e0*/  IMAD.HI.U32 R13, R7, R12, RZ ;  /* 0x0000000c070d7227 */ /* 0x000fc800078e00ff */
[----:B------:R-:W-:Y:S01]  /*39f0*/  IMAD.MOV R13, RZ, RZ, -R13 ;  /* 0x000000ffff0d7224 */ /* 0x000fe200078e0a0d */
[----:B------:R3:W-:Y:S03]  /*3a00*/  STL [R1+0x160], R9 ;  /* 0x0001600901007387 */ /* 0x0007e60000100800 */
[----:B------:R-:W-:Y:S01]  /*3a10*/  IMAD R12, R27, R13, R12 ;  /* 0x0000000d1b0c7224 */ /* 0x000fe200078e020c */
[----:B------:R-:W-:Y:S01]  /*3a20*/  STL [R1+0x15c], R8 ;  /* 0x00015c0801007387 */ /* 0x000fe20000100800 */
[----:B--2---:R-:W-:Y:S02]  /*3a30*/  ISETP.GE.AND P2, PT, R17, RZ, PT ;  /* 0x000000ff1100720c */ /* 0x004fe40003f46270 */
[----:B------:R-:W-:Y:S02]  /*3a40*/  IABS R0, R17 ;  /* 0x0000001100007213 */ /* 0x000fe40000000000 */
[----:B------:R-:W2:Y:S01]  /*3a50*/  LDL.LU R17, [R1+0x3f8] ;  /* 0x0003f80001117983 */ /* 0x000ea20000300800 */
[----:B----4-:R-:W-:-:S02]  /*3a60*/  ISETP.GE.AND P5, PT, R18, RZ, PT ;  /* 0x000000ff1200720c */ /* 0x010fc40003fa6270 */
[----:B------:R-:W-:Y:S02]  /*3a70*/  IABS R13, R18 ;  /* 0x00000012000d7213 */ /* 0x000fe40000000000 */
[----:B------:R-:W4:Y:S01]  /*3a80*/  LDL.LU R18, [R1+0x3fc] ;  /* 0x0003fc0001127983 */ /* 0x000f220000300800 */
[----:B------:R-:W-:-:S04]  /*3a90*/  IMAD.HI.U32 R6, R7, R2, RZ ;  /* 0x0000000207067227 */ /* 0x000fc800078e00ff */
[----:B------:R-:W-:-:S04]  /*3aa0*/  IMAD.MOV R6, RZ, RZ, -R6 ;  /* 0x000000ffff067224 */ /* 0x000fc800078e0a06 */
[C---:B------:R-:W-:Y:S01]  /*3ab0*/  IMAD R2, R27.reuse, R6, R2 ;  /* 0x000000061b027224 */ /* 0x040fe200078e0202 */
[C---:B------:R-:W-:Y:S02]  /*3ac0*/  ISETP.GT.U32.AND P6, PT, R27.reuse, R12, PT ;  /* 0x0000000c1b00720c */ /* 0x040fe40003fc4070 */
[----:B------:R-:W-:Y:S02]  /*3ad0*/  IABS R4, R29 ;  /* 0x0000001d00047213 */ /* 0x000fe40000000000 */
[----:B------:R-:W-:-:S03]  /*3ae0*/  ISETP.GT.U32.AND P3, PT, R27, R2, PT ;  /* 0x000000021b00720c */ /* 0x000fc60003f64070 */
[----:B------:R-:W-:-:S04]  /*3af0*/  IMAD.HI.U32 R6, R7, R4, RZ ;  /* 0x0000000407067227 */ /* 0x000fc800078e00ff */
[----:B------:R-:W-:Y:S02]  /*3b00*/  IMAD.MOV R6, RZ, RZ, -R6 ;  /* 0x000000ffff067224 */ /* 0x000fe400078e0a06 */
[--C-:B------:R-:W-:Y:S02]  /*3b10*/  @!P6 IMAD.IADD R12, R12, 0x1, -R27.reuse ;  /* 0x000000010c0ce824 */ /* 0x100fe400078e0a1b */
[----:B------:R-:W-:Y:S02]  /*3b20*/  IMAD R5, R27, R6, R4 ;  /* 0x000000061b057224 */ /* 0x000fe400078e0204 */
[----:B------:R-:W-:Y:S02]  /*3b30*/  @!P3 IMAD.IADD R2, R2, 0x1, -R27 ;  /* 0x000000010202b824 */ /* 0x000fe400078e0a1b */
[----:B------:R-:W-:Y:S01]  /*3b40*/  IMAD.HI.U32 R4, R7, R0, RZ ;  /* 0x0000000007047227 */ /* 0x000fe200078e00ff */
[C---:B------:R-:W-:Y:S02]  /*3b50*/  ISETP.GT.U32.AND P6, PT, R27.reuse, R12, PT ;  /* 0x0000000c1b00720c */ /* 0x040fe40003fc4070 */
[----:B------:R-:W-:Y:S01]  /*3b60*/  ISETP.GT.U32.AND P3, PT, R27, R2, PT ;  /* 0x000000021b00720c */ /* 0x000fe20003f64070 */
[----:B------:R-:W-:-:S04]  /*3b70*/  IMAD.MOV R4, RZ, RZ, -R4 ;  /* 0x000000ffff047224 */ /* 0x000fc800078e0a04 */
[----:B------:R-:W-:Y:S02]  /*3b80*/  IMAD R0, R27, R4, R0 ;  /* 0x000000041b007224 */ /* 0x000fe400078e0200 */
[----:B------:R-:W-:-:S04]  /*3b90*/  IMAD.HI.U32 R14, R7, R13, RZ ;  /* 0x0000000d070e7227 */ /* 0x000fc800078e00ff */
[--C-:B------:R-:W-:Y:S02]  /*3ba0*/  @!P6 IMAD.IADD R12, R12, 0x1, -R27.reuse ;  /* 0x000000010c0ce824 */ /* 0x100fe400078e0a1b */
[----:B------:R-:W-:Y:S01]  /*3bb0*/  @!P3 IMAD.IADD R2, R2, 0x1, -R27 ;  /* 0x000000010202b824 */ /* 0x000fe200078e0a1b */
[C---:B------:R-:W-:Y:S01]  /*3bc0*/  ISETP.GT.U32.AND P3, PT, R27.reuse, R5, PT ;  /* 0x000000051b00720c */ /* 0x040fe20003f64070 */
[----:B------:R-:W-:Y:S02]  /*3bd0*/  IMAD.MOV R14, RZ, RZ, -R14 ;  /* 0x000000ffff0e7224 */ /* 0x000fe400078e0a0e */
[----:B------:R-:W-:Y:S02]  /*3be0*/  @!P4 IMAD.MOV R2, RZ, RZ, -R2 ;  /* 0x000000ffff02c224 */ /* 0x000fe400078e0a02 */
[----:B------:R-:W-:Y:S01]  /*3bf0*/  IMAD R13, R27, R14, R13 ;  /* 0x0000000e1b0d7224 */ /* 0x000fe200078e020d */
[----:B------:R-:W-:Y:S02]  /*3c00*/  ISETP.GE.AND P0, PT, R29, RZ, PT ;  /* 0x000000ff1d00720c */ /* 0x000fe40003f06270 */
[----:B------:R-:W2:Y:S01]  /*3c10*/  LDL.LU R29, [R1+0x404] ;  /* 0x00040400011d7983 */ /* 0x000ea20000300800 */
[----:B------:R-:W-:-:S03]  /*3c20*/  IABS R11, R16 ;  /* 0x00000010000b7213 */ /* 0x000fc60000000000 */
[----:B------:R-:W-:Y:S01]  /*3c30*/  STL [R1+0x158], R2 ;  /* 0x0001580201007387 */ /* 0x000fe20000100800 */
[----:B------:R-:W-:Y:S01]  /*3c40*/  @!P3 IMAD.IADD R5, R5, 0x1, -R27 ;  /* 0x000000010505b824 */ /* 0x000fe200078e0a1b */
[----:B------:R-:W-:Y:S02]  /*3c50*/  ISETP.GE.AND P3, PT, R16, RZ, PT ;  /* 0x000000ff1000720c */ /* 0x000fe40003f66270 */
[----:B---3--:R-:W-:-:S05]  /*3c60*/  IABS R9, R28 ;  /* 0x0000001c00097213 */ /* 0x008fca0000000000 */
[----:B------:R-:W-:Y:S01]  /*3c70*/  IMAD.HI.U32 R6, R7, R9, RZ ;  /* 0x0000000907067227 */ /* 0x000fe200078e00ff */
[----:B------:R-:W-:-:S03]  /*3c80*/  IABS R10, R3 ;  /* 0x00000003000a7213 */ /* 0x000fc60000000000 */
[----:B------:R-:W-:Y:S02]  /*3c90*/  IMAD.MOV R6, RZ, RZ, -R6 ;  /* 0x000000ffff067224 */ /* 0x000fe400078e0a06 */
[----:B------:R-:W-:-:S04]  /*3ca0*/  IMAD.HI.U32 R4, R7, R10, RZ ;  /* 0x0000000a07047227 */ /* 0x000fc800078e00ff */
[----:B------:R-:W-:Y:S02]  /*3cb0*/  IMAD.MOV R4, RZ, RZ, -R4 ;  /* 0x000000ffff047224 */ /* 0x000fe400078e0a04 */
[C---:B------:R-:W-:Y:S02]  /*3cc0*/  IMAD R9, R27.reuse, R6, R9 ;  /* 0x000000061b097224 */ /* 0x040fe400078e0209 */
[----:B------:R-:W-:Y:S01]  /*3cd0*/  IMAD R10, R27, R4, R10 ;  /* 0x000000041b0a7224 */ /* 0x000fe200078e020a */
[----:B------:R-:W-:Y:S01]  /*3ce0*/  IABS R4, R19 ;  /* 0x0000001300047213 */ /* 0x000fe20000000000 */
[----:B------:R-:W-:-:S04]  /*3cf0*/  IMAD.MOV.U32 R3, RZ, RZ, R12 ;  /* 0x000000ffff037224 */ /* 0x000fc800078e000c */
[----:B------:R-:W-:Y:S02]  /*3d00*/  @!P1 IMAD.MOV R3, RZ, RZ, -R3 ;  /* 0x000000ffff039224 */ /* 0x000fe400078e0a03 */
[----:B------:R-:W-:-:S03]  /*3d10*/  IMAD.HI.U32 R14, R7, R4, RZ ;  /* 0x00000004070e7227 */ /* 0x000fc600078e00ff */
[----:B------:R0:W-:Y:S01]  /*3d20*/  STL [R1+0x154], R3 ;  /* 0x0001540301007387 */ /* 0x0001e20000100800 */
[----:B------:R-:W-:-:S03]  /*3d30*/  IMAD.MOV R14, RZ, RZ, -R14 ;  /* 0x000000ffff0e7224 */ /* 0x000fc600078e0a0e */
[----:B------:R-:W3:Y:S01]  /*3d40*/  LDL.LU R28, [R1+0x408] ;  /* 0x00040800011c7983 */ /* 0x000ee20000300800 */
[----:B------:R-:W-:-:S03]  /*3d50*/  IMAD R4, R27, R14, R4 ;  /* 0x0000000e1b047224 */ /* 0x000fc600078e0204 */
[----:B0-----:R-:W3:Y:S04]  /*3d60*/  LDL.LU R3, [R1+0x40c] ;  /* 0x00040c0001037983 */ /* 0x001ee80000300800 */
[----:B------:R-:W3:Y:S01]  /*3d70*/  LDL.LU R16, [R1+0x410] ;  /* 0x0004100001107983 */ /* 0x000ee20000300800 */
[----:B----4-:R-:W-:-:S05]  /*3d80*/  IABS R6, R18 ;  /* 0x0000001200067213 */ /* 0x010fca0000000000 */
[----:B------:R-:W-:-:S04]  /*3d90*/  IMAD.HI.U32 R15, R7, R6, RZ ;  /* 0x00000006070f7227 */ /* 0x000fc800078e00ff */
[----:B------:R-:W-:-:S04]  /*3da0*/  IMAD.MOV R15, RZ, RZ, -R15 ;  /* 0x000000ffff0f7224 */ /* 0x000fc800078e0a0f */
[C---:B------:R-:W-:Y:S02]  /*3db0*/  IMAD R6, R27.reuse, R15, R6 ;  /* 0x0000000f1b067224 */ /* 0x040fe400078e0206 */
[----:B------:R-:W4:Y:S04]  /*3dc0*/  LDL.LU R15, [R1+0x3f4] ;  /* 0x0003f400010f7983 */ /* 0x000f280000300800 */
[----:B------:R-:W4:Y:S01]  /*3dd0*/  LDL.LU R14, [R1+0x3f0] ;  /* 0x0003f000010e7983 */ /* 0x000f220000300800 */
[----:B------:R-:W-:Y:S01]  /*3de0*/  ISETP.GT.U32.AND P6, PT, R27, R0, PT ;  /* 0x000000001b00720c */ /* 0x000fe20003fc4070 */
[----:B------:R-:W-:Y:S01]  /*3df0*/  IMAD.HI.U32 R8, R7, R11, RZ ;  /* 0x0000000b07087227 */ /* 0x000fe200078e00ff */
[----:B------:R-:W-:-:S03]  /*3e00*/  ISETP.GT.U32.AND P1, PT, R27, R13, PT ;  /* 0x0000000d1b00720c */ /* 0x000fc60003f24070 */
[----:B------:R-:W-:-:S08]  /*3e10*/  IMAD.MOV R8, RZ, RZ, -R8 ;  /* 0x000000ffff087224 */ /* 0x000fd000078e0a08 */
[----:B------:R-:W-:Y:S01]  /*3e20*/  @!P6 IMAD.IADD R0, R0, 0x1, -R27 ;  /* 0x000000010000e824 */ /* 0x000fe200078e0a1b */
[C---:B------:R-:W-:Y:S01]  /*3e30*/  ISETP.GT.U32.AND P6, PT, R27.reuse, R5, PT ;  /* 0x000000051b00720c */ /* 0x040fe20003fc4070 */
[----:B------:R-:W-:-:S03]  /*3e40*/  IMAD R11, R27, R8, R11 ;  /* 0x000000081b0b7224 */ /* 0x000fc600078e020b */
[----:B------:R-:W-:Y:S01]  /*3e50*/  ISETP.GT.U32.AND P4, PT, R27, R0, PT ;  /* 0x000000001b00720c */ /* 0x000fe20003f84070 */
[----:B------:R-:W-:Y:S01]  /*3e60*/  @!P1 IMAD.IADD R13, R13, 0x1, -R27 ;  /* 0x000000010d0d9824 */ /* 0x000fe200078e0a1b */
[----:B------:R-:W-:-:S07]  /*3e70*/  ISETP.GT.U32.AND P1, PT, R27, R10, PT ;  /* 0x0000000a1b00720c */ /* 0x000fce0003f24070 */
[----:B------:R-:W-:Y:S01]  /*3e80*/  @!P6 IMAD.IADD R5, R5, 0x1, -R27 ;  /* 0x000000010505e824 */ /* 0x000fe200078e0a1b */
[----:B------:R-:W-:-:S03]  /*3e90*/  ISETP.GT.U32.AND P6, PT, R27, R11, PT ;  /* 0x0000000b1b00720c */ /* 0x000fc60003fc4070 */
[--C-:B------:R-:W-:Y:S01]  /*3ea0*/  @!P4 IMAD.IADD R0, R0, 0x1, -R27.reuse ;  /* 0x000000010000c824 */ /* 0x100fe200078e0a1b */
[----:B------:R-:W-:Y:S01]  /*3eb0*/  ISETP.GT.U32.AND P4, PT, R27, R9, PT ;  /* 0x000000091b00720c */ /* 0x000fe20003f84070 */
[----:B------:R-:W-:-:S08]  /*3ec0*/  @!P1 IMAD.IADD R10, R10, 0x1, -R27 ;  /* 0x000000010a0a9824 */ /* 0x000fd000078e0a1b */
[----:B------:R-:W-:-:S04]  /*3ed0*/  @!P6 IMAD.IADD R11, R11, 0x1, -R27 ;  /* 0x000000010b0be824 */ /* 0x000fc800078e0a1b */
[----:B------:R-:W-:Y:S01]  /*3ee0*/  @!P4 IMAD.IADD R9, R9, 0x1, -R27 ;  /* 0x000000010909c824 */ /* 0x000fe200078e0a1b */
[C---:B------:R-:W-:Y:S02]  /*3ef0*/  ISETP.GT.U32.AND P1, PT, R27.reuse, R11, PT ;  /* 0x0000000b1b00720c */ /* 0x040fe40003f24070 */
[C---:B------:R-:W-:Y:S01]  /*3f00*/  ISETP.GT.U32.AND P4, PT, R27.reuse, R13, PT ;  /* 0x0000000d1b00720c */ /* 0x040fe20003f84070 */
[----:B------:R-:W-:Y:S01]  /*3f10*/  @!P0 IMAD.MOV R5, RZ, RZ, -R5 ;  /* 0x000000ffff058224 */ /* 0x000fe200078e0a05 */
[----:B------:R-:W-:-:S04]  /*3f20*/  ISETP.GT.U32.AND P0, PT, R27, R9, PT ;  /* 0x000000091b00720c */ /* 0x000fc80003f04070 */
[----:B------:R3:W-:Y:S05]  /*3f30*/  STL [R1+0x88], R5 ;  /* 0x0000880501007387 */ /* 0x0007ea0000100800 */
[--C-:B------:R-:W-:Y:S01]  /*3f40*/  @!P1 IMAD.IADD R11, R11, 0x1, -R27.reuse ;  /* 0x000000010b0b9824 */ /* 0x100fe200078e0a1b */
[----:B------:R-:W-:Y:S01]  /*3f50*/  ISETP.GT.U32.AND P1, PT, R27, R4, PT ;  /* 0x000000041b00720c */ /* 0x000fe20003f24070 */
[--C-:B------:R-:W-:Y:S01]  /*3f60*/  @!P4 IMAD.IADD R13, R13, 0x1, -R27.reuse ;  /* 0x000000010d0dc824 */ /* 0x100fe200078e0a1b */
[----:B------:R-:W-:Y:S01]  /*3f70*/  ISETP.GT.U32.AND P4, PT, R27, R6, PT ;  /* 0x000000061b00720c */ /* 0x000fe20003f84070 */
[----:B------:R-:W-:Y:S02]  /*3f80*/  @!P0 IMAD.IADD R9, R9, 0x1, -R27 ;  /* 0x0000000109098824 */ /* 0x000fe400078e0a1b */
[----:B------:R-:W-:-:S02]  /*3f90*/  @!P2 IMAD.MOV R0, RZ, RZ, -R0 ;  /* 0x000000ffff00a224 */ /* 0x000fc400078e0a00 */
[----:B------:R-:W-:Y:S02]  /*3fa0*/  @!P5 IMAD.MOV R13, RZ, RZ, -R13 ;  /* 0x000000ffff0dd224 */ /* 0x000fe400078e0a0d */
[----:B------:R-:W-:Y:S01]  /*3fb0*/  @!P3 IMAD.MOV R11, RZ, RZ, -R11 ;  /* 0x000000ffff0bb224 */ /* 0x000fe200078e0a0b */
[----:B------:R0:W-:Y:S03]  /*3fc0*/  STL [R1+0x5c], R0 ;  /* 0x00005c0001007387 */ /* 0x0001e60000100800 */
[--C-:B------:R-:W-:Y:S01]  /*3fd0*/  @!P1 IMAD.IADD R4, R4, 0x1, -R27.reuse ;  /* 0x0000000104049824 */ /* 0x100fe200078e0a1b */
[----:B------:R-:W-:Y:S01]  /*3fe0*/  ISETP.GE.AND P1, PT, R18, RZ, PT ;  /* 0x000000ff1200720c */ /* 0x000fe20003f26270 */
[----:B------:R-:W-:Y:S01]  /*3ff0*/  STL [R1+0x4c], R13 ;  /* 0x00004c0d01007387 */ /* 0x000fe20000100800 */
[----:B------:R-:W-:Y:S01]  /*4000*/  @!P4 IMAD.IADD R6, R6, 0x1, -R27 ;  /* 0x000000010606c824 */ /* 0x000fe200078e0a1b */
[----:B--2---:R-:W-:-:S02]  /*4010*/  IABS R8, R17 ;  /* 0x0000001100087213 */ /* 0x004fc40000000000 */
[----:B------:R-:W2:Y:S01]  /*4020*/  LDL.LU R18, [R1+0x418] ;  /* 0x0004180001127983 */ /* 0x000ea20000300800 */
[----:B------:R-:W-:-:S03]  /*4030*/  ISETP.GE.AND P4, PT, R17, RZ, PT ;  /* 0x000000ff1100720c */ /* 0x000fc60003f86270 */
[----:B------:R-:W-:Y:S04]  /*4040*/  STL [R1+0x38], R11 ;  /* 0x0000380b01007387 */ /* 0x000fe80000100800 */
[----:B------:R-:W2:Y:S01]  /*4050*/  LDL.LU R17, [R1+0x414] ;  /* 0x0004140001117983 */ /* 0x000ea20000300800 */
[----:B---3--:R-:W-:Y:S01]  /*4060*/  IABS R5, R28 ;  /* 0x0000001c00057213 */ /* 0x008fe20000000000 */
[----:B------:R-:W-:-:S04]  /*4070*/  IMAD.HI.U32 R12, R7, R8, RZ ;  /* 0x00000008070c7227 */ /* 0x000fc800078e00ff */
[----:B------:R-:W-:Y:S01]  /*4080*/  IMAD.MOV R12, RZ, RZ, -R12 ;  /* 0x000000ffff0c7224 */ /* 0x000fe200078e0a0c */
[----:B----4-:R-:W-:Y:S01]  /*4090*/  ISETP.GE.AND P0, PT, R14, RZ, PT ;  /* 0x000000ff0e00720c */ /* 0x010fe20003f06270 */
[----:B------:R-:W-:-:S04]  /*40a0*/  IMAD.HI.U32 R14, R7, R5, RZ ;  /* 0x00000005070e7227 */ /* 0x000fc800078e00ff */
[----:B------:R-:W-:-:S04]  /*40b0*/  IMAD.MOV R14, RZ, RZ, -R14 ;  /* 0x000000ffff0e7224 */ /* 0x000fc800078e0a0e */
[C---:B------:R-:W-:Y:S02]  /*40c0*/  IMAD R5, R27.reuse, R14, R5 ;  /* 0x0000000e1b057224 */ /* 0x040fe400078e0205 */
[----:B------:R-:W-:Y:S02]  /*40d0*/  IMAD.MOV.U32 R14, RZ, RZ, R19 ;  /* 0x000000ffff0e7224 */ /* 0x000fe400078e0013 */
[----:B------:R-:W3:Y:S01]  /*40e0*/  LDL.LU R19, [R1+0x41c] ;  /* 0x00041c0001137983 */ /* 0x000ee20000300800 */
[----:B------:R-:W-:-:S05]  /*40f0*/  IMAD R8, R27, R12, R8 ;  /* 0x0000000c1b087224 */ /* 0x000fca00078e0208 */
[----:B------:R-:W-:Y:S02]  /*4100*/  ISETP.GT.U32.AND P6, PT, R27, R8, PT ;  /* 0x000000081b00720c */ /* 0x000fe40003fc4070 */
[----:B------:R-:W-:-:S05]  /*4110*/  IABS R2, R29 ;  /* 0x0000001d00027213 */ /* 0x000fca0000000000 */
[----:B------:R-:W-:-:S06]  /*4120*/  IMAD.HI.U32 R12, R7, R2, RZ ;  /* 0x00000002070c7227 */ /* 0x000fcc00078e00ff */
[----:B------:R-:W-:Y:S01]  /*4130*/  @!P6 IMAD.IADD R8, R8, 0x1, -R27 ;  /* 0x000000010808e824 */ /* 0x000fe200078e0a1b */
[----:B------:R-:W-:Y:S01]  /*4140*/  ISETP.GT.U32.AND P6, PT, R27, R10, PT ;  /* 0x0000000a1b00720c */ /* 0x000fe20003fc4070 */
[----:B------:R-:W-:-:S03]  /*4150*/  IMAD.MOV R12, RZ, RZ, -R12 ;  /* 0x000000ffff0c7224 */ /* 0x000fc600078e0a0c */
[C---:B------:R-:W-:Y:S01]  /*4160*/  ISETP.GT.U32.AND P2, PT, R27.reuse, R8, PT ;  /* 0x000000081b00720c */ /* 0x040fe20003f44070 */
[----:B------:R-:W-:-:S08]  /*4170*/  IMAD R2, R27, R12, R2 ;  /* 0x0000000c1b027224 */ /* 0x000fd000078e0202 */
[----:B------:R-:W-:Y:S01]  /*4180*/  @!P6 IMAD.IADD R10, R10, 0x1, -R27 ;  /* 0x000000010a0ae824 */ /* 0x000fe200078e0a1b */
[----:B------:R-:W-:-:S03]  /*4190*/  ISETP.GT.U32.AND P6, PT, R27, R2, PT ;  /* 0x000000021b00720c */ /* 0x000fc60003fc4070 */
[----:B------:R-:W-:Y:S01]  /*41a0*/  @!P2 IMAD.IADD R8, R8, 0x1, -R27 ;  /* 0x000000010808a824 */ /* 0x000fe200078e0a1b */
[----:B------:R-:W-:Y:S01]  /*41b0*/  ISETP.GE.AND P2, PT, R15, RZ, PT ;  /* 0x000000ff0f00720c */ /* 0x000fe20003f46270 */
[----:B------:R-:W-:Y:S01]  /*41c0*/  @!P0 IMAD.MOV R9, RZ, RZ, -R9 ;  /* 0x000000ffff098224 */ /* 0x000fe200078e0a09 */
[C---:B------:R-:W-:Y:S02]  /*41d0*/  ISETP.GT.U32.AND P5, PT, R27.reuse, R4, PT ;  /* 0x000000041b00720c */ /* 0x040fe40003fa4070 */
[----:B0-----:R-:W-:Y:S02]  /*41e0*/  IABS R0, R3 ;  /* 0x0000000300007213 */ /* 0x001fe40000000000 */
[----:B------:R0:W-:Y:S03]  /*41f0*/  STL [R1+0x2c], R9 ;  /* 0x00002c0901007387 */ /* 0x0001e60000100800 */
[----:B------:R-:W-:Y:S01]  /*4200*/  @!P6 IMAD.IADD R2, R2, 0x1, -R27 ;  /* 0x000000010202e824 */ /* 0x000fe200078e0a1b */
[----:B------:R-:W-:Y:S01]  /*4210*/  ISETP.GT.U32.AND P6, PT, R27, R6, PT ;  /* 0x000000061b00720c */ /* 0x000fe20003fc4070 */
[----:B------:R-:W-:Y:S01]  /*4220*/  IMAD.HI.U32 R12, R7, R0, RZ ;  /* 0x00000000070c7227 */ /* 0x000fe200078e00ff */
[----:B0-----:R-:W-:-:S03]  /*4230*/  MOV R9, R8 ;  /* 0x0000000800097202 */ /* 0x001fc60000000f00 */
[----:B------:R-:W-:Y:S01]  /*4240*/  @!P2 IMAD.MOV R10, RZ, RZ, -R10 ;  /* 0x000000ffff0aa224 */ /* 0x000fe200078e0a0a */
[----:B------:R-:W-:Y:S01]  /*4250*/  ISETP.GT.U32.AND P0, PT, R27, R2, PT ;  /* 0x000000021b00720c */ /* 0x000fe20003f04070 */
[----:B------:R-:W-:-:S03]  /*4260*/  @!P4 IMAD.MOV R9, RZ, RZ, -R9 ;  /* 0x000000ffff09c224 */ /* 0x000fc600078e0a09 */
[----:B------:R-:W-:Y:S01]  /*4270*/  STL [R1+0x28], R10 ;  /* 0x0000280a01007387 */ /* 0x000fe20000100800 */
[----:B------:R-:W-:Y:S01]  /*4280*/  IMAD.MOV R15, RZ, RZ, -R12 ;  /* 0x000000ffff0f7224 */ /* 0x000fe200078e0a0c */
[----:B------:R-:W-:Y:S01]  /*4290*/  IABS R12, R16 ;  /* 0x00000010000c7213 */ /* 0x000fe20000000000 */
[----:B------:R-:W-:Y:S01]  /*42a0*/  @!P5 IMAD.IADD R4, R4, 0x1, -R27 ;  /* 0x000000010404d824 */ /* 0x000fe200078e0a1b */
[----:B------:R0:W-:Y:S01]  /*42b0*/  STL [R1+0x24], R9 ;  /* 0x0000240901007387 */ /* 0x0001e20000100800 */
[----:B------:R-:W-:-:S03]  /*42c0*/  ISETP.GE.AND P5, PT, R28, RZ, PT ;  /* 0x000000ff1c00720c */ /* 0x000fc60003fa6270 */
[----:B------:R-:W4:Y:S01]  /*42d0*/  LDL.LU R28, [R1+0x420] ;  /* 0x00042000011c7983 */ /* 0x000f220000300800 */
[----:B------:R-:W-:Y:S01]  /*42e0*/  ISETP.GE.AND P2, PT, R14, RZ, PT ;  /* 0x000000ff0e00720c */ /* 0x000fe20003f46270 */
[----:B------:R-:W-:Y:S01]  /*42f0*/  @!P6 IMAD.IADD R6, R6, 0x1, -R27 ;  /* 0x000000010606e824 */ /* 0x000fe200078e0a1b */
[----:B------:R-:W-:Y:S01]  /*4300*/  ISETP.GE.AND P6, PT, R29, RZ, PT ;  /* 0x000000ff1d00720c */ /* 0x000fe20003fc6270 */
[----:B------:R-:W-:Y:S01]  /*4310*/  IMAD.HI.U32 R8, R7, R12, RZ ;  /* 0x0000000c07087227 */ /* 0x000fe200078e00ff */
[----:B------:R-:W-:-:S03]  /*4320*/  ISETP.GT.U32.AND P3, PT, R27, R5, PT ;  /* 0x000000051b00720c */ /* 0x000fc60003f64070 */
[----:B------:R-:W-:Y:S02]  /*4330*/  IMAD.MOV R8, RZ, RZ, -R8 ;  /* 0x000000ffff087224 */ /* 0x000fe400078e0a08 */
[----:B------:R-:W-:Y:S01]  /*4340*/  @!P0 IMAD.IADD R2, R2, 0x1, -R27 ;  /* 0x0000000102028824 */ /* 0x000fe200078e0a1b */
[----:B------:R-:W-:Y:S01]  /*4350*/  ISETP.GE.AND P0, PT, R3, RZ, PT ;  /* 0x000000ff0300720c */ /* 0x000fe20003f06270 */
[----:B0-----:R-:W-:Y:S02]  /*4360*/  IMAD.MOV.U32 R9, RZ, RZ, R6 ;  /* 0x000000ffff097224 */ /* 0x001fe400078e0006 */
[----:B------:R-:W-:Y:S02]  /*4370*/  IMAD.MOV.U32 R3, RZ, RZ, R4 ;  /* 0x000000ffff037224 */ /* 0x000fe400078e0004 */
[----:B------:R-:W-:Y:S02]  /*4380*/  IMAD R6, R27, R8, R12 ;  /* 0x000000081b067224 */ /* 0x000fe400078e020c */
[----:B------:R-:W-:-:S02]  /*4390*/  IMAD.MOV.U32 R8, RZ, RZ, R2 ;  /* 0x000000ffff087224 */ /* 0x000fc400078e0002 */
[----:B------:R-:W-:Y:S02]  /*43a0*/  @!P1 IMAD.MOV R9, RZ, RZ, -R9 ;  /* 0x000000ffff099224 */ /* 0x000fe400078e0a09 */
[----:B------:R-:W-:Y:S02]  /*43b0*/  @!P2 IMAD.MOV R3, RZ, RZ, -R3 ;  /* 0x000000ffff03a224 */ /* 0x000fe400078e0a03 */
[----:B------:R-:W-:Y:S01]  /*43c0*/  @!P6 IMAD.MOV R8, RZ, RZ, -R8 ;  /* 0x000000ffff08e224 */ /* 0x000fe200078e0a08 */
[----:B------:R-:W-:Y:S01]  /*43d0*/  STL [R1+0x20], R9 ;  /* 0x0000200901007387 */ /* 0x000fe20000100800 */
[----:B------:R-:W-:Y:S01]  /*43e0*/  @!P3 IMAD.IADD R5, R5, 0x1, -R27 ;  /* 0x000000010505b824 */ /* 0x000fe200078e0a1b */
[----:B------:R-:W-:Y:S02]  /*43f0*/  ISETP.GE.AND P3, PT, R16, RZ, PT ;  /* 0x000000ff1000720c */ /* 0x000fe40003f66270 */
[----:B------:R0:W-:Y:S04]  /*4400*/  STL [R1+0x11c], R3 ;  /* 0x00011c0301007387 */ /* 0x0001e80000100800 */
[----:B0-----:R-:W4:Y:S04]  /*4410*/  LDL.LU R3, [R1+0x424] ;  /* 0x0004240001037983 */ /* 0x001f280000300800 */
[----:B------:R0:W-:Y:S04]  /*4420*/  STL [R1+0x120], R8 ;  /* 0x0001200801007387 */ /* 0x0001e80000100800 */
[----:B------:R-:W4:Y:S04]  /*4430*/  LDL.LU R16, [R1+0x428] ;  /* 0x0004280001107983 */ /* 0x000f280000300800 */
[----:B------:R-:W4:Y:S01]  /*4440*/  LDL.LU R29, [R1+0x42c] ;  /* 0x00042c00011d7983 */ /* 0x000f220000300800 */
[----:B------:R-:W-:-:S05]  /*4450*/  IMAD R0, R27, R15, R0 ;  /* 0x0000000f1b007224 */ /* 0x000fca00078e0200 */
[C---:B------:R-:W-:Y:S02]  /*4460*/  ISETP.GT.U32.AND P4, PT, R27.reuse, R0, PT ;  /* 0x000000001b00720c */ /* 0x040fe40003f84070 */
[----:B------:R-:W-:-:S11]  /*4470*/  ISETP.GT.U32.AND P1, PT, R27, R5, PT ;  /* 0x000000051b00720c */ /* 0x000fd60003f24070 */
[--C-:B------:R-:W-:Y:S02]  /*4480*/  @!P4 IMAD.IADD R0, R0, 0x1, -R27.reuse ;  /* 0x000000010000c824 */ /* 0x100fe400078e0a1b */
[----:B------:R-:W-:-:S03]  /*4490*/  @!P1 IMAD.IADD R5, R5, 0x1, -R27 ;  /* 0x0000000105059824 */ /* 0x000fc600078e0a1b */
[----:B------:R-:W-:Y:S01]  /*44a0*/  ISETP.GT.U32.AND P2, PT, R27, R0, PT ;  /* 0x000000001b00720c */ /* 0x000fe20003f44070 */
[----:B------:R-:W-:-:S04]  /*44b0*/  IMAD.MOV.U32 R11, RZ, RZ, R5 ;  /* 0x000000ffff0b7224 */ /* 0x000fc800078e0005 */
[----:B------:R-:W-:Y:S01]  /*44c0*/  @!P5 IMAD.MOV R11, RZ, RZ, -R11 ;  /* 0x000000ffff0bd224 */ /* 0x000fe200078e0a0b */
[----:B--2---:R-:W-:Y:S02]  /*44d0*/  ISETP.GE.AND P4, PT, R17, RZ, PT ;  /* 0x000000ff1100720c */ /* 0x004fe40003f86270 */
[----:B------:R-:W-:Y:S02]  /*44e0*/  IABS R4, R17 ;  /* 0x0000001100047213 */ /* 0x000fe40000000000 */
[----:B------:R1:W-:Y:S03]  /*44f0*/  STL [R1+0x148], R11 ;  /* 0x0001480b01007387 */ /* 0x0003e60000100800 */
[----:B------:R-:W-:Y:S01]  /*4500*/  @!P2 IMAD.IADD R0, R0, 0x1, -R27 ;  /* 0x000000010000a824 */ /* 0x000fe200078e0a1b */
[----:B------:R-:W2:Y:S01]  /*4510*/  LDL.LU R17, [R1+0x430] ;  /* 0x0004300001117983 */ /* 0x000ea20000300800 */
[----:B------:R-:W-:-:S02]  /*4520*/  IABS R13, R18 ;  /* 0x00000012000d7213 */ /* 0x000fc40000000000 */
[----:B------:R-:W-:Y:S02]  /*4530*/  ISETP.GE.AND P1, PT, R18, RZ, PT ;  /* 0x000000ff1200720c */ /* 0x000fe40003f26270 */
[----:B---3--:R-:W-:Y:S02]  /*4540*/  IABS R12, R19 ;  /* 0x00000013000c7213 */ /* 0x008fe40000000000 */
[----:B------:R-:W-:Y:S01]  /*4550*/  ISETP.GE.AND P2, PT, R19, RZ, PT ;  /* 0x000000ff1300720c */ /* 0x000fe20003f46270 */
[----:B------:R-:W-:Y:S02]  /*4560*/  IMAD.MOV.U32 R19, RZ, RZ, R20 ;  /* 0x000000ffff137224 */ /* 0x000fe400078e0014 */
[----:B------:R-:W3:Y:S04]  /*4570*/  LDL.LU R20, [R1+0x434] ;  /* 0x0004340001147983 */ /* 0x000ee80000300800 */
[----:B------:R-:W3:Y:S01]  /*4580*/  LDL.LU R18, [R1+0x438] ;  /* 0x0004380001127983 */ /* 0x000ee20000300800 */
[----:B------:R-:W-:Y:S01]  /*4590*/  IMAD.MOV.U32 R2, RZ, RZ, R4 ;  /* 0x000000ffff027224 */ /* 0x000fe200078e0004 */
[----:B------:R-:W-:-:S03]  /*45a0*/  ISETP.GT.U32.AND P6, PT, R27, R6, PT ;  /* 0x000000061b00720c */ /* 0x000fc60003fc4070 */
[----:B------:R-:W-:-:S04]  /*45b0*/  IMAD.HI.U32 R10, R7, R2, RZ ;  /* 0x00000002070a7227 */ /* 0x000fc800078e00ff */
[----:B------:R-:W-:Y:S02]  /*45c0*/  IMAD.MOV R10, RZ, RZ, -R10 ;  /* 0x000000ffff0a7224 */ /* 0x000fe400078e0a0a */
[----:B------:R-:W-:-:S04]  /*45d0*/  IMAD.HI.U32 R9, R7, R13, RZ ;  /* 0x0000000d07097227 */ /* 0x000fc800078e00ff */
[C---:B------:R-:W-:Y:S02]  /*45e0*/  IMAD R2, R27.reuse, R10, R2 ;  /* 0x0000000a1b027224 */ /* 0x040fe400078e0202 */
[----:B------:R-:W-:Y:S02]  /*45f0*/  IMAD.MOV R9, RZ, RZ, -R9 ;  /* 0x000000ffff097224 */ /* 0x000fe400078e0a09 */
[----:B------:R-:W-:Y:S01]  /*4600*/  @!P6 IMAD.IADD R6, R6, 0x1, -R27 ;  /* 0x000000010606e824 */ /* 0x000fe200078e0a1b */
[C---:B------:R-:W-:Y:S01]  /*4610*/  ISETP.GT.U32.AND P5, PT, R27.reuse, R2, PT ;  /* 0x000000021b00720c */ /* 0x040fe20003fa4070 */
[C---:B------:R-:W-:Y:S02]  /*4620*/  IMAD R13, R27.reuse, R9, R13 ;  /* 0x000000091b0d7224 */ /* 0x040fe400078e020d */
[----:B------:R-:W-:Y:S01]  /*4630*/  @!P0 IMAD.MOV R0, RZ, RZ, -R0 ;  /* 0x000000ffff008224 */ /* 0x000fe200078e0a00 */
[C---:B------:R-:W-:Y:S02]  /*4640*/  ISETP.GT.U32.AND P6, PT, R27.reuse, R6, PT ;  /* 0x000000061b00720c */ /* 0x040fe40003fc4070 */
[----:B------:R-:W-:Y:S01]  /*4650*/  ISETP.GT.U32.AND P0, PT, R27, R13, PT ;  /* 0x0000000d1b00720c */ /* 0x000fe20003f04070 */
[----:B0-----:R-:W-:-:S06]  /*4660*/  IMAD.HI.U32 R8, R7, R12, RZ ;  /* 0x0000000c07087227 */ /* 0x001fcc00078e00ff */
[----:B------:R-:W-:Y:S02]  /*4670*/  @!P5 IMAD.IADD R2, R2, 0x1, -R27 ;  /* 0x000000010202d824 */ /* 0x000fe400078e0a1b */
[----:B------:R-:W-:Y:S01]  /*4680*/  IMAD.MOV R8, RZ, RZ, -R8 ;  /* 0x000000ffff087224 */ /* 0x000fe200078e0a08 */
[----:B----4-:R-:W-:-:S05]  /*4690*/  IABS R4, R28 ;  /* 0x0000001c00047213 */ /* 0x010fca0000000000 */
[----:B------:R-:W-:-:S04]  /*46a0*/  IMAD.HI.U32 R5, R7, R4, RZ ;  /* 0x0000000407057227 */ /* 0x000fc800078e00ff */
[----:B------:R-:W-:-:S04]  /*46b0*/  IMAD.MOV R5, RZ, RZ, -R5 ;  /* 0x000000ffff057224 */ /* 0x000fc800078e0a05 */
[----:B------:R-:W-:-:S05]  /*46c0*/  IMAD R5, R27, R5, R4 ;  /* 0x000000051b057224 */ /* 0x000fca00078e0204 */
[----:B------:R-:W-:Y:S01]  /*46d0*/  ISETP.GT.U32.AND P5, PT, R27, R5, PT ;  /* 0x000000051b00720c */ /* 0x000fe20003fa4070 */
[--C-:B------:R-:W-:Y:S02]  /*46e0*/  @!P6 IMAD.IADD R6, R6, 0x1, -R27.reuse ;  /* 0x000000010606e824 */ /* 0x100fe400078e0a1b */
[----:B------:R-:W-:Y:S01]  /*46f0*/  @!P0 IMAD.IADD R13, R13, 0x1, -R27 ;  /* 0x000000010d0d8824 */ /* 0x000fe200078e0a1b */
[C---:B------:R-:W-:Y:S01]  /*4700*/  ISETP.GT.U32.AND P0, PT, R27.reuse, R2, PT ;  /* 0x000000021b00720c */ /* 0x040fe20003f04070 */
[----:B------:R-:W-:Y:S01]  /*4710*/  IMAD R12, R27, R8, R12 ;  /* 0x000000081b0c7224 */ /* 0x000fe200078e020c */
[----:B------:R0:W-:Y:S01]  /*4720*/  STL [R1+0x150], R0 ;  /* 0x0001500001007387 */ /* 0x0001e20000100800 */
[----:B------:R-:W-:-:S03]  /*4730*/  IMAD.MOV.U32 R8, RZ, RZ, R6 ;  /* 0x000000ffff087224 */ /* 0x000fc600078e0006 */
[----:B------:R-:W-:Y:S01]  /*4740*/  ISETP.GT.U32.AND P6, PT, R27, R12, PT ;  /* 0x0000000c1b00720c */ /* 0x000fe20003fc4070 */
[----:B------:R-:W-:Y:S01]  /*4750*/  @!P3 IMAD.MOV R8, RZ, RZ, -R8 ;  /* 0x000000ffff08b224 */ /* 0x000fe200078e0a08 */
[----:B-1----:R-:W-:-:S05]  /*4760*/  IABS R11, R3 ;  /* 0x00000003000b7213 */ /* 0x002fca0000000000 */
[----:B------:R-:W-:Y:S01]  /*4770*/  IMAD.HI.U32 R4, R7, R11, RZ ;  /* 0x0000000b07047227 */ /* 0x000fe200078e00ff */
[----:B------:R-:W-:-:S03]  /*4780*/  IABS R9, R16 ;  /* 0x0000001000097213 */ /* 0x000fc60000000000 */
[----:B------:R-:W-:Y:S02]  /*4790*/  IMAD.MOV R4, RZ, RZ, -R4 ;  /* 0x000000ffff047224 */ /* 0x000fe400078e0a04 */
[----:B0-----:R-:W-:Y:S01]  /*47a0*/  IMAD.HI.U32 R0, R7, R9, RZ ;  /* 0x0000000907007227 */ /* 0x001fe200078e00ff */
[----:B------:R-:W-:Y:S02]  /*47b0*/  IABS R10, R29 ;  /* 0x0000001d000a7213 */ /* 0x000fe40000000000 */
[----:B------:R-:W-:Y:S01]  /*47c0*/  ISETP.GT.U32.AND P3, PT, R27, R13, PT ;  /* 0x0000000d1b00720c */ /* 0x000fe20003f64070 */
[----:B------:R-:W-:Y:S02]  /*47d0*/  @!P5 IMAD.IADD R5, R5, 0x1, -R27 ;  /* 0x000000010505d824 */ /* 0x000fe400078e0a1b */
[----:B------:R-:W-:Y:S02]  /*47e0*/  IMAD.MOV R0, RZ, RZ, -R0 ;  /* 0x000000ffff007224 */ /* 0x000fe400078e0a00 */
[C---:B------:R-:W-:Y:S01]  /*47f0*/  IMAD R11, R27.reuse, R4, R11 ;  /* 0x000000041b0b7224 */ /* 0x040fe200078e020b */
[C---:B------:R-:W-:Y:S01]  /*4800*/  ISETP.GT.U32.AND P5, PT, R27.reuse, R5, PT ;  /* 0x000000051b00720c */ /* 0x040fe20003fa4070 */
[----:B------:R-:W-:-:S02]  /*4810*/  IMAD R9, R27, R0, R9 ;  /* 0x000000001b097224 */ /* 0x000fc400078e0209 */
[----:B------:R-:W-:-:S04]  /*4820*/  IMAD.HI.U32 R0, R7, R10, RZ ;  /* 0x0000000a07007227 */ /* 0x000fc800078e00ff */
[--C-:B------:R-:W-:Y:S01]  /*4830*/  @!P0 IMAD.IADD R2, R2, 0x1, -R27.reuse ;  /* 0x0000000102028824 */ /* 0x100fe200078e0a1b */
[----:B------:R-:W-:Y:S01]  /*4840*/  ISETP.GT.U32.AND P0, PT, R27, R11, PT ;  /* 0x0000000b1b00720c */ /* 0x000fe20003f04070 */
[----:B------:R-:W-:Y:S02]  /*4850*/  IMAD.MOV R0, RZ, RZ, -R0 ;  /* 0x000000ffff007224 */ /* 0x000fe400078e0a00 */
[--C-:B------:R-:W-:Y:S02]  /*4860*/  @!P6 IMAD.IADD R12, R12, 0x1, -R27.reuse ;  /* 0x000000010c0ce824 */ /* 0x100fe400078e0a1b */
[--C-:B------:R-:W-:Y:S01]  /*4870*/  @!P3 IMAD.IADD R13, R13, 0x1, -R27.reuse ;  /* 0x000000010d0db824 */ /* 0x100fe200078e0a1b */
[C---:B------:R-:W-:Y:S01]  /*4880*/  ISETP.GT.U32.AND P3, PT, R27.reuse, R9, PT ;  /* 0x000000091b00720c */ /* 0x040fe20003f64070 */
[C---:B------:R-:W-:Y:S01]  /*4890*/  IMAD R10, R27.reuse, R0, R10 ;  /* 0x000000001b0a7224 */ /* 0x040fe200078e020a */
[----:B------:R-:W-:Y:S01]  /*48a0*/  ISETP.GT.U32.AND P6, PT, R27, R12, PT ;  /* 0x0000000c1b00720c */ /* 0x000fe20003fc4070 */
[----:B------:R-:W-:-:S03]  /*48b0*/  @!P5 IMAD.IADD R5, R5, 0x1, -R27 ;  /* 0x000000010505d824 */ /* 0x000fc600078e0a1b */
[----:B------:R-:W-:Y:S01]  /*48c0*/  ISETP.GT.U32.AND P5, PT, R27, R10, PT ;  /* 0x0000000a1b00720c */ /* 0x000fe20003fa4070 */
[----:B------:R-:W-:Y:S02]  /*48d0*/  @!P0 IMAD.IADD R11, R11, 0x1, -R27 ;  /* 0x000000010b0b8824 */ /* 0x000fe400078e0a1b */
[----:B------:R-:W-:-:S04]  /*48e0*/  IMAD.MOV.U32 R14, RZ, RZ, R2 ;  /* 0x000000ffff0e7224 */ /* 0x000fc800078e0002 */
[----:B------:R-:W-:Y:S01]  /*48f0*/  @!P4 IMAD.MOV R14, RZ, RZ, -R14 ;  /* 0x000000ffff0ec224 */ /* 0x000fe200078e0a0e */
[----:B------:R-:W-:Y:S01]  /*4900*/  ISETP.GT.U32.AND P4, PT, R27, R11, PT ;  /* 0x0000000b1b00720c */ /* 0x000fe20003f84070 */
[--C-:B------:R-:W-:Y:S02]  /*4910*/  @!P3 IMAD.IADD R9, R9, 0x1, -R27.reuse ;  /* 0x000000010909b824 */ /* 0x100fe400078e0a1b */
[--C-:B------:R-:W-:Y:S01]  /*4920*/  @!P6 IMAD.IADD R12, R12, 0x1, -R27.reuse ;  /* 0x000000010c0ce824 */ /* 0x100fe200078e0a1b */
[----:B------:R-:W-:Y:S01]  /*4930*/  ISETP.GE.AND P6, PT, R28, RZ, PT ;  /* 0x000000ff1c00720c */ /* 0x000fe20003fc6270 */
[----:B------:R-:W-:Y:S01]  /*4940*/  @!P5 IMAD.IADD R10, R10, 0x1, -R27 ;  /* 0x000000010a0ad824 */ /* 0x000fe200078e0a1b */
[----:B------:R-:W-:Y:S01]  /*4950*/  ISETP.GT.U32.AND P5, PT, R27, R9, PT ;  /* 0x000000091b00720c */ /* 0x000fe20003fa4070 */
[----:B------:R-:W-:Y:S01]  /*4960*/  @!P1 IMAD.MOV R13, RZ, RZ, -R13 ;  /* 0x000000ffff0d9224 */ /* 0x000fe200078e0a0d */
[----:B------:R-:W-:Y:S01]  /*4970*/  ISETP.GE.AND P0, PT, R3, RZ, PT ;  /* 0x000000ff0300720c */ /* 0x000fe20003f06270 */
[----:B------:R-:W-:Y:S01]  /*4980*/  STL [R1+0x14c], R8 ;  /* 0x00014c0801007387 */ /* 0x000fe20000100800 */
[----:B------:R-:W-:-:S02]  /*4990*/  ISETP.GE.AND P3, PT, R16, RZ, PT ;  /* 0x000000ff1000720c */ /* 0x000fc40003f66270 */
[----:B------:R-:W-:Y:S01]  /*49a0*/  ISETP.GT.U32.AND P1, PT, R27, R10, PT ;  /* 0x0000000a1b00720c */ /* 0x000fe20003f24070 */
[----:B------:R-:W4:Y:S01]  /*49b0*/  LDL.LU R28, [R1+0x43c] ;  /* 0x00043c00011c7983 */ /* 0x000f220000300800 */
[----:B------:R-:W-:-:S03]  /*49c0*/  @!P4 IADD3 R11, PT, PT, R11, -R27, RZ ;  /* 0x8000001b0b0bc210 */ /* 0x000fc60007ffe0ff */
[----:B------:R-:W4:Y:S04]  /*49d0*/  LDL.LU R3, [R1+0x440] ;  /* 0x0004400001037983 */ /* 0x000f280000300800 */
[----:B------:R-:W4:Y:S01]  /*49e0*/  LDL.LU R16, [R1+0x444] ;  /* 0x0004440001107983 */ /* 0x000f220000300800 */
[----:B------:R-:W-:-:S03]  /*49f0*/  @!P2 IMAD.MOV R12, RZ, RZ, -R12 ;  /* 0x000000ffff0ca224 */ /* 0x000fc600078e0a0c */
[----:B------:R-:W-:Y:S01]  /*4a00*/  STL [R1+0x144], R14 ;  /* 0x0001440e01007387 */ /* 0x000fe20000100800 */
[----:B------:R-:W-:-:S03]  /*4a10*/  @!P6 IMAD.MOV R5, RZ, RZ, -R5 ;  /* 0x000000ffff05e224 */ /* 0x000fc600078e0a05 */
[----:B------:R0:W-:Y:S01]  /*4a20*/  STL [R1+0x124], R13 ;  /* 0x0001240d01007387 */ /* 0x0001e20000100800 */
[--C-:B------:R-:W-:Y:S02]  /*4a30*/  @!P5 IMAD.IADD R9, R9, 0x1, -R27.reuse ;  /* 0x000000010909d824 */ /* 0x100fe400078e0a1b */
[----:B------:R-:W-:Y:S01]  /*4a40*/  @!P1 IMAD.IADD R10, R10, 0x1, -R27 ;  /* 0x000000010a0a9824 */ /* 0x000fe200078e0a1b */
[----:B------:R-:W-:Y:S01]  /*4a50*/  STL [R1+0x134], R12 ;  /* 0x0001340c01007387 */ /* 0x000fe20000100800 */
[----:B0-----:R-:W-:-:S03]  /*4a60*/  IMAD.MOV.U32 R13, RZ, RZ, R11 ;  /* 0x000000ffff0d7224 */ /* 0x001fc600078e000b */
[----:B------:R-:W-:Y:S01]  /*4a70*/  STL [R1+0x140], R5 ;  /* 0x0001400501007387 */ /* 0x000fe20000100800 */
[----:B------:R-:W-:Y:S02]  /*4a80*/  @!P3 IMAD.MOV R9, RZ, RZ, -R9 ;  /* 0x000000ffff09b224 */ /* 0x000fe400078e0a09 */
[----:B------:R-:W-:Y:S01]  /*4a90*/  @!P0 IMAD.MOV R13, RZ, RZ, -R13 ;  /* 0x000000ffff0d8224 */ /* 0x000fe200078e0a0d */
[----:B--2---:R-:W-:Y:S02]  /*4aa0*/  IABS R8, R17 ;  /* 0x0000001100087213 */ /* 0x004fe40000000000 */
[----:B------:R-:W-:Y:S02]  /*4ab0*/  ISETP.GE.AND P4, PT, R17, RZ, PT ;  /* 0x000000ff1100720c */ /* 0x000fe40003f86270 */
[----:B---3--:R-:W-:Y:S02]  /*4ac0*/  IABS R6, R20 ;  /* 0x0000001400067213 */ /* 0x008fe40000000000 */
[----:B------:R-:W-:-:S02]  /*4ad0*/  ISETP.GE.AND P1, PT, R20, RZ, PT ;  /* 0x000000ff1400720c */ /* 0x000fc40003f26270 */
[----:B------:R-:W-:Y:S01]  /*4ae0*/  IABS R0, R18 ;  /* 0x0000001200007213 */ /* 0x000fe20000000000 */
[----:B------:R-:W2:Y:S01]  /*4af0*/  LDL.LU R20, [R1+0x448] ;  /* 0x0004480001147983 */ /* 0x000ea20000300800 */
[----:B------:R-:W-:Y:S01]  /*4b00*/  ISETP.GE.AND P0, PT, R18, RZ, PT ;  /* 0x000000ff1200720c */ /* 0x000fe20003f06270 */
[----:B------:R-:W-:Y:S02]  /*4b10*/  IMAD.MOV.U32 R18, RZ, RZ, R19 ;  /* 0x000000ffff127224 */ /* 0x000fe400078e0013 */
[----:B------:R0:W-:Y:S04]  /*4b20*/  STL [R1+0x13c], R13 ;  /* 0x00013c0d01007387 */ /* 0x0001e80000100800 */
[----:B------:R-:W3:Y:S04]  /*4b30*/  LDL.LU R19, [R1+0x44c] ;  /* 0x00044c0001137983 */ /* 0x000ee80000300800 */
[----:B------:R-:W-:Y:S04]  /*4b40*/  STL [R1+0x138], R9 ;  /* 0x0001380901007387 */ /* 0x000fe80000100800 */
[----:B------:R-:W2:Y:S01]  /*4b50*/  LDL R17, [R1+0x454] ;  /* 0x0004540001117983 */ /* 0x000ea20000100800 */
[----:B------:R-:W-:-:S04]  /*4b60*/  IMAD.HI.U32 R4, R7, R8, RZ ;  /* 0x0000000807047227 */ /* 0x000fc800078e00ff */
[----:B------:R-:W-:-:S04]  /*4b70*/  IMAD.MOV R4, RZ, RZ, -R4 ;  /* 0x000000ffff047224 */ /* 0x000fc800078e0a04 */
[----:B------:R-:W-:Y:S02]  /*4b80*/  IMAD R8, R27, R4, R8 ;  /* 0x000000041b087224 */ /* 0x000fe400078e0208 */
[----:B------:R-:W-:-:S03]  /*4b90*/  IMAD.HI.U32 R4, R7, R6, RZ ;  /* 0x0000000607047227 */ /* 0x000fc600078e00ff */
[----:B------:R-:W-:Y:S01]  /*4ba0*/  ISETP.GT.U32.AND P6, PT, R27, R8, PT ;  /* 0x000000081b00720c */ /* 0x000fe20003fc4070 */
[----:B------:R-:W-:Y:S02]  /*4bb0*/  IMAD.MOV R4, RZ, RZ, -R4 ;  /* 0x000000ffff047224 */ /* 0x000fe400078e0a04 */
[----:B------:R-:W-:-:S04]  /*4bc0*/  IMAD.HI.U32 R2, R7, R0, RZ ;  /* 0x0000000007027227 */ /* 0x000fc800078e00ff */
[----:B------:R-:W-:Y:S02]  /*4bd0*/  IMAD R6, R27, R4, R6 ;  /* 0x000000041b067224 */ /* 0x000fe400078e0206 */
[----:B------:R-:W-:-:S03]  /*4be0*/  IMAD.MOV R2, RZ, RZ, -R2 ;  /* 0x000000ffff027224 */ /* 0x000fc600078e0a02 */
[C---:B------:R-:W-:Y:S01]  /*4bf0*/  ISETP.GT.U32.AND P5, PT, R27.reuse, R6, PT ;  /* 0x000000061b00720c */ /* 0x040fe20003fa4070 */
[----:B------:R-:W-:Y:S02]  /*4c00*/  IMAD R0, R27, R2, R0 ;  /* 0x000000021b007224 */ /* 0x000fe400078e0200 */
[----:B------:R-:W-:-:S03]  /*4c10*/  @!P6 IMAD.IADD R8, R8, 0x1, -R27 ;  /* 0x000000010808e824 */ /* 0x000fc600078e0a1b */
[----:B------:R-:W-:-:S07]  /*4c20*/  ISETP.GT.U32.AND P6, PT, R27, R0, PT ;  /* 0x000000001b00720c */ /* 0x000fce0003fc4070 */
[----:B------:R-:W-:Y:S01]  /*4c30*/  @!P5 IMAD.IADD R6, R6, 0x1, -R27 ;  /* 0x000000010606d824 */ /* 0x000fe200078e0a1b */
[----:B------:R-:W-:-:S05]  /*4c40*/  ISETP.GT.U32.AND P5, PT, R27, R8, PT ;  /* 0x000000081b00720c */ /* 0x000fca0003fa4070 */
[----:B------:R-:W-:Y:S01]  /*4c50*/  @!P6 IMAD.IADD R0, R0, 0x1, -R27 ;  /* 0x000000010000e824 */ /* 0x000fe200078e0a1b */
[----:B------:R-:W-:Y:S02]  /*4c60*/  ISETP.GT.U32.AND P6, PT, R27, R6, PT ;  /* 0x000000061b00720c */ /* 0x000fe40003fc4070 */
[----:B------:R-:W-:-:S05]  /*4c70*/  ISETP.GE.AND P2, PT, R29, RZ, PT ;  /* 0x000000ff1d00720c */ /* 0x000fca0003f46270 */
[----:B------:R-:W-:-:S04]  /*4c80*/  @!P5 IMAD.IADD R8, R8, 0x1, -R27 ;  /* 0x000000010808d824 */ /* 0x000fc800078e0a1b */
[----:B0-----:R-:W-:Y:S02]  /*4c90*/  IMAD.MOV.U32 R13, RZ, RZ, R8 ;  /* 0x000000ffff0d7224 */ /* 0x001fe400078e0008 */
[----:B------:R-:W-:Y:S02]  /*4ca0*/  @!P6 IMAD.IADD R6, R6, 0x1, -R27 ;  /* 0x000000010606e824 */ /* 0x000fe400078e0a1b */
[----:B------:R-:W-:Y:S02]  /*4cb0*/  @!P4 IMAD.MOV R13, RZ, RZ, -R13 ;  /* 0x000000ffff0dc224 */ /* 0x000fe400078e0a0d */
[----:B------:R-:W-:-:S05]  /*4cc0*/  @!P2 IMAD.MOV R10, RZ, RZ, -R10 ;  /* 0x000000ffff0aa224 */ /* 0x000fca00078e0a0a */
[----:B------:R2:W-:Y:S04]  /*4cd0*/  STL [R1+0x128], R10 ;  /* 0x0001280a01007387 */ /* 0x0005e80000100800 */
[----:B------:R0:W-:Y:S04]  /*4ce0*/  STL [R1+0x12c], R13 ;  /* 0x00012c0d01007387 */ /* 0x0001e80000100800 */
[----:B------:R-:W3:Y:S04]  /*4cf0*/  LDL R14, [R1+0x458] ;  /* 0x00045800010e7983 */ /* 0x000ee80000100800 */
[----:B------:R-:W3:Y:S01]  /*4d00*/  LDL.LU R29, [R1+0x464] ;  /* 0x00046400011d7983 */ /* 0x000ee20000300800 */
[----:B----4-:R-:W-:-:S02]  /*4d10*/  IABS R4, R3 ;  /* 0x0000000300047213 */ /* 0x010fc40000000000 */
[----:B------:R-:W-:Y:S01]  /*4d20*/  ISETP.GE.AND P4, PT, R3, RZ, PT ;  /* 0x000000ff0300720c */ /* 0x000fe20003f86270 */
[----:B------:R-:W-:-:S04]  /*4d30*/  IMAD.MOV.U32 R3, RZ, RZ, R6 ;  /* 0x000000ffff037224 */ /* 0x000fc800078e0006 */
[----:B------:R-:W-:Y:S01]  /*4d40*/  @!P1 IMAD.MOV R3, RZ, RZ, -R3 ;  /* 0x000000ffff039224 */ /* 0x000fe200078e0a03 */
[----:B------:R-:W-:Y:S02]  /*4d50*/  IABS R5, R16 ;  /* 0x0000001000057213 */ /* 0x000fe40000000000 */
[----:B------:R-:W-:Y:S02]  /*4d60*/  ISETP.GE.AND P1, PT, R16, RZ, PT ;  /* 0x000000ff1000720c */ /* 0x000fe40003f26270 */
[----:B------:R1:W-:Y:S04]  /*4d70*/  STL [R1+0x130], R3 ;  /* 0x0001300301007387 */ /* 0x0003e80000100800 */
[----:B------:R-:W4:Y:S01]  /*4d80*/  LDL R16, [R1+0x45c] ;  /* 0x00045c0001107983 */ /* 0x000f220000100800 */
[----:B--2---:R-:W-:-:S03]  /*4d90*/  IABS R10, R17 ;  /* 0x00000011000a7213 */ /* 0x004fc60000000000 */
[----:B------:R-:W2:Y:S01]  /*4da0*/  LDL R17, [R1+0x460] ;  /* 0x0004600001117983 */ /* 0x000ea20000100800 */
[----:B------:R-:W-:Y:S01]  /*4db0*/  IABS R2, R28 ;  /* 0x0000001c00027213 */ /* 0x000fe20000000000 */
[----:B------:R-:W-:-:S04]  /*4dc0*/  IMAD.HI.U32 R9, R7, R5, RZ ;  /* 0x0000000507097227 */ /* 0x000fc800078e00ff */
[----:B------:R-:W-:Y:S01]  /*4dd0*/  IMAD.HI.U32 R11, R7, R2, RZ ;  /* 0x00000002070b7227 */ /* 0x000fe200078e00ff */
[----:B------:R-:W-:-:S03]  /*4de0*/  ISETP.GT.U32.AND P3, PT, R27, R0, PT ;  /* 0x000000001b00720c */ /* 0x000fc60003f64070 */
[----:B------:R-:W-:Y:S02]  /*4df0*/  IMAD.MOV R11, RZ, RZ, -R11 ;  /* 0x000000ffff0b7224 */ /* 0x000fe400078e0a0b */
[----:B------:R-:W-:-:S04]  /*4e00*/  IMAD.HI.U32 R12, R7, R4, RZ ;  /* 0x00000004070c7227 */ /* 0x000fc800078e00ff */
[----:B------:R-:W-:Y:S02]  /*4e10*/  IMAD.MOV R9, RZ, RZ, -R9 ;  /* 0x000000ffff097224 */ /* 0x000fe400078e0a09 */
[C---:B------:R-:W-:Y:S02]  /*4e20*/  IMAD R2, R27.reuse, R11, R2 ;  /* 0x0000000b1b027224 */ /* 0x040fe400078e0202 */
[----:B------:R-:W-:Y:S02]  /*4e30*/  IMAD.MOV R12, RZ, RZ, -R12 ;  /* 0x000000ffff0c7224 */ /* 0x000fe400078e0a0c */
[C---:B------:R-:W-:Y:S01]  /*4e40*/  IMAD R5, R27.reuse, R9, R5 ;  /* 0x000000091b057224 */ /* 0x040fe200078e0205 */
[----:B------:R-:W-:Y:S02]  /*4e50*/  IABS R9, R20 ;  /* 0x0000001400097213 */ /* 0x000fe40000000000 */
[C---:B------:R-:W-:Y:S01]  /*4e60*/  ISETP.GT.U32.AND P5, PT, R27.reuse, R2, PT ;  /* 0x000000021b00720c */ /* 0x040fe20003fa4070 */
[----:B------:R-:W-:-:S02]  /*4e70*/  IMAD R4, R27, R12, R4 ;  /* 0x0000000c1b047224 */ /* 0x000fc400078e0204 */
[----:B------:R-:W-:Y:S02]  /*4e80*/  IMAD.MOV.U32 R6, RZ, RZ, R9 ;  /* 0x000000ffff067224 */ /* 0x000fe400078e0009 */
[--C-:B------:R-:W-:Y:S01]  /*4e90*/  @!P3 IMAD.IADD R0, R0, 0x1, -R27.reuse ;  /* 0x000000010000b824 */ /* 0x100fe200078e0a1b */
[----:B------:R-:W-:Y:S01]  /*4ea0*/  ISETP.GT.U32.AND P6, PT, R27, R4, PT ;  /* 0x000000041b00720c */ /* 0x000fe20003fc4070 */
[----:B------:R-:W-:Y:S01]  /*4eb0*/  IMAD.HI.U32 R12, R7, R6, RZ ;  /* 0x00000006070c7227 */ /* 0x000fe200078e00ff */
[----:B------:R-:W-:Y:S02]  /*4ec0*/  ISETP.GT.U32.AND P3, PT, R27, R5, PT ;  /* 0x000000051b00720c */ /* 0x000fe40003f64070 */
[----:B------:R-:W-:Y:S01]  /*4ed0*/  IABS R9, R18 ;  /* 0x0000001200097213 */ /* 0x000fe20000000000 */
[----:B------:R-:W-:Y:S02]  /*4ee0*/  IMAD.MOV R12, RZ, RZ, -R12 ;  /* 0x000000ffff0c7224 */ /* 0x000fe400078e0a0c */
[----:B------:R-:W-:-:S02]  /*4ef0*/  @!P5 IMAD.IADD R2, R2, 0x1, -R27 ;  /* 0x000000010202d824 */ /* 0x000fc400078e0a1b */
[----:B------:R-:W-:Y:S02]  /*4f00*/  IMAD R6, R27, R12, R6 ;  /* 0x0000000c1b067224 */ /* 0x000fe400078e0206 */
[----:B0-----:R-:W-:Y:S01]  /*4f10*/  IMAD.HI.U32 R13, R7, R9, RZ ;  /* 0x00000009070d7227 */ /* 0x001fe200078e00ff */
[----:B------:R-:W-:-:S03]  /*4f20*/  ISETP.GT.U32.AND P5, PT, R27, R2, PT ;  /* 0x000000021b00720c */ /* 0x000fc60003fa4070 */
[----:B------:R-:W-:Y:S01]  /*4f30*/  IMAD.HI.U32 R12, R7, R10, RZ ;  /* 0x0000000a070c7227 */ /* 0x000fe200078e00ff */
[----:B---3--:R-:W-:-:S03]  /*4f40*/  IABS R8, R19 ;  /* 0x0000001300087213 */ /* 0x008fc60000000000 */
[----:B------:R-:W-:Y:S02]  /*4f50*/  @!P6 IMAD.IADD R4, R4, 0x1, -R27 ;  /* 0x000000010404e824 */ /* 0x000fe400078e0a1b */
[----:B------:R-:W-:Y:S02]  /*4f60*/  IMAD.MOV R13, RZ, RZ, -R13 ;  /* 0x000000ffff0d7224 */ /* 0x000fe400078e0a0d */
[----:B------:R-:W-:Y:S02]  /*4f70*/  @!P3 IMAD.IADD R5, R5, 0x1, -R27 ;  /* 0x000000010505b824 */ /* 0x000fe400078e0a1b */
[----:B------:R-:W-:Y:S01]  /*4f80*/  IMAD.MOV R12, RZ, RZ, -R12 ;  /* 0x000000ffff0c7224 */ /* 0x000fe200078e0a0c */
[----:B------:R-:W-:Y:S01]  /*4f90*/  ISETP.GT.U32.AND P6, PT, R27, R4, PT ;  /* 0x000000041b00720c */ /* 0x000fe20003fc4070 */
[----:B------:R-:W-:Y:S01]  /*4fa0*/  IMAD.HI.U32 R11, R7, R8, RZ ;  /* 0x00000008070b7227 */ /* 0x000fe200078e00ff */
[----:B------:R-:W-:-:S03]  /*4fb0*/  ISETP.GT.U32.AND P3, PT, R27, R5, PT ;  /* 0x000000051b00720c */ /* 0x000fc60003f64070 */
[C---:B------:R-:W-:Y:S02]  /*4fc0*/  IMAD R9, R27.reuse, R13, R9 ;  /* 0x0000000d1b097224 */ /* 0x040fe400078e0209 */
[C---:B------:R-:W-:Y:S02]  /*4fd0*/  IMAD R10, R27.reuse, R12, R10 ;  /* 0x0000000c1b0a7224 */ /* 0x040fe400078e020a */
[----:B------:R-:W-:Y:S01]  /*4fe0*/  IMAD.MOV R11, RZ, RZ, -R11 ;  /* 0x000000ffff0b7224 */ /* 0x000fe200078e0a0b */
[----:B------:R-:W-:Y:S01]  /*4ff0*/  ISETP.GE.AND P2, PT, R28, RZ, PT ;  /* 0x000000ff1c00720c */ /* 0x000fe20003f46270 */
[----:B------:R-:W-:Y:S01]  /*5000*/  @!P5 IMAD.IADD R2, R2, 0x1, -R27 ;  /* 0x000000010202d824 */ /* 0x000fe200078e0a1b */
[----:B------:R-:W3:Y:S01]  /*5010*/  LDL.LU R28, [R1+0x468] ;  /* 0x00046800011c7983 */ /* 0x000ee20000300800 */
[----:B------:R-:W-:Y:S01]  /*5020*/  ISETP.GE.AND P5, PT, R20, RZ, PT ;  /* 0x000000ff1400720c */ /* 0x000fe20003fa6270 */
[----:B------:R-:W-:Y:S02]  /*5030*/  IMAD R8, R27, R11, R8 ;  /* 0x0000000b1b087224 */ /* 0x000fe400078e0208 */
[----:B-1----:R-:W3:Y:S01]  /*5040*/  LDL.LU R3, [R1+0x46c] ;  /* 0x00046c0001037983 */ /* 0x002ee20000300800 */
[----:B------:R-:W-:-:S03]  /*5050*/  IABS R11, R14 ;  /* 0x0000000e000b7213 */ /* 0x000fc60000000000 */
[----:B------:R-:W3:Y:S01]  /*5060*/  LDL.LU R20, [R1+0x470] ;  /* 0x0004700001147983 */ /* 0x000ee20000300800 */
[----:B------:R-:W-:-:S03]  /*5070*/  IABS R14, R29 ;  /* 0x0000001d000e7213 */ /* 0x000fc60000000000 */
[----:B------:R0:W-:Y:S01]  /*5080*/  STL [R1+0x2ac4], R29 ;  /* 0x002ac41d01007387 */ /* 0x0001e20000100800 */
[----:B------:R-:W-:Y:S02]  /*5090*/  @!P0 IMAD.MOV R0, RZ, RZ, -R0 ;  /* 0x000000ffff008224 */ /* 0x000fe400078e0a00 */
[--C-:B------:R-:W-:Y:S02]  /*50a0*/  @!P6 IMAD.IADD R4, R4, 0x1, -R27.reuse ;  /* 0x000000010404e824 */ /* 0x100fe400078e0a1b */
[----:B------:R-:W-:Y:S02]  /*50b0*/  @!P3 IMAD.IADD R5, R5, 0x1, -R27 ;  /* 0x000000010505b824 */ /* 0x000fe400078e0a1b */
[----:B0-----:R-:W-:Y:S02]  /*50c0*/  IMAD.MOV.U32 R29, RZ, RZ, R18 ;  /* 0x000000ffff1d7224 */ /* 0x001fe400078e0012 */
[----:B------:R-:W-:-:S04]  /*50d0*/  IMAD.HI.U32 R18, R7, R14, RZ ;  /* 0x0000000e07127227 */ /* 0x000fc800078e00ff */
[----:B------:R-:W-:-:S04]  /*50e0*/  IMAD.MOV R18, RZ, RZ, -R18 ;  /* 0x000000ffff127224 */ /* 0x000fc800078e0a12 */
[----:B------:R-:W-:Y:S01]  /*50f0*/  IMAD R14, R27, R18, R14 ;  /* 0x000000121b0e7224 */ /* 0x000fe200078e020e */
[----:B----4-:R-:W-:-:S05]  /*5100*/  IABS R12, R16 ;  /* 0x00000010000c7213 */ /* 0x010fca0000000000 */
[----:B------:R-:W-:-:S04]  /*5110*/  IMAD.HI.U32 R16, R7, R12, RZ ;  /* 0x0000000c07107227 */ /* 0x000fc800078e00ff */
[----:B------:R-:W-:-:S04]  /*5120*/  IMAD.MOV R16, RZ, RZ, -R16 ;  /* 0x000000ffff107224 */ /* 0x000fc800078e0a10 */
[----:B------:R-:W-:Y:S02]  /*5130*/  IMAD R12, R27, R16, R12 ;  /* 0x000000101b0c7224 */ /* 0x000fe400078e020c */
[----:B------:R-:W4:Y:S04]  /*5140*/  LDL.LU R16, [R1+0x478] ;  /* 0x0004780001107983 */ /* 0x000f280000300800 */
[----:B------:R0:W-:Y:S02]  /*5150*/  STL [R1+0x118], R0 ;  /* 0x0001180001007387 */ /* 0x0001e40000100800 */
[----:B0-----:R-:W-:-:S04]  /*5160*/  IMAD.MOV.U32 R0, RZ, RZ, R5 ;  /* 0x000000ffff007224 */ /* 0x001fc800078e0005 */
[----:B------:R-:W-:Y:S01]  /*5170*/  @!P1 IMAD.MOV R0, RZ, RZ, -R0 ;  /* 0x000000ffff009224 */ /* 0x000fe200078e0a00 */
[----:B--2---:R-:W-:-:S05]  /*5180*/  IABS R13, R17 ;  /* 0x00000011000d7213 */ /* 0x004fca0000000000 */
[----:B------:R-:W-:-:S04]  /*5190*/  IMAD.HI.U32 R17, R7, R13, RZ ;  /* 0x0000000d07117227 */ /* 0x000fc800078e00ff */
[----:B------:R-:W-:-:S04]  /*51a0*/  IMAD.MOV R17, RZ, RZ, -R17 ;  /* 0x000000ffff117224 */ /* 0x000fc800078e0a11 */
[----:B------:R-:W-:Y:S02]  /*51b0*/  IMAD R13, R27, R17, R13 ;  /* 0x000000111b0d7224 */ /* 0x000fe400078e020d */
[----:B------:R-:W-:Y:S02]  /*51c0*/  IMAD.MOV.U32 R17, RZ, RZ, R29 ;  /* 0x000000ffff117224 */ /* 0x000fe400078e001d */
[----:B------:R-:W-:Y:S02]  /*51d0*/  IMAD.MOV.U32 R29, RZ, RZ, R2 ;  /* 0x000000ffff1d7224 */ /* 0x000fe400078e0002 */
[----:B------:R-:W-:Y:S02]  /*51e0*/  IMAD.MOV.U32 R2, RZ, RZ, R4 ;  /* 0x000000ffff027224 */ /* 0x000fe400078e0004 */
[----:B------:R-:W-:Y:S02]  /*51f0*/  @!P2 IMAD.MOV R29, RZ, RZ, -R29 ;  /* 0x000000ffff1da224 */ /* 0x000fe400078e0a1d */
[----:B------:R-:W-:-:S03]  /*5200*/  @!P4 IMAD.MOV R2, RZ, RZ, -R2 ;  /* 0x000000ffff02c224 */ /* 0x000fc600078e0a02 */
[----:B------:R0:W-:Y:S04]  /*5210*/  STL [R1+0x114], R29 ;  /* 0x0001141d01007387 */ /* 0x0001e80000100800 */
[----:B------:R-:W2:Y:S04]  /*5220*/  LDL.LU R18, [R1+0x454] ;  /* 0x0004540001127983 */ /* 0x000ea80000300800 */
[----:B------:R1:W-:Y:S04]  /*5230*/  STL [R1+0x110], R2 ;  /* 0x0001100201007387 */ /* 0x0003e80000100800 */
[----:B------:R-:W-:Y:S04]  /*5240*/  STL [R1+0x10c], R0 ;  /* 0x00010c0001007387 */ /* 0x000fe80000100800 */
[----:B0-----:R-:W4:Y:S01]  /*5250*/  LDL.LU R29, [R1+0x458] ;  /* 0x00045800011d7983 */ /* 0x001f220000300800 */
[----:B------:R-:W-:-:S02]  /*5260*/  ISETP.GT.U32.AND P6, PT, R27, R6, PT ;  /* 0x000000061b00720c */ /* 0x000fc40003fc4070 */
[----:B------:R-:W-:Y:S01]  /*5270*/  ISETP.GT.U32.AND P3, PT, R27, R8, PT ;  /* 0x000000081b00720c */ /* 0x000fe20003f64070 */
[----:B------:R-:W-:-:S10]  /*5280*/  IMAD.HI.U32 R15, R7, R11, RZ ;  /* 0x0000000b070f7227 */ /* 0x000fd400078e00ff */
[--C-:B------:R-:W-:Y:S02]  /*5290*/  @!P6 IMAD.IADD R6, R6, 0x1, -R27.reuse ;  /* 0x000000010606e824 */ /* 0x100fe400078e0a1b */
[----:B------:R-:W-:-:S03]  /*52a0*/  @!P3 IMAD.IADD R8, R8, 0x1, -R27 ;  /* 0x000000010808b824 */ /* 0x000fc600078e0a1b */
[C---:B------:R-:W-:Y:S02]  /*52b0*/  ISETP.GT.U32.AND P0, PT, R27.reuse, R6, PT ;  /* 0x000000061b00720c */ /* 0x040fe40003f04070 */
[C---:B------:R-:W-:Y:S02]  /*52c0*/  ISETP.GT.U32.AND P2, PT, R27.reuse, R8, PT ;  /* 0x000000081b00720c */ /* 0x040fe40003f44070 */
[----:B------:R-:W-:Y:S01]  /*52d0*/  ISETP.GT.U32.AND P3, PT, R27, R10, PT ;  /* 0x0000000a1b00720c */ /* 0x000fe20003f64070 */
[----:B------:R-:W-:-:S04]  /*52e0*/  IMAD.MOV R15, RZ, RZ, -R15 ;  /* 0x000000ffff0f7224 */ /* 0x000fc800078e0a0f */
[----:B------:R-:W-:Y:S01]  /*52f0*/  IMAD R11, R27, R15, R11 ;  /* 0x0000000f1b0b7224 */ /* 0x000fe200078e020b */
[----:B---3--:R-:W-:-:S03]  /*5300*/  IABS R15, R28 ;  /* 0x0000001c000f7213 */ /* 0x008fc60000000000 */
[----:B------:R-:W-:Y:S02]  /*5310*/  @!P0 IADD3 R6, PT, PT, R6, -R27, RZ ;  /* 0x8000001b06068210 */ /* 0x000fe40007ffe0ff */
[C---:B------:R-:W-:Y:S01]  /*5320*/  ISETP.GT.U32.AND P0, PT, R27.reuse, R12, PT ;  /* 0x0000000c1b00720c */ /* 0x040fe20003f04070 */
[--C-:B------:R-:W-:Y:S01]  /*5330*/  @!P2 IMAD.IADD R8, R8, 0x1, -R27.reuse ;  /* 0x000000010808a824 */ /* 0x100fe200078e0a1b */
[----:B------:R-:W-:Y:S01]  /*5340*/  ISETP.GT.U32.AND P2, PT, R27, R13, PT ;  /* 0x0000000d1b00720c */ /* 0x000fe20003f44070 */
[----:B------:R-:W-:Y:S01]  /*5350*/  @!P3 IMAD.IADD R10, R10, 0x1, -R27 ;  /* 0x000000010a0ab824 */ /* 0x000fe200078e0a1b */
[----:B------:R-:W-:Y:S01]  /*5360*/  ISETP.GE.AND P3, PT, R19, RZ, PT ;  /* 0x000000ff1300720c */ /* 0x000fe20003f66270 */
[----:B------:R-:W-:-:S04]  /*5370*/  IMAD.HI.U32 R19, R7, R15, RZ ;  /* 0x0000000f07137227 */ /* 0x000fc800078e00ff */
[----:B------:R-:W-:Y:S02]  /*5380*/  IMAD.MOV R19, RZ, RZ, -R19 ;  /* 0x000000ffff137224 */ /* 0x000fe400078e0a13 */
[----:B------:R-:W-:Y:S02]  /*5390*/  IMAD.MOV.U32 R4, RZ, RZ, R17 ;  /* 0x000000ffff047224 */ /* 0x000fe400078e0011 */
[----:B------:R-:W3:Y:S01]  /*53a0*/  LDL.LU R17, [R1+0x474] ;  /* 0x0004740001117983 */ /* 0x000ee20000300800 */
[----:B------:R-:W-:Y:S02]  /*53b0*/  IMAD R15, R27, R19, R15 ;  /* 0x000000131b0f7224 */ /* 0x000fe400078e020f */
[--C-:B------:R-:W-:Y:S01]  /*53c0*/  @!P0 IMAD.IADD R12, R12, 0x1, -R27.reuse ;  /* 0x000000010c0c8824 */ /* 0x100fe200078e0a1b */
[----:B------:R-:W3:Y:S01]  /*53d0*/  LDL.LU R19, [R1+0x45c] ;  /* 0x00045c0001137983 */ /* 0x000ee20000300800 */
[----:B------:R-:W-:Y:S01]  /*53e0*/  @!P2 IMAD.IADD R13, R13, 0x1, -R27 ;  /* 0x000000010d0da824 */ /* 0x000fe200078e0a1b */
[----:B------:R-:W-:-:S02]  /*53f0*/  ISETP.GT.U32.AND P6, PT, R27, R9, PT ;  /* 0x000000091b00720c */ /* 0x000fc40003fc4070 */
[----:B--2---:R-:W-:Y:S02]  /*5400*/  ISETP.GE.AND P0, PT, R18, RZ, PT ;  /* 0x000000ff1200720c */ /* 0x004fe40003f06270 */
[----:B------:R-:W2:Y:S01]  /*5410*/  LDL.LU R18, [R1+0x460] ;  /* 0x0004600001127983 */ /* 0x000ea20000300800 */
[----:B----4-:R-:W-:-:S03]  /*5420*/  ISETP.GE.AND P2, PT, R29, RZ, PT ;  /* 0x000000ff1d00720c */ /* 0x010fc60003f46270 */
[----:B------:R-:W4:Y:S05]  /*5430*/  LDL.LU R29, [R1+0x2ac4] ;  /* 0x002ac400011d7983 */ /* 0x000f2a0000300800 */
[----:B------:R-:W-:Y:S01]  /*5440*/  @!P6 IMAD.IADD R9, R9, 0x1, -R27 ;  /* 0x000000010909e824 */ /* 0x000fe200078e0a1b */
[----:B------:R-:W-:-:S13]  /*5450*/  ISETP.GT.U32.AND P6, PT, R27, R11, PT ;  /* 0x0000000b1b00720c */ /* 0x000fda0003fc4070 */
[----:B------:R-:W-:-:S05]  /*5460*/  @!P6 IMAD.IADD R11, R11, 0x1, -R27 ;  /* 0x000000010b0be824 */ /* 0x000fca00078e0a1b */
[C---:B------:R-:W-:Y:S02]  /*5470*/  ISETP.GT.U32.AND P6, PT, R27.reuse, R11, PT ;  /* 0x0000000b1b00720c */ /* 0x040fe40003fc4070 */
[C---:B------:R-:W-:Y:S02]  /*5480*/  ISETP.GT.U32.AND P1, PT, R27.reuse, R10, PT ;  /* 0x0000000a1b00720c */ /* 0x040fe40003f24070 */
[----:B------:R-:W-:Y:S02]  /*5490*/  ISETP.GT.U32.AND P4, PT, R27, R9, PT ;  /* 0x000000091b00720c */ /* 0x000fe40003f84070 */
[----:B-1----:R-:W-:-:S07]  /*54a0*/  IABS R2, R3 ;  /* 0x0000000300027213 */ /* 0x002fce0000000000 */
[--C-:B------:R-:W-:Y:S01]  /*54b0*/  @!P6 IMAD.IADD R11, R11, 0x1, -R27.reuse ;  /* 0x000000010b0be824 */ /* 0x100fe200078e0a1b */
[----:B------:R-:W-:Y:S01]  /*54c0*/  ISETP.GT.U32.AND P6, PT, R27, R15, PT ;  /* 0x0000000f1b00720c */ /* 0x000fe20003fc4070 */
[----:B------:R-:W-:Y:S01]  /*54d0*/  @!P1 IMAD.IADD R10, R10, 0x1, -R27 ;  /* 0x000000010a0a9824 */ /* 0x000fe200078e0a1b */
[----:B------:R-:W-:Y:S01]  /*54e0*/  ISETP.GE.AND P1, PT, R4, RZ, PT ;  /* 0x000000ff0400720c */ /* 0x000fe20003f26270 */
[----:B------:R-:W-:-:S04]  /*54f0*/  IMAD.HI.U32 R5, R7, R2, RZ ;  /* 0x0000000207057227 */ /* 0x000fc800078e00ff */
[----:B------:R-:W-:Y:S02]  /*5500*/  @!P5 IMAD.MOV R6, RZ, RZ, -R6 ;  /* 0x000000ffff06d224 */ /* 0x000fe400078e0a06 */
[----:B------:R-:W-:-:S04]  /*5510*/  IMAD.MOV R5, RZ, RZ, -R5 ;  /* 0x000000ffff057224 */ /* 0x000fc800078e0a05 */
[--C-:B------:R-:W-:Y:S01]  /*5520*/  @!P6 IMAD.IADD R15, R15, 0x1, -R27.reuse ;  /* 0x000000010f0fe824 */ /* 0x100fe200078e0a1b */
[----:B------:R-:W-:Y:S01]  /*5530*/  ISETP.GT.U32.AND P6, PT, R27, R13, PT ;  /* 0x0000000d1b00720c */ /* 0x000fe20003fc4070 */
[----:B------:R-:W-:Y:S01]  /*5540*/  @!P4 IMAD.IADD R9, R9, 0x1, -R27 ;  /* 0x000000010909c824 */ /* 0x000fe200078e0a1b */
[----:B------:R0:W-:Y:S01]  /*5550*/  STL [R1+0x108], R6 ;  /* 0x0001080601007387 */ /* 0x0001e20000100800 */
[----:B------:R-:W-:Y:S02]  /*5560*/  IMAD R2, R27, R5, R2 ;  /* 0x000000051b027224 */ /* 0x000fe400078e0202 */
[----:B------:R-:W-:Y:S02]  /*5570*/  IMAD.MOV.U32 R5, RZ, RZ, R11 ;  /* 0x000000ffff057224 */ /* 0x000fe400078e000b */
[----:B------:R-:W-:Y:S02]  /*5580*/  @!P3 IMAD.MOV R8, RZ, RZ, -R8 ;  /* 0x000000ffff08b224 */ /* 0x000fe400078e0a08 */
[----:B------:R-:W-:-:S02]  /*5590*/  @!P1 IMAD.MOV R9, RZ, RZ, -R9 ;  /* 0x000000ffff099224 */ /* 0x000fc400078e0a09 */
[----:B0-----:R-:W-:Y:S02]  /*55a0*/  IMAD.MOV.U32 R6, RZ, RZ, R10 ;  /* 0x000000ffff067224 */ /* 0x001fe400078e000a */
[----:B------:R-:W-:Y:S02]  /*55b0*/  @!P2 IMAD.MOV R5, RZ, RZ, -R5 ;  /* 0x000000ffff05a224 */ /* 0x000fe400078e0a05 */
[----:B------:R-:W-:Y:S01]  /*55c0*/  @!P0 IMAD.MOV R6, RZ, RZ, -R6 ;  /* 0x000000ffff068224 */ /* 0x000fe200078e0a06 */
[----:B------:R-:W-:Y:S01]  /*55d0*/  STL [R1+0x104], R8 ;  /* 0x0001040801007387 */ /* 0x000fe20000100800 */
[----:B------:R-:W-:Y:S01]  /*55e0*/  ISETP.GT.U32.AND P4, PT, R27, R14, PT ;  /* 0x0000000e1b00720c */ /* 0x000fe20003f84070 */
[--C-:B------:R-:W-:Y:S02]  /*55f0*/  @!P6 IMAD.IADD R13, R13, 0x1, -R27.reuse ;  /* 0x000000010d0de824 */ /* 0x100fe400078e0a1b */
[----:B------:R-:W-:Y:S04]  /*5600*/  STL [R1+0x100], R9 ;  /* 0x0001000901007387 */ /* 0x000fe80000100800 */
[----:B------:R-:W-:Y:S04]  /*5610*/  STL [R1+0xfc], R6 ;  /* 0x0000fc0601007387 */ /* 0x000fe80000100800 */
[----:B------:R-:W-:Y:S02]  /*5620*/  STL [R1+0xf8], R5 ;  /* 0x0000f80501007387 */ /* 0x000fe40000100800 */
[----:B------:R-:W-:Y:S01]  /*5630*/  @!P4 IMAD.IADD R14, R14, 0x1, -R27 ;  /* 0x000000010e0ec824 */ /* 0x000fe200078e0a1b */
[----:B------:R-:W-:-:S04]  /*5640*/  ISETP.GT.U32.AND P0, PT, R27, R2, PT ;  /* 0x000000021b00720c */ /* 0x000fc80003f04070 */
[----:B------:R-:W-:Y:S02]  /*5650*/  ISETP.GT.U32.AND P3, PT, R27, R14, PT ;  /* 0x0000000e1b00720c */ /* 0x000fe40003f64070 */
[----:B------:R-:W-:-:S07]  /*5660*/  IABS R0, R20 ;  /* 0x0000001400007213 */ /* 0x000fce0000000000 */
[----:B------:R-:W-:Y:S01]  /*5670*/  @!P0 IMAD.IADD R2, R2, 0x1, -R27 ;  /* 0x0000000102028824 */ /* 0x000fe200078e0a1b */
[----:B------:R-:W-:-:S03]  /*5680*/  ISETP.GE.AND P0, PT, R20, RZ, PT ;  /* 0x000000ff1400720c */ /* 0x000fc60003f06270 */
[----:B------:R-:W-:Y:S01]  /*5690*/  @!P3 IMAD.IADD R14, R14, 0x1, -R27 ;  /* 0x000000010e0eb824 */ /* 0x000fe200078e0a1b */
[----:B------:R-:W-:Y:S02]  /*56a0*/  ISETP.GE.AND P3, PT, R28, RZ, PT ;  /* 0x000000ff1c00720c */ /* 0x000fe40003f66270 */
[----:B----4-:R-:W-:Y:S02]  /*56b0*/  ISETP.GE.AND P6, PT, R29, RZ, PT ;  /* 0x000000ff1d00720c */ /* 0x010fe40003fc6270 */
[----:B------:R-:W4:Y:S04]  /*56c0*/  LDL.LU R29, [R1+0x47c] ;  /* 0x00047c00011d7983 */ /* 0x000f280000300800 */
[----:B------:R-:W4:Y:S04]  /*56d0*/  LDL.LU R28, [R1+0x480] ;  /* 0x00048000011c7983 */ /* 0x000f280000300800 */
[----:B------:R-:W4:Y:S01]  /*56e0*/  LDL.LU R20, [R1+0x484] ;  /* 0x0004840001147983 */ /* 0x000f220000300800 */
[----:B------:R-:W-:-:S02]  /*56f0*/  ISETP.GT.U32.AND P5, PT, R27, R12, PT ;  /* 0x0000000c1b00720c */ /* 0x000fc40003fa4070 */
[----:B------:R-:W-:Y:S02]  /*5700*/  ISETP.GT.U32.AND P1, PT, R27, R15, PT ;  /* 0x0000000f1b00720c */ /* 0x000fe40003f24070 */
[----:B---3--:R-:W-:-:S09]  /*5710*/  ISETP.GE.AND P4, PT, R19, RZ, PT ;  /* 0x000000ff1300720c */ /* 0x008fd20003f86270 */
[--C-:B------:R-:W-:Y:S02]  /*5720*/  @!P5 IMAD.IADD R12, R12, 0x1, -R27.reuse ;  /* 0x000000010c0cd824 */ /* 0x100fe400078e0a1b */
[----:B------:R-:W-:Y:S01]  /*5730*/  @!P1 IMAD.IADD R15, R15, 0x1, -R27 ;  /* 0x000000010f0f9824 */ /* 0x000fe200078e0a1b */
[----:B------:R-:W-:Y:S01]  /*5740*/  ISETP.GE.AND P1, PT, R3, RZ, PT ;  /* 0x000000ff0300720c */ /* 0x000fe20003f26270 */
[----:B------:R-:W-:-:S04]  /*5750*/  IMAD.MOV.U32 R3, RZ, RZ, R12 ;  /* 0x000000ffff037224 */ /* 0x000fc800078e000c */
[----:B------:R-:W-:-:S05]  /*5760*/  @!P4 IMAD.MOV R3, RZ, RZ, -R3 ;  /* 0x000000ffff03c224 */ /* 0x000fca00078e0a03 */
[----:B------:R0:W-:Y:S04]  /*5770*/  STL [R1+0xf4], R3 ;  /* 0x0000f40301007387 */ /* 0x0001e80000100800 */
[----:B0-----:R-:W3:Y:S01]  /*5780*/  LDL.LU R3, [R1+0x488] ;  /* 0x0004880001037983 */ /* 0x001ee20000300800 */
[----:B------:R-:W-:Y:S01]  /*5790*/  IMAD.HI.U32 R4, R7, R0, RZ ;  /* 0x0000000007047227 */ /* 0x000fe200078e00ff */
[----:B--2---:R-:W-:-:S03]  /*57a0*/  ISETP.GE.AND P2, PT, R18, RZ, PT ;  /* 0x000000ff1200720c */ /* 0x004fc60003f46270 */
[----:B------:R-:W-:Y:S02]  /*57b0*/  IMAD.MOV R4, RZ, RZ, -R4 ;  /* 0x000000ffff047224 */ /* 0x000fe400078e0a04 */
[----:B------:R-:W-:Y:S02]  /*57c0*/  IMAD.MOV.U32 R9, RZ, RZ, R13 ;  /* 0x000000ffff097224 */ /* 0x000fe400078e000d */
[C---:B------:R-:W-:Y:S01]  /*57d0*/  IMAD R0, R27.reuse, R4, R0 ;  /* 0x000000041b007224 */ /* 0x040fe200078e0200 */
[----:B------:R-:W-:Y:S02]  /*57e0*/  IABS R4, R17 ;  /* 0x0000001100047213 */ /* 0x000fe40000000000 */
[----:B------:R-:W-:-:S03]  /*57f0*/  ISETP.GT.U32.AND P4, PT, R27, R2, PT ;  /* 0x000000021b00720c */ /* 0x000fc60003f84070 */
[----:B------:R-:W-:Y:S02]  /*5800*/  @!P2 IMAD.MOV R9, RZ, RZ, -R9 ;  /* 0x000000ffff09a224 */ /* 0x000fe400078e0a09 */
[----:B------:R-:W-:Y:S01]  /*5810*/  IMAD.HI.U32 R6, R7, R4, RZ ;  /* 0x0000000407067227 */ /* 0x000fe200078e00ff */
[----:B------:R-:W-:Y:S02]  /*5820*/  ISETP.GT.U32.AND P5, PT, R27, R0, PT ;  /* 0x000000001b00720c */ /* 0x000fe40003fa4070 */
[----:B------:R-:W-:Y:S01]  /*5830*/  IABS R5, R16 ;  /* 0x0000001000057213 */ /* 0x000fe20000000000 */
[----:B------:R-:W-:Y:S01]  /*5840*/  IMAD.MOV.U32 R8, RZ, RZ, R14 ;  /* 0x000000ffff087224 */ /* 0x000fe200078e000e */
[----:B------:R0:W-:Y:S01]  /*5850*/  STL [R1+0xf0], R9 ;  /* 0x0000f00901007387 */ /* 0x0001e20000100800 */
[----:B------:R-:W-:Y:S02]  /*5860*/  IMAD.MOV R6, RZ, RZ, -R6 ;  /* 0x000000ffff067224 */ /* 0x000fe400078e0a06 */
[----:B------:R-:W-:-:S02]  /*5870*/  @!P6 IMAD.MOV R8, RZ, RZ, -R8 ;  /* 0x000000ffff08e224 */ /* 0x000fc400078e0a08 */
[----:B------:R-:W-:Y:S02]  /*5880*/  IMAD R4, R27, R6, R4 ;  /* 0x000000061b047224 */ /* 0x000fe400078e0204 */
[----:B0-----:R-:W-:Y:S02]  /*5890*/  IMAD.MOV.U32 R9, RZ, RZ, R15 ;  /* 0x000000ffff097224 */ /* 0x001fe400078e000f */
[----:B------:R-:W-:Y:S01]  /*58a0*/  IMAD.HI.U32 R6, R7, R5, RZ ;  /* 0x0000000507067227 */ /* 0x000fe200078e00ff */
[----:B------:R-:W-:-:S03]  /*58b0*/  ISETP.GE.AND P6, PT, R17, RZ, PT ;  /* 0x000000ff1100720c */ /* 0x000fc60003fc6270 */
[----:B------:R-:W-:Y:S01]  /*58c0*/  @!P3 IMAD.MOV R9, RZ, RZ, -R9 ;  /* 0x000000ffff09b224 */ /* 0x000fe200078e0a09 */
[----:B------:R0:W-:Y:S01]  /*58d0*/  STL [R1+0x1c], R8 ;  /* 0x00001c0801007387 */ /* 0x0001e20000100800 */
[----:B------:R-:W-:-:S03]  /*58e0*/  @!P4 IMAD.IADD R2, R2, 0x1, -R27 ;  /* 0x000000010202c824 */ /* 0x000fc600078e0a1b */
[----:B------:R-:W2:Y:S01]  /*58f0*/  LDL.LU R17, [R1+0x48c] ;  /* 0x00048c0001117983 */ /* 0x000ea20000300800 */
[----:B------:R-:W-:-:S03]  /*5900*/  @!P5 IMAD.IADD R0, R0, 0x1, -R27 ;  /* 0x000000010000d824 */ /* 0x000fc600078e0a1b */
[----:B------:R1:W-:Y:S01]  /*5910*/  STL [R1+0xec], R9 ;  /* 0x0000ec0901007387 */ /* 0x0003e20000100800 */
[----:B0-----:R-:W-:Y:S01]  /*5920*/  IMAD.MOV R8, RZ, RZ, -R6 ;  /* 0x000000ffff087224 */ /* 0x001fe200078e0a06 */
[----:B------:R-:W-:Y:S01]  /*5930*/  ISETP.GT.U32.AND P2, PT, R27, R0, PT ;  /* 0x000000001b00720c */ /* 0x000fe20003f44070 */
[----:B-1----:R-:W-:-:S04]  /*5940*/  IMAD.MOV.U32 R9, RZ, RZ, R2 ;  /* 0x000000ffff097224 */ /* 0x002fc800078e0002 */
[----:B------:R-:W-:-:S08]  /*5950*/  @!P1 IMAD.MOV R9, RZ, RZ, -R9 ;  /* 0x000000ffff099224 */ /* 0x000fd000078e0a09 */
[----:B------:R-:W-:Y:S01]  /*5960*/  @!P2 IMAD.IADD R0, R0, 0x1, -R27 ;  /* 0x000000010000a824 */ /* 0x000fe200078e0a1b */
[C---:B------:R-:W-:Y:S01]  /*5970*/  ISETP.GT.U32.AND P5, PT, R27.reuse, R4, PT ;  /* 0x000000041b00720c */ /* 0x040fe20003fa4070 */
[----:B------:R-:W-:Y:S01]  /*5980*/  IMAD R5, R27, R8, R5 ;  /* 0x000000081b057224 */ /* 0x000fe200078e0205 */
[----:B----4-:R-:W-:Y:S02]  /*5990*/  IABS R6, R29 ;  /* 0x0000001d00067213 */ /* 0x010fe40000000000 */
[----:B------:R-:W-:Y:S02]  /*59a0*/  ISETP.GE.AND P4, PT, R29, RZ, PT ;  /* 0x000000ff1d00720c */ /* 0x000fe40003f86270 */
[----:B------:R-:W4:Y:S04]  /*59b0*/  LDL.LU R29, [R1+0x490] ;  /* 0x00049000011d7983 */ /* 0x000f280000300800 */
[----:B------:R0:W-:Y:S01]  /*59c0*/  STL [R1+0xd8], R9 ;  /* 0x0000d80901007387 */ /* 0x0001e20000100800 */
[----:B------:R-:W-:Y:S01]  /*59d0*/  IABS R12, R20 ;  /* 0x00000014000c7213 */ /* 0x000fe20000000000 */
[----:B0-----:R-:W-:-:S04]  /*59e0*/  IMAD.MOV.U32 R9, RZ, RZ, R0 ;  /* 0x000000ffff097224 */ /* 0x001fc800078e0000 */
[----:B------:R-:W-:Y:S01]  /*59f0*/  @!P0 IMAD.MOV R9, RZ, RZ, -R9 ;  /* 0x000000ffff098224 */ /* 0x000fe200078e0a09 */
[----:B------:R-:W-:-:S04]  /*5a00*/  ISETP.GE.AND P0, PT, R20, RZ, PT ;  /* 0x000000ff1400720c */ /* 0x000fc80003f06270 */
[----:B------:R-:W-:Y:S04]  /*5a10*/  STL [R1+0xe8], R9 ;  /* 0x0000e80901007387 */ /* 0x000fe80000100800 */
[----:B------:R-:W4:Y:S01]  /*5a20*/  LDL.LU R20, [R1+0x494] ;  /* 0x0004940001147983 */ /* 0x000f220000300800 */
[----:B------:R-:W-:Y:S01]  /*5a30*/  @!P5 IMAD.IADD R4, R4, 0x1, -R27 ;  /* 0x000000010404d824 */ /* 0x000fe200078e0a1b */
[----:B------:R-:W-:Y:S01]  /*5a40*/  ISETP.GT.U32.AND P5, PT, R27, R5, PT ;  /* 0x000000051b00720c */ /* 0x000fe20003fa4070 */
[----:B------:R-:W-:Y:S01]  /*5a50*/  IMAD.HI.U32 R8, R7, R6, RZ ;  /* 0x0000000607087227 */ /* 0x000fe200078e00ff */
[----:B------:R-:W-:Y:S01]  /*5a60*/  IABS R2, R28 ;  /* 0x0000001c00027213 */ /* 0x000fe20000000000 */
[----:B------:R-:W4:Y:S01]  /*5a70*/  LDL.LU R15, [R1+0x498] ;  /* 0x00049800010f7983 */ /* 0x000f220000300800 */
[----:B------:R-:W-:Y:S01]  /*5a80*/  ISETP.GT.U32.AND P1, PT, R27, R4, PT ;  /* 0x000000041b00720c */ /* 0x000fe20003f24070 */
[----:B------:R-:W-:-:S02]  /*5a90*/  IMAD.MOV R8, RZ, RZ, -R8 ;  /* 0x000000ffff087224 */ /* 0x000fc400078e0a08 */
[----:B------:R-:W-:Y:S02]  /*5aa0*/  IMAD.MOV.U32 R0, RZ, RZ, R2 ;  /* 0x000000ffff007224 */ /* 0x000fe400078e0002 */
[----:B------:R-:W-:Y:S01]  /*5ab0*/  IMAD R2, R27, R8, R6 ;  /* 0x000000081b027224 */ /* 0x000fe200078e0206 */
[----:B------:R-:W-:Y:S02]  /*5ac0*/  ISETP.GE.AND P3, PT, R16, RZ, PT ;  /* 0x000000ff1000720c */ /* 0x000fe40003f66270 */
[----:B------:R-:W4:Y:S01]  /*5ad0*/  LDL.LU R16, [R1+0x49c] ;  /* 0x00049c0001107983 */ /* 0x000f220000300800 */
[----:B------:R-:W-:-:S04]  /*5ae0*/  @!P5 IMAD.IADD R5, R5, 0x1, -R27 ;  /* 0x000000010505d824 */ /* 0x000fc800078e0a1b */
[----:B------:R-:W-:Y:S01]  /*5af0*/  @!P1 IMAD.IADD R4, R4, 0x1, -R27 ;  /* 0x0000000104049824 */ /* 0x000fe200078e0a1b */
[C---:B------:R-:W-:Y:S02]  /*5b00*/  ISETP.GT.U32.AND P1, PT, R27.reuse, R2, PT ;  /* 0x000000021b00720c */ /* 0x040fe40003f24070 */
[----:B------:R-:W-:Y:S01]  /*5b10*/  ISETP.GT.U32.AND P5, PT, R27, R5, PT ;  /* 0x000000051b00720c */ /* 0x000fe20003fa4070 */
[----:B------:R-:W-:-:S10]  /*5b20*/  IMAD.MOV.U32 R18, RZ, RZ, R4 ;  /* 0x000000ffff127224 */ /* 0x000fd400078e0004 */
[--C-:B------:R-:W-:Y:S02]  /*5b30*/  @!P1 IMAD.IADD R2, R2, 0x1, -R27.reuse ;  /* 0x0000000102029824 */ /* 0x100fe400078e0a1b */
[----:B------:R-:W-:-:S03]  /*5b40*/  @!P5 IMAD.IADD R5, R5, 0x1, -R27 ;  /* 0x000000010505d824 */ /* 0x000fc600078e0a1b */
[----:B------:R-:W-:Y:S02]  /*5b50*/  ISETP.GT.U32.AND P1, PT, R27, R2, PT ;  /* 0x000000021b00720c */ /* 0x000fe40003f24070 */
[----:B------:R-:W-:Y:S01]  /*5b60*/  MOV R14, R5 ;  /* 0x00000005000e7202 */ /* 0x000fe20000000f00 */
[----:B------:R-:W-:Y:S01]  /*5b70*/  @!P6 IMAD.MOV R18, RZ, RZ, -R18 ;  /* 0x000000ffff12e224 */ /* 0x000fe200078e0a12 */
[----:B------:R-:W-:Y:S02]  /*5b80*/  ISETP.GE.AND P2, PT, R28, RZ, PT ;  /* 0x000000ff1c00720c */ /* 0x000fe40003f46270 */
[----:B------:R-:W4:Y:S01]  /*5b90*/  LDL.LU R28, [R1+0x4a0] ;  /* 0x0004a000011c7983 */ /* 0x000f220000300800 */
[----:B------:R-:W-:Y:S01]  /*5ba0*/  @!P3 IMAD.MOV R14, RZ, RZ, -R14 ;  /* 0x000000ffff0eb224 */ /* 0x000fe200078e0a0e */
[----:B---3--:R-:W-:Y:S02]  /*5bb0*/  IABS R11, R3 ;  /* 0x00000003000b7213 */ /* 0x008fe40000000000 */
[----:B------:R0:W-:Y:S03]  /*5bc0*/  STL [R1+0xdc], R18 ;  /* 0x0000dc1201007387 */ /* 0x0001e60000100800 */
[----:B------:R-:W-:Y:S01]  /*5bd0*/  @!P1 IMAD.IADD R2, R2, 0x1, -R27 ;  /* 0x0000000102029824 */ /* 0x000fe200078e0a1b */
[----:B------:R-:W-:Y:S01]  /*5be0*/  STL [R1+0xe4], R14 ;  /* 0x0000e40e01007387 */ /* 0x000fe20000100800 */
[----:B------:R-:W-:-:S03]  /*5bf0*/  ISETP.GE.AND P1, PT, R3, RZ, PT ;  /* 0x000000ff0300720c */ /* 0x000fc60003f26270 */
[----:B------:R-:W3:Y:S04]  /*5c00*/  LDL.LU R19, [R1+0x4a4] ;  /* 0x0004a40001137983 */ /* 0x000ee80000300800 */
[----:B------:R-:W3:Y:S01]  /*5c10*/  LDL.LU R3, [R1+0x4a8] ;  /* 0x0004a80001037983 */ /* 0x000ee20000300800 */
[----:B------:R-:W-:-:S04]  /*5c20*/  IMAD.HI.U32 R13, R7, R12, RZ ;  /* 0x0000000c070d7227 */ /* 0x000fc800078e00ff */
[----:B------:R-:W-:Y:S02]  /*5c30*/  IMAD.MOV R13, RZ, RZ, -R13 ;  /* 0x000000ffff0d7224 */ /* 0x000fe400078e0a0d */
[----:B------:R-:W-:-:S04]  /*5c40*/  IMAD.HI.U32 R6, R7, R0, RZ ;  /* 0x0000000007067227 */ /* 0x000fc800078e00ff */
[----:B------:R-:W-:Y:S02]  /*5c50*/  IMAD R12, R27, R13, R12 ;  /* 0x0000000d1b0c7224 */ /* 0x000fe400078e020c */
[----:B------:R-:W-:Y:S02]  /*5c60*/  IMAD.MOV.U32 R13, RZ, RZ, R2 ;  /* 0x000000ffff0d7224 */ /* 0x000fe400078e0002 */
[----:B------:R-:W-:Y:S02]  /*5c70*/  IMAD.MOV R6, RZ, RZ, -R6 ;  /* 0x000000ffff067224 */ /* 0x000fe400078e0a06 */
[----:B------:R-:W-:Y:S02]  /*5c80*/  @!P4 IMAD.MOV R13, RZ, RZ, -R13 ;  /* 0x000000ffff0dc224 */ /* 0x000fe400078e0a0d */
[----:B------:R-:W-:-:S04]  /*5c90*/  IMAD.HI.U32 R10, R7, R11, RZ ;  /* 0x0000000b070a7227 */ /* 0x000fc800078e00ff */
[----:B------:R-:W-:Y:S01]  /*5ca0*/  IMAD R0, R27, R6, R0 ;  /* 0x000000061b007224 */ /* 0x000fe200078e0200 */
[----:B------:R1:W-:Y:S01]  /*5cb0*/  STL [R1+0xe0], R13 ;  /* 0x0000e00d01007387 */ /* 0x0003e20000100800 */
[----:B------:R-:W-:-:S03]  /*5cc0*/  IMAD.MOV R10, RZ, RZ, -R10 ;  /* 0x000000ffff0a7224 */ /* 0x000fc600078e0a0a */
[----:B0-----:R-:W3:Y:S01]  /*5cd0*/  LDL.LU R18, [R1+0x4ac] ;  /* 0x0004ac0001127983 */ /* 0x001ee20000300800 */
[C---:B------:R-:W-:Y:S01]  /*5ce0*/  ISETP.GT.U32.AND P5, PT, R27.reuse, R0, PT ;  /* 0x000000001b00720c */ /* 0x040fe20003fa4070 */
[C---:B------:R-:W-:Y:S01]  /*5cf0*/  IMAD R11, R27.reuse, R10, R11 ;  /* 0x0000000a1b0b7224 */ /* 0x040fe200078e020b */
[----:B------:R-:W-:-:S04]  /*5d00*/  ISETP.GT.U32.AND P6, PT, R27, R12, PT ;  /* 0x0000000c1b00720c */ /* 0x000fc80003fc4070 */
[----:B------:R-:W-:-:S07]  /*5d10*/  ISETP.GT.U32.AND P3, PT, R27, R11, PT ;  /* 0x0000000b1b00720c */ /* 0x000fce0003f64070 */
[--C-:B------:R-:W-:Y:S02]  /*5d20*/  @!P5 IMAD.IADD R0, R0, 0x1, -R27.reuse ;  /* 0x000000010000d824 */ /* 0x100fe400078e0a1b */
[----:B------:R-:W-:-:S03]  /*5d30*/  @!P6 IMAD.IADD R12, R12, 0x1, -R27 ;  /* 0x000000010c0ce824 */ /* 0x000fc600078e0a1b */
[----:B------:R-:W-:Y:S01]  /*5d40*/  ISETP.GT.U32.AND P6, PT, R27, R0, PT ;  /* 0x000000001b00720c */ /* 0x000fe20003fc4070 */
[----:B------:R-:W-:Y:S01]  /*5d50*/  @!P3 IMAD.IADD R11, R11, 0x1, -R27 ;  /* 0x000000010b0bb824 */ /* 0x000fe200078e0a1b */
[----:B------:R-:W-:Y:S02]  /*5d60*/  ISETP.GT.U32.AND P3, PT, R27, R12, PT ;  /* 0x0000000c1b00720c */ /* 0x000fe40003f64070 */
[----:B--2---:R-:W-:-:S09]  /*5d70*/  IABS R9, R17 ;  /* 0x0000001100097213 */ /* 0x004fd20000000000 */
[--C-:B------:R-:W-:Y:S02]  /*5d80*/  @!P6 IMAD.IADD R0, R0, 0x1, -R27.reuse ;  /* 0x000000010000e824 */ /* 0x100fe400078e0a1b */
[----:B------:R-:W-:Y:S01]  /*5d90*/  @!P3 IMAD.IADD R12, R12, 0x1, -R27 ;  /* 0x000000010c0cb824 */ /* 0x000fe200078e0a1b */
[----:B------:R-:W-:Y:S01]  /*5da0*/  ISETP.GE.AND P3, PT, R17, RZ, PT ;  /* 0x000000ff1100720c */ /* 0x000fe20003f66270 */
[----:B------:R-:W-:Y:S02]  /*5db0*/  IMAD.MOV.U32 R17, RZ, RZ, R0 ;  /* 0x000000ffff117224 */ /* 0x000fe400078e0000 */
[----:B------:R-:W-:Y:S02]  /*5dc0*/  @!P0 IMAD.MOV R12, RZ, RZ, -R12 ;  /* 0x000000ffff0c8224 */ /* 0x000fe400078e0a0c */
[----:B------:R-:W-:-:S05]  /*5dd0*/  @!P2 IMAD.MOV R17, RZ, RZ, -R17 ;  /* 0x000000ffff11a224 */ /* 0x000fca00078e0a11 */
[----:B------:R0:W-:Y:S04]  /*5de0*/  STL [R1+0xc4], R17 ;  /* 0x0000c41101007387 */ /* 0x0001e80000100800 */
[----:B------:R2:W-:Y:S01]  /*5df0*/  STL [R1+0xc8], R12 ;  /* 0x0000c80c01007387 */ /* 0x0005e20000100800 */
[----:B----4-:R-:W-:-:S05]  /*5e00*/  IABS R6, R29 ;  /* 0x0000001d00067213 */ /* 0x010fca0000000000 */
[----:B------:R-:W-:-:S04]  /*5e10*/  IMAD.HI.U32 R4, R7, R6, RZ ;  /* 0x0000000607047227 */ /* 0x000fc800078e00ff */
[----:B------:R-:W-:-:S04]  /*5e20*/  IMAD.MOV R4, RZ, RZ, -R4 ;  /* 0x000000ffff047224 */ /* 0x000fc800078e0a04 */
[----:B------:R-:W-:-:S05]  /*5e30*/  IMAD R6, R27, R4, R6 ;  /* 0x000000041b067224 */ /* 0x000fca00078e0206 */
[----:B------:R-:W-:Y:S02]  /*5e40*/  ISETP.GT.U32.AND P6, PT, R27, R6, PT ;  /* 0x000000061b00720c */ /* 0x000fe40003fc4070 */
[----:B------:R-:W-:-:S11]  /*5e50*/  IABS R5, R20 ;  /* 0x0000001400057213 */ /* 0x000fd60000000000 */
[----:B------:R-:W-:Y:S01]  /*5e60*/  @!P6 IMAD.IADD R6, R6, 0x1, -R27 ;  /* 0x000000010606e824 */ /* 0x000fe200078e0a1b */
[----:B------:R-:W-:Y:S01]  /*5e70*/  ISETP.GE.AND P6, PT, R20, RZ, PT ;  /* 0x000000ff1400720c */ /* 0x000fe20003fc6270 */
[----:B------:R-:W-:Y:S02]  /*5e80*/  IMAD.MOV.U32 R20, RZ, RZ, R21 ;  /* 0x000000ffff147224 */ /* 0x000fe400078e0015 */
[----:B------:R-:W4:Y:S01]  /*5e90*/  LDL.LU R21, [R1+0x4b0] ;  /* 0x0004b00001157983 */ /* 0x000f220000300800 */
[----:B------:R-:W-:-:S04]  /*5ea0*/  IMAD.HI.U32 R8, R7, R9, RZ ;  /* 0x0000000907087227 */ /* 0x000fc800078e00ff */
[----:B------:R-:W-:-:S04]  /*5eb0*/  IMAD.MOV R8, RZ, RZ, -R8 ;  /* 0x000000ffff087224 */ /* 0x000fc800078e0a08 */
[----:B------:R-:W-:-:S05]  /*5ec0*/  IMAD R9, R27, R8, R9 ;  /* 0x000000081b097224 */ /* 0x000fca00078e0209 */
[----:B------:R-:W-:Y:S01]  /*5ed0*/  ISETP.GT.U32.AND P5, PT, R27, R9, PT ;  /* 0x000000091b00720c */ /* 0x000fe20003fa4070 */
[----:B------:R-:W-:Y:S01]  /*5ee0*/  IMAD.HI.U32 R2, R7, R5, RZ ;  /* 0x0000000507027227 */ /* 0x000fe200078e00ff */
[----:B------:R-:W-:-:S11]  /*5ef0*/  ISETP.GT.U32.AND P4, PT, R27, R11, PT ;  /* 0x0000000b1b00720c */ /* 0x000fd60003f84070 */
[----:B------:R-:W-:-:S05]  /*5f00*/  @!P5 IMAD.IADD R9, R9, 0x1, -R27 ;  /* 0x000000010909d824 */ /* 0x000fca00078e0a1b */
[----:B------:R-:W-:Y:S01]  /*5f10*/  ISETP.GT.U32.AND P5, PT, R27, R9, PT ;  /* 0x000000091b00720c */ /* 0x000fe20003fa4070 */
[----:B------:R-:W-:Y:S01]  /*5f20*/  IMAD.MOV R2, RZ, RZ, -R2 ;  /* 0x000000ffff027224 */ /* 0x000fe200078e0a02 */
[----:B------:R-:W-:-:S03]  /*5f30*/  IABS R4, R16 ;  /* 0x0000001000047213 */ /* 0x000fc60000000000 */
[----:B------:R-:W-:Y:S02]  /*5f40*/  IMAD R5, R27, R2, R5 ;  /* 0x000000021b057224 */ /* 0x000fe400078e0205 */
[----:B-1----:R-:W-:-:S06]  /*5f50*/  IMAD.HI.U32 R13, R7, R4, RZ ;  /* 0x00000004070d7227 */ /* 0x002fcc00078e00ff */
[--C-:B------:R-:W-:Y:S01]  /*5f60*/  @!P5 IMAD.IADD R9, R9, 0x1, -R27.reuse ;  /* 0x000000010909d824 */ /* 0x100fe200078e0a1b */
[----:B------:R-:W-:Y:S02]  /*5f70*/  ISETP.GE.AND P5, PT, R29, RZ, PT ;  /* 0x000000ff1d00720c */ /* 0x000fe40003fa6270 */
[----:B------:R-:W4:Y:S01]  /*5f80*/  LDL.LU R29, [R1+0x4b4] ;  /* 0x0004b400011d7983 */ /* 0x000f220000300800 */
[----:B------:R-:W-:Y:S01]  /*5f90*/  @!P4 IMAD.IADD R11, R11, 0x1, -R27 ;  /* 0x000000010b0bc824 */ /* 0x000fe200078e0a1b */
[C---:B------:R-:W-:Y:S01]  /*5fa0*/  ISETP.GT.U32.AND P4, PT, R27.reuse, R5, PT ;  /* 0x000000051b00720c */ /* 0x040fe20003f84070 */
[----:B------:R-:W-:Y:S01]  /*5fb0*/  IMAD.MOV R13, RZ, RZ, -R13 ;  /* 0x000000ffff0d7224 */ /* 0x000fe200078e0a0d */
[----:B0-----:R-:W4:Y:S01]  /*5fc0*/  LDL.LU R17, [R1+0x4b8] ;  /* 0x0004b80001117983 */ /* 0x001f220000300800 */
[----:B------:R-:W-:Y:S01]  /*5fd0*/  IABS R10, R15 ;  /* 0x0000000f000a7213 */ /* 0x000fe20000000000 */
[----:B--2---:R-:W-:Y:S01]  /*5fe0*/  IMAD.MOV.U32 R12, RZ, RZ, R11 ;  /* 0x000000ffff0c7224 */ /* 0x004fe200078e000b */
[C---:B------:R-:W-:Y:S01]  /*5ff0*/  ISETP.GT.U32.AND P2, PT, R27.reuse, R6, PT ;  /* 0x000000061b00720c */ /* 0x040fe20003f44070 */
[----:B------:R-:W-:-:S02]  /*6000*/  IMAD R4, R27, R13, R4 ;  /* 0x0000000d1b047224 */ /* 0x000fc400078e0204 */
[----:B------:R-:W-:-:S04]  /*6010*/  IMAD.HI.U32 R14, R7, R10, RZ ;  /* 0x0000000a070e7227 */ /* 0x000fc800078e00ff */
[----:B------:R-:W-:Y:S01]  /*6020*/  @!P1 IMAD.MOV R12, RZ, RZ, -R12 ;  /* 0x000000ffff0c9224 */ /* 0x000fe200078e0a0c */
[----:B------:R-:W-:Y:S01]  /*6030*/  ISETP.GT.U32.AND P1, PT, R27, R4, PT ;  /* 0x000000041b00720c */ /* 0x000fe20003f24070 */
[----:B------:R-:W-:Y:S02]  /*6040*/  IMAD.MOV R14, RZ, RZ, -R14 ;  /* 0x000000ffff0e7224 */ /* 0x000fe400078e0a0e */
[--C-:B------:R-:W-:Y:S02]  /*6050*/  @!P4 IMAD.IADD R5, R5, 0x1, -R27.reuse ;  /* 0x000000010505c824 */ /* 0x100fe400078e0a1b */
[C---:B------:R-:W-:Y:S02]  /*6060*/  IMAD R10, R27.reuse, R14, R10 ;  /* 0x0000000e1b0a7224 */ /* 0x040fe400078e020a */
[----:B------:R-:W-:Y:S01]  /*6070*/  @!P2 IMAD.IADD R6, R6, 0x1, -R27 ;  /* 0x000000010606a824 */ /* 0x000fe200078e0a1b */
[C---:B------:R-:W-:Y:S01]  /*6080*/  ISETP.GT.U32.AND P4, PT, R27.reuse, R5, PT ;  /* 0x000000051b00720c */ /* 0x040fe20003f84070 */
[----:B------:R0:W-:Y:S01]  /*6090*/  STL [R1+0xcc], R12 ;  /* 0x0000cc0c01007387 */ /* 0x0001e20000100800 */
[----:B------:R-:W-:Y:S01]  /*60a0*/  ISETP.GT.U32.AND P0, PT, R27, R10, PT ;  /* 0x0000000a1b00720c */ /* 0x000fe20003f04070 */
[----:B------:R-:W-:Y:S01]  /*60b0*/  @!P3 IMAD.MOV R9, RZ, RZ, -R9 ;  /* 0x000000ffff09b224 */ /* 0x000fe200078e0a09 */
[----:B---3--:R-:W-:Y:S01]  /*60c0*/  IABS R0, R3 ;  /* 0x0000000300007213 */ /* 0x008fe20000000000 */
[----:B------:R-:W-:-:S02]  /*60d0*/  @!P1 IMAD.IADD R4, R4, 0x1, -R27 ;  /* 0x0000000104049824 */ /* 0x000fc400078e0a1b */
[----:B0-----:R-:W-:Y:S01]  /*60e0*/  IMAD.MOV.U32 R12, RZ, RZ, R6 ;  /* 0x000000ffff0c7224 */ /* 0x001fe200078e0006 */
[----:B------:R0:W-:Y:S03]  /*60f0*/  STL [R1+0xd4], R9 ;  /* 0x0000d40901007387 */ /* 0x0001e60000100800 */
[----:B------:R-:W-:Y:S01]  /*6100*/  @!P5 IMAD.MOV R12, RZ, RZ, -R12 ;  /* 0x000000ffff0cd224 */ /* 0x000fe200078e0a0c */
[----:B------:R-:W-:Y:S01]  /*6110*/  ISETP.GT.U32.AND P5, PT, R27, R4, PT ;  /* 0x000000041b00720c */ /* 0x000fe20003fa4070 */
[----:B------:R-:W-:Y:S02]  /*6120*/  @!P4 IMAD.IADD R5, R5, 0x1, -R27 ;  /* 0x000000010505c824 */ /* 0x000fe400078e0a1b */
[----:B0-----:R-:W-:Y:S01]  /*6130*/  IMAD.HI.U32 R9, R7, R0, RZ ;  /* 0x0000000007097227 */ /* 0x001fe200078e00ff */
[----:B------:R-:W-:Y:S01]  /*6140*/  ISETP.GE.AND P4, PT, R16, RZ, PT ;  /* 0x000000ff1000720c */ /* 0x000fe20003f86270 */
[----:B------:R-:W-:Y:S02]  /*6150*/  STL [R1+0xd0], R12 ;  /* 0x0000d00c01007387 */ /* 0x000fe40000100800 */
[----:B------:R-:W-:-:S02]  /*6160*/  IMAD.MOV R9, RZ, RZ, -R9 ;  /* 0x000000ffff097224 */ /* 0x000fc400078e0a09 */
[--C-:B------:R-:W-:Y:S01]  /*6170*/  @!P0 IMAD.IADD R10, R10, 0x1, -R27.reuse ;  /* 0x000000010a0a8824 */ /* 0x100fe200078e0a1b */
[----:B------:R-:W2:Y:S01]  /*6180*/  LDL.LU R16, [R1+0x4bc] ;  /* 0x0004bc0001107983 */ /* 0x000ea20000300800 */
[C---:B------:R-:W-:Y:S02]  /*6190*/  IMAD R0, R27.reuse, R9, R0 ;  /* 0x000000091b007224 */ /* 0x040fe400078e0200 */
[----:B------:R-:W-:Y:S01]  /*61a0*/  @!P5 IMAD.IADD R4, R4, 0x1, -R27 ;  /* 0x000000010404d824 */ /* 0x000fe200078e0a1b */
[C---:B------:R-:W-:Y:S02]  /*61b0*/  ISETP.GT.U32.AND P1, PT, R27.reuse, R10, PT ;  /* 0x0000000a1b00720c */ /* 0x040fe40003f24070 */
[----:B------:R-:W-:Y:S02]  /*61c0*/  ISETP.GT.U32.AND P5, PT, R27, R0, PT ;  /* 0x000000001b00720c */ /* 0x000fe40003fa4070 */
[----:B------:R-:W-:Y:S02]  /*61d0*/  ISETP.GE.AND P3, PT, R15, RZ, PT ;  /* 0x000000ff0f00720c */ /* 0x000fe40003f66270 */
[----:B------:R-:W-:-:S02]  /*61e0*/  IABS R8, R28 ;  /* 0x0000001c00087213 */ /* 0x000fc40000000000 */
[----:B------:R-:W-:Y:S02]  /*61f0*/  ISETP.GE.AND P0, PT, R28, RZ, PT ;  /* 0x000000ff1c00720c */ /* 0x000fe40003f06270 */
[----:B------:R-:W3:Y:S01]  /*6200*/  LDL.LU R28, [R1+0x4c0] ;  /* 0x0004c000011c7983 */ /* 0x000ee20000300800 */
[----:B------:R-:W-:-:S04]  /*6210*/  IMAD.HI.U32 R2, R7, R8, RZ ;  /* 0x0000000807027227 */ /* 0x000fc800078e00ff */
[--C-:B------:R-:W-:Y:S02]  /*6220*/  @!P1 IMAD.IADD R10, R10, 0x1, -R27.reuse ;  /* 0x000000010a0a9824 */ /* 0x100fe400078e0a1b */
[----:B------:R-:W-:Y:S01]  /*6230*/  @!P5 IMAD.IADD R0, R0, 0x1, -R27 ;  /* 0x000000010000d824 */ /* 0x000fe200078e0a1b */
[----:B------:R-:W-:Y:S01]  /*6240*/  ISETP.GE.AND P5, PT, R3, RZ, PT ;  /* 0x000000ff0300720c */ /* 0x000fe20003fa6270 */
[----:B------:R-:W-:Y:S02]  /*6250*/  IMAD.MOV.U32 R3, RZ, RZ, R10 ;  /* 0x000000ffff037224 */ /* 0x000fe400078e000a */
[----:B------:R-:W-:Y:S02]  /*6260*/  IMAD.MOV R2, RZ, RZ, -R2 ;  /* 0x000000ffff027224 */ /* 0x000fe400078e0a02 */
[----:B------:R-:W-:Y:S02]  /*6270*/  @!P6 IMAD.MOV R5, RZ, RZ, -R5 ;  /* 0x000000ffff05e224 */ /* 0x000fe400078e0a05 */
[----:B------:R-:W-:-:S02]  /*6280*/  @!P3 IMAD.MOV R3, RZ, RZ, -R3 ;  /* 0x000000ffff03b224 */ /* 0x000fc400078e0a03 */
[----:B------:R-:W-:Y:S01]  /*6290*/  IMAD R8, R27, R2, R8 ;  /* 0x000000021b087224 */ /* 0x000fe200078e0208 */
[----:B------:R-:W-:Y:S01]  /*62a0*/  IABS R2, R19 ;  /* 0x0000001300027213 */ /* 0x000fe20000000000 */
[----:B------:R-:W-:Y:S04]  /*62b0*/  STL [R1+0xc0], R5 ;  /* 0x0000c00501007387 */ /* 0x000fe80000100800 */
[----:B------:R0:W-:Y:S01]  /*62c0*/  STL [R1+0xbc], R3 ;  /* 0x0000bc0301007387 */ /* 0x0001e20000100800 */
[----:B------:R-:W-:-:S03]  /*62d0*/  IMAD.HI.U32 R11, R7, R2, RZ ;  /* 0x00000002070b7227 */ /* 0x000fc600078e00ff */
[----:B0-----:R-:W3:Y:S01]  /*62e0*/  LDL.LU R3, [R1+0x4c4] ;  /* 0x0004c40001037983 */ /* 0x001ee20000300800 */
[----:B------:R-:W-:Y:S01]  /*62f0*/  IMAD.MOV R11, RZ, RZ, -R11 ;  /* 0x000000ffff0b7224 */ /* 0x000fe200078e0a0b */
[----:B------:R-:W-:-:S03]  /*6300*/  IABS R6, R18 ;  /* 0x0000001200067213 */ /* 0x000fc60000000000 */
[----:B------:R-:W-:Y:S02]  /*6310*/  IMAD R2, R27, R11, R2 ;  /* 0x0000000b1b027224 */ /* 0x000fe400078e0202 */
[----:B------:R-:W-:-:S03]  /*6320*/  IMAD.HI.U32 R14, R7, R6, RZ ;  /* 0x00000006070e7227 */ /* 0x000fc600078e00ff */
[C---:B------:R-:W-:Y:S01]  /*6330*/  ISETP.GT.U32.AND P1, PT, R27.reuse, R2, PT ;  /* 0x000000021b00720c */ /* 0x040fe20003f24070 */
[----:B------:R-:W-:Y:S01]  /*6340*/  IMAD.MOV R14, RZ, RZ, -R14 ;  /* 0x000000ffff0e7224 */ /* 0x000fe200078e0a0e */
[----:B------:R-:W-:-:S03]  /*6350*/  ISETP.GT.U32.AND P2, PT, R27, R8, PT ;  /* 0x000000081b00720c */ /* 0x000fc60003f44070 */
[----:B------:R-:W-:-:S08]  /*6360*/  IMAD R6, R27, R14, R6 ;  /* 0x0000000e1b067224 */ /* 0x000fd000078e0206 */
[--C-:B------:R-:W-:Y:S01]  /*6370*/  @!P1 IMAD.IADD R2, R2, 0x1, -R27.reuse ;  /* 0x0000000102029824 */ /* 0x100fe200078e0a1b */
[----:B------:R-:W-:Y:S01]  /*6380*/  ISETP.GT.U32.AND P1, PT, R27, R6, PT ;  /* 0x000000061b00720c */ /* 0x000fe20003f24070 */
[----:B------:R-:W-:-:S05]  /*6390*/  @!P2 IMAD.IADD R8, R8, 0x1, -R27 ;  /* 0x000000010808a824 */ /* 0x000fca00078e0a1b */
[----:B------:R-:W-:-:S07]  /*63a0*/  ISETP.GT.U32.AND P2, PT, R27, R8, PT ;  /* 0x000000081b00720c */ /* 0x000fce0003f44070 */
[----:B------:R-:W-:-:S05]  /*63b0*/  @!P1 IMAD.IADD R6, R6, 0x1, -R27 ;  /* 0x0000000106069824 */ /* 0x000fca00078e0a1b */
[----:B------:R-:W-:Y:S01]  /*63c0*/  ISETP.GT.U32.AND P3, PT, R27, R6, PT ;  /* 0x000000061b00720c */ /* 0x000fe20003f64070 */
[----:B------:R-:W-:Y:S02]  /*63d0*/  @!P2 IMAD.IADD R8, R8, 0x1, -R27 ;  /* 0x000000010808a824 */ /* 0x000fe400078e0a1b */
[----:B------:R-:W-:Y:S02]  /*63e0*/  @!P4 IMAD.MOV R4, RZ, RZ, -R4 ;  /* 0x000000ffff04c224 */ /* 0x000fe400078e0a04 */
[----:B------:R-:W-:-:S03]  /*63f0*/  @!P0 IMAD.MOV R8, RZ, RZ, -R8 ;  /* 0x000000ffff088224 */ /* 0x000fc600078e0a08 */
[----:B------:R-:W-:Y:S04]  /*6400*/  STL [R1+0xb8], R4 ;  /* 0x0000b80401007387 */ /* 0x000fe80000100800 */
[----:B------:R0:W-:Y:S01]  /*6410*/  STL [R1+0xb4], R8 ;  /* 0x0000b40801007387 */ /* 0x0001e20000100800 */
[----:B------:R-:W-:Y:S01]  /*6420*/  @!P3 IMAD.IADD R6, R6, 0x1, -R27 ;  /* 0x000000010606b824 */ /* 0x000fe200078e0a1b */
[----:B----4-:R-:W-:Y:S02]  /*6430*/  IABS R13, R21 ;  /* 0x00000015000d7213 */ /* 0x010fe40000000000 */
[----:B------:R-:W-:Y:S02]  /*6440*/  ISETP.GE.AND P3, PT, R21, RZ, PT ;  /* 0x000000ff1500720c */ /* 0x000fe40003f66270 */
[----:B------:R-:W4:Y:S01]  /*6450*/  LDL.LU R21, [R1+0x4c8] ;  /* 0x0004c80001157983 */ /* 0x000f220000300800 */
[----:B------:R-:W-:Y:S01]  /*6460*/  IMAD.HI.U32 R12, R7, R13, RZ ;  /* 0x0000000d070c7227 */ /* 0x000fe200078e00ff */
[----:B------:R-:W-:-:S03]  /*6470*/  ISETP.GT.U32.AND P1, PT, R27, R2, PT ;  /* 0x000000021b00720c */ /* 0x000fc60003f24070 */
[----:B------:R-:W-:Y:S01]  /*6480*/  IMAD.MOV R12, RZ, RZ, -R12 ;  /* 0x000000ffff0c7224 */ /* 0x000fe200078e0a0c */
[----:B------:R-:W-:-:S03]  /*6490*/  ISETP.GE.AND P2, PT, R19, RZ, PT ;  /* 0x000000ff1300720c */ /* 0x000fc60003f46270 */
[----:B------:R-:W-:-:S05]  /*64a0*/  IMAD R12, R27, R12, R13 ;  /* 0x0000000c1b0c7224 */ /* 0x000fca00078e020d */
[C---:B------:R-:W-:Y:S02]  /*64b0*/  ISETP.GT.U32.AND P4, PT, R27.reuse, R12, PT ;  /* 0x0000000c1b00720c */ /* 0x040fe40003f84070 */
[----:B------:R-:W-:Y:S02]  /*64c0*/  @!P1 IADD3 R2, PT, PT, R2, -R27, RZ ;  /* 0x8000001b02029210 */ /* 0x000fe40007ffe0ff */
[----:B------:R-:W-:-:S03]  /*64d0*/  ISETP.GT.U32.AND P6, PT, R27, R0, PT ;  /* 0x000000001b00720c */ /* 0x000fc60003fc4070 */
[----:B------:R-:W-:Y:S01]  /*64e0*/  @!P2 IMAD.MOV R2, RZ, RZ, -R2 ;  /* 0x000000ffff02a224 */ /* 0x000fe200078e0a02 */
[----:B------:R-:W-:-:S05]  /*64f0*/  IABS R9, R17 ;  /* 0x0000001100097213 */ /* 0x000fca0000000000 */
[----:B------:R-:W-:-:S04]  /*6500*/  IMAD.HI.U32 R14, R7, R9, RZ ;  /* 0x00000009070e7227 */ /* 0x000fc800078e00ff */
[----:B------:R-:W-:-:S04]  /*6510*/  IMAD.MOV R14, RZ, RZ, -R14 ;  /* 0x000000ffff0e7224 */ /* 0x000fc800078e0a0e */
[----:B------:R-:W-:-:S05]  /*6520*/  IMAD R9, R27, R14, R9 ;  /* 0x0000000e1b097224 */ /* 0x000fca00078e0209 */
[----:B------:R-:W-:Y:S01]  /*6530*/  ISETP.GT.U32.AND P1, PT, R27, R9, PT ;  /* 0x000000091b00720c */ /* 0x000fe20003f24070 */
[----:B------:R-:W-:Y:S01]  /*6540*/  @!P4 IMAD.IADD R12, R12, 0x1, -R27 ;  /* 0x000000010c0cc824 */ /* 0x000fe200078e0a1b */
[----:B------:R-:W-:Y:S01]  /*6550*/  IABS R11, R29 ;  /* 0x0000001d000b7213 */ /* 0x000fe20000000000 */
[----:B------:R1:W-:Y:S01]  /*6560*/  STL [R1+0xb0], R2 ;  /* 0x0000b00201007387 */ /* 0x0003e20000100800 */
[----:B------:R-:W-:-:S03]  /*6570*/  ISETP.GE.AND P4, PT, R29, RZ, PT ;  /* 0x000000ff1d00720c */ /* 0x000fc60003f86270 */
[----:B------:R-:W4:Y:S01]  /*6580*/  LDL.LU R29, [R1+0x4cc] ;  /* 0x0004cc00011d7983 */ /* 0x000f220000300800 */
[----:B------:R-:W-:Y:S01]  /*6590*/  @!P6 IMAD.IADD R0, R0, 0x1, -R27 ;  /* 0x000000010000e824 */ /* 0x000fe200078e0a1b */
[----:B------:R-:W-:-:S04]  /*65a0*/  ISETP.GE.AND P6, PT, R18, RZ, PT ;  /* 0x000000ff1200720c */ /* 0x000fc80003fc6270 */
[----:B------:R-:W-:-:S05]  /*65b0*/  @!P1 IMAD.IADD R9, R9, 0x1, -R27 ;  /* 0x0000000109099824 */ /* 0x000fca00078e0a1b */
[----:B------:R-:W-:Y:S01]  /*65c0*/  ISETP.GT.U32.AND P2, PT, R27, R9, PT ;  /* 0x000000091b00720c */ /* 0x000fe20003f44070 */
[----:B0-----:R-:W-:Y:S02]  /*65d0*/  IMAD.MOV.U32 R8, RZ, RZ, R0 ;  /* 0x000000ffff087224 */ /* 0x001fe400078e0000 */
[----:B-1----:R-:W-:Y:S01]  /*65e0*/  IMAD.MOV.U32 R2, RZ, RZ, R6 ;  /* 0x000000ffff027224 */ /* 0x002fe200078e0006 */
[----:B--2---:R-:W-:Y:S01]  /*65f0*/  IABS R13, R16 ;  /* 0x00000010000d7213 */ /* 0x004fe20000000000 */
[----:B------:R-:W-:-:S04]  /*6600*/  @!P5 IMAD.MOV R8, RZ, RZ, -R8 ;  /* 0x000000ffff08d224 */ /* 0x000fc800078e0a08 */
[----:B------:R-:W-:-:S04]  /*6610*/  IMAD.HI.U32 R4, R7, R13, RZ ;  /* 0x0000000d07047227 */ /* 0x000fc800078e00ff */
[----:B------:R-:W-:Y:S02]  /*6620*/  IMAD.MOV R4, RZ, RZ, -R4 ;  /* 0x000000ffff047224 */ /* 0x000fe400078e0a04 */
[----:B------:R-:W-:Y:S01]  /*6630*/  @!P6 IMAD.MOV R2, RZ, RZ, -R2 ;  /* 0x000000ffff02e224 */ /* 0x000fe200078e0a02 */
[----:B------:R0:W-:Y:S01]  /*6640*/  STL [R1+0xac], R8 ;  /* 0x0000ac0801007387 */ /* 0x0001e20000100800 */
[----:B------:R-:W-:Y:S01]  /*6650*/  IMAD R4, R27, R4, R13 ;  /* 0x000000041b047224 */ /* 0x000fe200078e020d */
[----:B---3--:R-:W-:Y:S01]  /*6660*/  IABS R14, R28 ;  /* 0x0000001c000e7213 */ /* 0x008fe20000000000 */
[----:B------:R-:W-:Y:S01]  /*6670*/  @!P2 IMAD.IADD R9, R9, 0x1, -R27 ;  /* 0x000000010909a824 */ /* 0x000fe200078e0a1b */
[----:B------:R1:W-:Y:S01]  /*6680*/  STL [R1+0xa8], R2 ;  /* 0x0000a80201007387 */ /* 0x0003e20000100800 */
[----:B------:R-:W-:-:S03]  /*6690*/  ISETP.GE.AND P2, PT, R28, RZ, PT ;  /* 0x000000ff1c00720c */ /* 0x000fc60003f46270 */
[----:B------:R-:W2:Y:S01]  /*66a0*/  LDL.LU R28, [R1+0x4d0] ;  /* 0x0004d000011c7983 */ /* 0x000ea20000300800 */
[----:B------:R-:W-:Y:S01]  /*66b0*/  ISETP.GT.U32.AND P5, PT, R27, R4, PT ;  /* 0x000000041b00720c */ /* 0x000fe20003fa4070 */
[----:B------:R-:W-:-:S12]  /*66c0*/  IMAD.HI.U32 R15, R7, R11, RZ ;  /* 0x0000000b070f7227 */ /* 0x000fd800078e00ff */
[----:B------:R-:W-:Y:S02]  /*66d0*/  @!P5 IMAD.IADD R4, R4, 0x1, -R27 ;  /* 0x000000010404d824 */ /* 0x000fe400078e0a1b */
[----:B------:R-:W-:Y:S01]  /*66e0*/  IMAD.MOV R15, RZ, RZ, -R15 ;  /* 0x000000ffff0f7224 */ /* 0x000fe200078e0a0f */
[----:B------:R-:W-:Y:S02]  /*66f0*/  IABS R0, R3 ;  /* 0x0000000300007213 */ /* 0x000fe40000000000 */
[----:B------:R-:W-:Y:S02]  /*6700*/  ISETP.GE.AND P5, PT, R3, RZ, PT ;  /* 0x000000ff0300720c */ /* 0x000fe40003fa6270 */
[----:B------:R-:W3:Y:S01]  /*6710*/  LDL.LU R3, [R1+0x4d4] ;  /* 0x0004d40001037983 */ /* 0x000ee20000300800 */
[----:B------:R-:W-:-:S05]  /*6720*/  IMAD R11, R27, R15, R11 ;  /* 0x0000000f1b0b7224 */ /* 0x000fca00078e020b */
[----:B------:R-:W-:-:S13]  /*6730*/  ISETP.GT.U32.AND P0, PT, R27, R11, PT ;  /* 0x0000000b1b00720c */ /* 0x000fda0003f04070 */
[----:B------:R-:W-:Y:S01]  /*6740*/  @!P0 IMAD.IADD R11, R11, 0x1, -R27 ;  /* 0x000000010b0b8824 */ /* 0x000fe200078e0a1b */
[----:B------:R-:W-:-:S04]  /*6750*/  ISETP.GT.U32.AND P0, PT, R27, R12, PT ;  /* 0x0000000c1b00720c */ /* 0x000fc80003f04070 */
[----:B------:R-:W-:Y:S02]  /*6760*/  ISETP.GT.U32.AND P1, PT, R27, R11, PT ;  /* 0x0000000b1b00720c */ /* 0x000fe40003f24070 */
[----:B------:R-:W-:-:S07]  /*6770*/  ISETP.GE.AND P6, PT, R17, RZ, PT ;  /* 0x000000ff1100720c */ /* 0x000fce0003fc6270 */
[----:B------:R-:W-:-:S04]  /*6780*/  @!P0 IMAD.IADD R12, R12, 0x1, -R27 ;  /* 0x000000010c0c8824 */ /* 0x000fc800078e0a1b */
[----:B------:R-:W-:Y:S02]  /*6790*/  @!P1 IMAD.IADD R11, R11, 0x1, -R27 ;  /* 0x000000010b0b9824 */ /* 0x000fe400078e0a1b */
[----:B0-----:R-:W-:Y:S02]  /*67a0*/  IMAD.MOV.U32 R8, RZ, RZ, R12 ;  /* 0x000000ffff087224 */ /* 0x001fe400078e000c */
[----:B------:R-:W-:Y:S02]  /*67b0*/  IMAD.MOV.U32 R10, RZ, RZ, R11 ;  /* 0x000000ffff0a7224 */ /* 0x000fe400078e000b */
[----:B------:R-:W-:Y:S02]  /*67c0*/  @!P3 IMAD.MOV R8, RZ, RZ, -R8 ;  /* 0x000000ffff08b224 */ /* 0x000fe400078e0a08 */
[----:B------:R-:W-:Y:S02]  /*67d0*/  @!P4 IMAD.MOV R10, RZ, RZ, -R10 ;  /* 0x000000ffff0ac224 */ /* 0x000fe400078e0a0a */
[----:B------:R-:W-:Y:S01]  /*67e0*/  IMAD.MOV.U32 R6, RZ, RZ, R0 ;  /* 0x000000ffff067224 */ /* 0x000fe200078e0000 */
[----:B------:R-:W-:Y:S01]  /*67f0*/  STL [R1+0xa4], R8 ;  /* 0x0000a40801007387 */ /* 0x000fe20000100800 */
[----:B------:R-:W-:-:S03]  /*6800*/  @!P6 IMAD.MOV R9, RZ, RZ, -R9 ;  /* 0x000000ffff09e224 */ /* 0x000fc600078e0a09 */
[----:B------:R-:W-:Y:S01]  /*6810*/  STL [R1+0x18], R10 ;  /* 0x0000180a01007387 */ /* 0x000fe20000100800 */
[----:B----4-:R-:W-:Y:S02]  /*6820*/  IABS R0, R21 ;  /* 0x0000001500007213 */ /* 0x010fe40000000000 */
[----:B------:R-:W-:Y:S02]  /*6830*/  ISETP.GE.AND P6, PT, R21, RZ, PT ;  /* 0x000000ff1500720c */ /* 0x000fe40003fc6270 */
[----:B------:R-:W4:Y:S01]  /*6840*/  LDL.LU R21, [R1+0x4dc] ;  /* 0x0004dc0001157983 */ /* 0x000f220000300800 */
[----:B------:R-:W-:-:S04]  /*6850*/  IMAD.HI.U32 R5, R7, R14, RZ ;  /* 0x0000000e07057227 */ /* 0x000fc800078e00ff */
[----:B------:R-:W-:-:S04]  /*6860*/  IMAD.MOV R5, RZ, RZ, -R5 ;  /* 0x000000ffff057224 */ /* 0x000fc800078e0a05 */
[----:B------:R-:W-:-:S05]  /*6870*/  IMAD R5, R27, R5, R14 ;  /* 0x000000051b057224 */ /* 0x000fca00078e020e */
[C---:B------:R-:W-:Y:S02]  /*6880*/  ISETP.GT.U32.AND P0, PT, R27.reuse, R5, PT ;  /* 0x000000051b00720c */ /* 0x040fe40003f04070 */
[----:B------:R-:W-:Y:S01]  /*6890*/  ISETP.GT.U32.AND P3, PT, R27, R4, PT ;  /* 0x000000041b00720c */ /* 0x000fe20003f64070 */
[----:B-1----:R-:W-:Y:S01]  /*68a0*/  IMAD.HI.U32 R2, R7, R6, RZ ;  /* 0x0000000607027227 */ /* 0x002fe200078e00ff */
[----:B------:R-:W-:-:S03]  /*68b0*/  ISETP.GE.AND P1, PT, R16, RZ, PT ;  /* 0x000000ff1000720c */ /* 0x000fc60003f26270 */
[----:B------:R-:W-:Y:S01]  /*68c0*/  IMAD.MOV R2, RZ, RZ, -R2 ;  /* 0x000000ffff027224 */ /* 0x000fe200078e0a02 */
[----:B------:R0:W-:Y:S05]  /*68d0*/  STL [R1+0x14], R9 ;  /* 0x0000140901007387 */ /* 0x0001ea0000100800 */
[----:B------:R-:W-:Y:S01]  /*68e0*/  @!P0 IMAD.IADD R5, R5, 0x1, -R27 ;  /* 0x0000000105058824 */ /* 0x000fe200078e0a1b */
[----:B------:R-:W4:Y:S01]  /*68f0*/  LDL.LU R16, [R1+0x4d8] ;  /* 0x0004d80001107983 */ /* 0x000f220000300800 */
[----:B------:R-:W-:Y:S02]  /*6900*/  IMAD R6, R27, R2, R6 ;  /* 0x000000021b067224 */ /* 0x000fe400078e0206 */
[----:B------:R-:W-:Y:S01]  /*6910*/  IMAD.HI.U32 R2, R7, R0, RZ ;  /* 0x0000000007027227 */ /* 0x000fe200078e00ff */
[----:B------:R-:W-:-:S03]  /*6920*/  ISETP.GT.U32.AND P0, PT, R27, R5, PT ;  /* 0x000000051b00720c */ /* 0x000fc60003f04070 */
[----:B------:R-:W-:Y:S02]  /*6930*/  @!P3 IMAD.IADD R4, R4, 0x1, -R27 ;  /* 0x000000010404b824 */ /* 0x000fe400078e0a1b */
[----:B------:R-:W-:Y:S02]  /*6940*/  IMAD.MOV R2, RZ, RZ, -R2 ;  /* 0x000000ffff027224 */ /* 0x000fe400078e0a02 */
[----:B------:R-:W-:Y:S02]  /*6950*/  IMAD.MOV.U32 R11, RZ, RZ, R4 ;  /* 0x000000ffff0b7224 */ /* 0x000fe400078e0004 */
[C---:B0-----:R-:W-:Y:S02]  /*6960*/  IMAD R9, R27.reuse, R2, R0 ;  /* 0x000000021b097224 */ /* 0x041fe400078e0200 */
[----:B------:R-:W-:Y:S01]  /*6970*/  @!P1 IMAD.MOV R11, RZ, RZ, -R11 ;  /* 0x000000ffff0b9224 */ /* 0x000fe200078e0a0b */
[----:B------:R-:W-:Y:S01]  /*6980*/  ISETP.GT.U32.AND P4, PT, R27, R6, PT ;  /* 0x000000061b00720c */ /* 0x000fe20003f84070 */
[----:B------:R-:W-:-:S03]  /*6990*/  @!P0 IMAD.IADD R5, R5, 0x1, -R27 ;  /* 0x0000000105058824 */ /* 0x000fc600078e0a1b */
[----:B------:R0:W-:Y:S01]  /*69a0*/  STL [R1+0x98], R11 ;  /* 0x0000980b01007387 */ /* 0x0001e20000100800 */
[----:B------:R-:W-:-:S05]  /*69b0*/  IABS R8, R29 ;  /* 0x0000001d00087213 */ /* 0x000fca0000000000 */
[----:B------:R-:W-:Y:S01]  /*69c0*/  IMAD.MOV.U32 R0, RZ, RZ, R8 ;  /* 0x000000ffff007224 */ /* 0x000fe200078e0008 */
[----:B------:R-:W-:Y:S02]  /*69d0*/  ISETP.GE.AND P3, PT, R29, RZ, PT ;  /* 0x000000ff1d00720c */ /* 0x000fe40003f66270 */
[----:B------:R-:W4:Y:S01]  /*69e0*/  LDL.LU R29, [R1+0x4e0] ;  /* 0x0004e000011d7983 */ /* 0x000f220000300800 */
[----:B------:R-:W-:-:S04]  /*69f0*/  IMAD.HI.U32 R2, R7, R0, RZ ;  /* 0x0000000007027227 */ /* 0x000fc800078e00ff */
[----:B------:R-:W-:Y:S02]  /*6a00*/  IMAD.MOV R4, RZ, RZ, -R2 ;  /* 0x000000ffff047224 */ /* 0x000fe400078e0a02 */
[----:B------:R-:W-:-:S04]  /*6a10*/  IMAD.MOV.U32 R2, RZ, RZ, R5 ;  /* 0x000000ffff027224 */ /* 0x000fc800078e0005 */
[----:B------:R-:W-:Y:S02]  /*6a20*/  @!P2 IMAD.MOV R2, RZ, RZ, -R2 ;  /* 0x000000ffff02a224 */ /* 0x000fe400078e0a02 */
[----:B------:R-:W-:-:S03]  /*6a30*/  @!P4 IMAD.IADD R6, R6, 0x1, -R27 ;  /* 0x000000010606c824 */ /* 0x000fc600078e0a1b */
[----:B------:R1:W-:Y:S02]  /*6a40*/  STL [R1+0x94], R2 ;  /* 0x0000940201007387 */ /* 0x0003e40000100800 */
[C---:B------:R-:W-:Y:S02]  /*6a50*/  ISETP.GT.U32.AND P4, PT, R27.reuse, R6, PT ;  /* 0x000000061b00720c */ /* 0x040fe40003f84070 */
[----:B------:R-:W-:Y:S02]  /*6a60*/  ISETP.GT.U32.AND P0, PT, R27, R9, PT ;  /* 0x000000091b00720c */ /* 0x000fe40003f04070 */
[----:B--2---:R-:W-:Y:S02]  /*6a70*/  IABS R8, R28 ;  /* 0x0000001c00087213 */ /* 0x004fe40000000000 */
[----:B------:R-:W-:Y:S02]  /*6a80*/  ISETP.GE.AND P1, PT, R28, RZ, PT ;  /* 0x000000ff1c00720c */ /* 0x000fe40003f26270 */
[----:B------:R-:W2:Y:S05]  /*6a90*/  LDL.LU R28, [R1+0x4e4] ;  /* 0x0004e400011c7983 */ /* 0x000eaa0000300800 */
[----:B------:R-:W-:-:S02]  /*6aa0*/  @!P4 IMAD.IADD R6, R6, 0x1, -R27 ;  /* 0x000000010606c824 */ /* 0x000fc400078e0a1b */
[----:B------:R-:W-:Y:S02]  /*6ab0*/  @!P0 IMAD.IADD R9, R9, 0x1, -R27 ;  /* 0x0000000109098824 */ /* 0x000fe400078e0a1b */
[----:B------:R-:W-:Y:S02]  /*6ac0*/  IMAD R4, R27, R4, R0 ;  /* 0x000000041b047224 */ /* 0x000fe400078e0200 */
[----:B0-----:R-:W-:Y:S01]  /*6ad0*/  IMAD.HI.U32 R11, R7, R8, RZ ;  /* 0x00000008070b7227 */ /* 0x001fe200078e00ff */
[C---:B------:R-:W-:Y:S02]  /*6ae0*/  ISETP.GT.U32.AND P0, PT, R27.reuse, R9, PT ;  /* 0x000000091b00720c */ /* 0x040fe40003f04070 */
[----:B------:R-:W-:Y:S02]  /*6af0*/  ISETP.GT.U32.AND P2, PT, R27, R4, PT ;  /* 0x000000041b00720c */ /* 0x000fe40003f44070 */
[----:B---3--:R-:W-:Y:S02]  /*6b00*/  IABS R10, R3 ;  /* 0x00000003000a7213 */ /* 0x008fe40000000000 */
[----:B------:R-:W-:-:S02]  /*6b10*/  ISETP.GE.AND P4, PT, R3, RZ, PT ;  /* 0x000000ff0300720c */ /* 0x000fc40003f86270 */
[----:B------:R-:W3:Y:S01]  /*6b20*/  LDL.LU R3, [R1+0x4e8] ;  /* 0x0004e80001037983 */ /* 0x000ee20000300800 */
[----:B------:R-:W-:-:S04]  /*6b30*/  IMAD.MOV R11, RZ, RZ, -R11 ;  /* 0x000000ffff0b7224 */ /* 0x000fc800078e0a0b */
[----:B------:R-:W-:Y:S02]  /*6b40*/  IMAD R8, R27, R11, R8 ;  /* 0x0000000b1b087224 */ /* 0x000fe400078e0208 */
[--C-:B------:R-:W-:Y:S02]  /*6b50*/  @!P0 IMAD.IADD R9, R9, 0x1, -R27.reuse ;  /* 0x0000000109098824 */ /* 0x100fe400078e0a1b */
[----:B------:R-:W-:Y:S01]  /*6b60*/  @!P2 IMAD.IADD R4, R4, 0x1, -R27 ;  /* 0x000000010404a824 */ /* 0x000fe200078e0a1b */
[----:B------:R-:W-:-:S04]  /*6b70*/  ISETP.GT.U32.AND P0, PT, R27, R8, PT ;  /* 0x000000081b00720c */ /* 0x000fc80003f04070 */
[----:B------:R-:W-:Y:S01]  /*6b80*/  ISETP.GT.U32.AND P2, PT, R27, R4, PT ;  /* 0x000000041b00720c */ /* 0x000fe20003f44070 */
[----:B------:R-:W-:-:S08]  /*6b90*/  IMAD.MOV.U32 R13, RZ, RZ, R6 ;  /* 0x000000ffff0d7224 */ /* 0x000fd000078e0006 */
[----:B------:R-:W-:-:S04]  /*6ba0*/  @!P0 IMAD.IADD R8, R8, 0x1, -R27 ;  /* 0x0000000108088824 */ /* 0x000fc800078e0a1b */
[----:B------:R-:W-:Y:S01]  /*6bb0*/  @!P2 IMAD.IADD R4, R4, 0x1, -R27 ;  /* 0x000000010404a824 */ /* 0x000fe200078e0a1b */
[----:B------:R-:W-:Y:S01]  /*6bc0*/  ISETP.GT.U32.AND P0, PT, R27, R8, PT ;  /* 0x000000081b00720c */ /* 0x000fe20003f04070 */
[----:B------:R-:W-:Y:S02]  /*6bd0*/  IMAD.MOV.U32 R12, RZ, RZ, R9 ;  /* 0x000000ffff0c7224 */ /* 0x000fe400078e0009 */
[----:B------:R-:W-:Y:S02]  /*6be0*/  IMAD.MOV.U32 R11, RZ, RZ, R4 ;  /* 0x000000ffff0b7224 */ /* 0x000fe400078e0004 */
[----:B------:R-:W-:Y:S02]  /*6bf0*/  @!P5 IMAD.MOV R13, RZ, RZ, -R13 ;  /* 0x000000ffff0dd224 */ /* 0x000fe400078e0a0d */
[----:B------:R-:W-:Y:S01]  /*6c00*/  @!P6 IMAD.MOV R12, RZ, RZ, -R12 ;  /* 0x000000ffff0ce224 */ /* 0x000fe200078e0a0c */
[----:B------:R-:W-:Y:S02]  /*6c10*/  @!P3 IADD3 R11, PT, PT, -R11, RZ, RZ ;  /* 0x000000ff0b0bb210 */ /* 0x000fe40007ffe1ff */
[----:B------:R-:W-:Y:S03]  /*6c20*/  STL [R1+0x10], R13 ;  /* 0x0000100d01007387 */ /* 0x000fe60000100800 */
[----:B------:R-:W-:Y:S01]  /*6c30*/  @!P0 IMAD.IADD R8, R8, 0x1, -R27 ;  /* 0x0000000108088824 */ /* 0x000fe200078e0a1b */
[----:B------:R0:W-:Y:S04]  /*6c40*/  STL [R1], R12 ;  /* 0x0000000c01007387 */ /* 0x0001e80000100800 */
[----:B------:R0:W-:Y:S01]  /*6c50*/  STL [R1+0x90], R11 ;  /* 0x0000900b01007387 */ /* 0x0001e20000100800 */
[----:B----4-:R-:W-:-:S02]  /*6c60*/  IABS R0, R21 ;  /* 0x0000001500007213 */ /* 0x010fc40000000000 */
[----:B------:R-:W-:Y:S02]  /*6c70*/  ISETP.GE.AND P0, PT, R21, RZ, PT ;  /* 0x000000ff1500720c */ /* 0x000fe40003f06270 */
[----:B------:R-:W4:Y:S01]  /*6c80*/  LDL.LU R21, [R1+0x4f4] ;  /* 0x0004f40001157983 */ /* 0x000f220000300800 */
[----:B------:R-:W-:-:S04]  /*6c90*/  IMAD.HI.U32 R5, R7, R10, RZ ;  /* 0x0000000a07057227 */ /* 0x000fc800078e00ff */
[----:B------:R-:W-:Y:S02]  /*6ca0*/  IMAD.MOV R5, RZ, RZ, -R5 ;  /* 0x000000ffff057224 */ /* 0x000fe400078e0a05 */
[----:B------:R-:W-:-:S04]  /*6cb0*/  IMAD.HI.U32 R6, R7, R0, RZ ;  /* 0x0000000007067227 */ /* 0x000fc800078e00ff */
[----:B------:R-:W-:Y:S02]  /*6cc0*/  IMAD R10, R27, R5, R10 ;  /* 0x000000051b0a7224 */ /* 0x000fe400078e020a */
[----:B------:R-:W-:-:S03]  /*6cd0*/  IMAD.MOV R6, RZ, RZ, -R6 ;  /* 0x000000ffff067224 */ /* 0x000fc600078e0a06 */
[C---:B------:R-:W-:Y:S02]  /*6ce0*/  ISETP.GT.U32.AND P5, PT, R27.reuse, R10, PT ;  /* 0x0000000a1b00720c */ /* 0x040fe40003fa4070 */
[----:B-1----:R-:W-:Y:S01]  /*6cf0*/  IABS R2, R16 ;  /* 0x0000001000027213 */ /* 0x002fe20000000000 */
[----:B------:R-:W-:-:S04]  /*6d00*/  IMAD R0, R27, R6, R0 ;  /* 0x000000061b007224 */ /* 0x000fc800078e0200 */
[----:B------:R-:W-:-:S04]  /*6d10*/  IMAD.HI.U32 R5, R7, R2, RZ ;  /* 0x0000000207057227 */ /* 0x000fc800078e00ff */
[----:B------:R-:W-:Y:S01]  /*6d20*/  IMAD.MOV R5, RZ, RZ, -R5 ;  /* 0x000000ffff057224 */ /* 0x000fe200078e0a05 */
[----:B------:R-:W-:-:S03]  /*6d30*/  ISETP.GT.U32.AND P3, PT, R27, R0, PT ;  /* 0x000000001b00720c */ /* 0x000fc60003f64070 */
[----:B------:R-:W-:Y:S02]  /*6d40*/  IMAD R2, R27, R5, R2 ;  /* 0x000000051b027224 */ /* 0x000fe400078e0202 */
[----:B------:R-:W-:-:S03]  /*6d50*/  @!P5 IMAD.IADD R10, R10, 0x1, -R27 ;  /* 0x000000010a0ad824 */ /* 0x000fc600078e0a1b */
[C---:B------:R-:W-:Y:S02]  /*6d60*/  ISETP.GT.U32.AND P2, PT, R27.reuse, R2, PT ;  /* 0x000000021b00720c */ /* 0x040fe40003f44070 */
[----:B------:R-:W-:-:S03]  /*6d70*/  ISETP.GT.U32.AND P5, PT, R27, R10, PT ;  /* 0x0000000a1b00720c */ /* 0x000fc60003fa4070 */
[----:B------:R-:W-:-:S05]  /*6d80*/  @!P3 IMAD.IADD R0, R0, 0x1, -R27 ;  /* 0x000000010000b824 */ /* 0x000fca00078e0a1b */
[----:B------:R-:W-:Y:S02]  /*6d90*/  ISETP.GT.U32.AND P3, PT, R27, R0, PT ;  /* 0x000000001b00720c */ /* 0x000fe40003f64070 */
[----:B------:R-:W-:-:S05]  /*6da0*/  IABS R5, R29 ;  /* 0x0000001d00057213 */ /* 0x000fca0000000000 */
[----:B------:R-:W-:-:S04]  /*6db0*/  IMAD.MOV.U32 R6, RZ, RZ, R5 ;  /* 0x000000ffff067224 */ /* 0x000fc800078e0005 */
[----:B------:R-:W-:-:S04]  /*6dc0*/  IMAD.HI.U32 R9, R7, R6, RZ ;  /* 0x0000000607097227 */ /* 0x000fc800078e00ff */
[----:B------:R-:W-:-:S04]  /*6dd0*/  IMAD.MOV R9, RZ, RZ, -R9 ;  /* 0x000000ffff097224 */ /* 0x000fc800078e0a09 */
[C---:B------:R-:W-:Y:S02]  /*6de0*/  IMAD R6, R27.reuse, R9, R6 ;  /* 0x000000091b067224 */ /* 0x040fe400078e0206 */
[--C-:B------:R-:W-:Y:S02]  /*6df0*/  @!P5 IMAD.IADD R10, R10, 0x1, -R27.reuse ;  /* 0x000000010a0ad824 */ /* 0x100fe400078e0a1b */
[----:B------:R-:W-:Y:S01]  /*6e00*/  @!P2 IMAD.IADD R2, R2, 0x1, -R27 ;  /* 0x000000010202a824 */ /* 0x000fe200078e0a1b */
[----:B------:R-:W-:Y:S02]  /*6e10*/  ISETP.GT.U32.AND P5, PT, R27, R6, PT ;  /* 0x000000061b00720c */ /* 0x000fe40003fa4070 */
[----:B--2---:R-:W-:-:S05]  /*6e20*/  IABS R5, R28 ;  /* 0x0000001c00057213 */ /* 0x004fca0000000000 */
[----:B------:R-:W-:-:S04]  /*6e30*/  IMAD.HI.U32 R9, R7, R5, RZ ;  /* 0x0000000507097227 */ /* 0x000fc800078e00ff */
[----:B------:R-:W-:Y:S01]  /*6e40*/  IMAD.MOV R9, RZ, RZ, -R9 ;  /* 0x000000ffff097224 */ /* 0x000fe200078e0a09 */
[----:B------:R-:W-:-:S03]  /*6e50*/  ISETP.GT.U32.AND P2, PT, R27, R2, PT ;  /* 0x000000021b00720c */ /* 0x000fc60003f44070 */
[----:B------:R-:W-:Y:S02]  /*6e60*/  IMAD R5, R27, R9, R5 ;  /* 0x000000091b057224 */ /* 0x000fe400078e0205 */
[----:B------:R-:W-:-:S03]  /*6e70*/  @!P3 IMAD.IADD R0, R0, 0x1, -R27 ;  /* 0x000000010000b824 */ /* 0x000fc600078e0a1b */
[----:B------:R-:W-:Y:S01]  /*6e80*/  ISETP.GT.U32.AND P3, PT, R27, R5, PT ;  /* 0x000000051b00720c */ /* 0x000fe20003f64070 */
[----:B0-----:R-:W-:Y:S01]  /*6e90*/  IMAD.MOV.U32 R12, RZ, RZ, R8 ;  /* 0x000000ffff0c7224 */ /* 0x001fe200078e0008 */
[----:B------:R-:W-:Y:S01]  /*6ea0*/  ISETP.GE.AND P6, PT, R16, RZ, PT ;  /* 0x000000ff1000720c */ /* 0x000fe20003fc6270 */
[----:B------:R-:W-:Y:S01]  /*6eb0*/  @!P5 IMAD.IADD R6, R6, 0x1, -R27 ;  /* 0x000000010606d824 */ /* 0x000fe200078e0a1b */
[----:B---3--:R-:W-:-:S05]  /*6ec0*/  IABS R4, R3 ;  /* 0x0000000300047213 */ /* 0x008fca0000000000 */
[----:B------:R-:W-:Y:S01]  /*6ed0*/  IMAD.HI.U32 R8, R7, R4, RZ ;  /* 0x0000000407087227 */ /* 0x000fe200078e00ff */
[----:B------:R-:W-:-:S03]  /*6ee0*/  ISETP.GT.U32.AND P5, PT, R27, R6, PT ;  /* 0x000000061b00720c */ /* 0x000fc60003fa4070 */
[----:B------:R-:W-:Y:S02]  /*6ef0*/  IMAD.MOV R8, RZ, RZ, -R8 ;  /* 0x000000ffff087224 */ /* 0x000fe400078e0a08 */
[----:B------:R-:W-:Y:S01]  /*6f00*/  @!P2 IMAD.IADD R2, R2, 0x1, -R27 ;  /* 0x000000010202a824 */ /* 0x000fe200078e0a1b */
[----:B------:R-:W-:Y:S01]  /*6f10*/  ISETP.GE.AND P2, PT, R3, RZ, PT ;  /* 0x000000ff0300720c */ /* 0x000fe20003f46270 */
[----:B------:R-:W-:Y:S01]  /*6f20*/  @!P1 IMAD.MOV R12, RZ, RZ, -R12 ;  /* 0x000000ffff0c9224 */ /* 0x000fe200078e0a0c */
[----:B------:R-:W-:Y:S01]  /*6f30*/  ISETP.GE.AND P1, PT, R29, RZ, PT ;  /* 0x000000ff1d00720c */ /* 0x000fe20003f26270 */
[----:B------:R-:W-:Y:S01]  /*6f40*/  IMAD R4, R27, R8, R4 ;  /* 0x000000081b047224 */ /* 0x000fe200078e0204 */
[----:B------:R-:W-:Y:S01]  /*6f50*/  IABS R8, R20 ;  /* 0x0000001400087213 */ /* 0x000fe20000000000 */
[----:B------:R-:W-:Y:S01]  /*6f60*/  IMAD.MOV.U32 R3, RZ, RZ, R0 ;  /* 0x000000ffff037224 */ /* 0x000fe200078e0000 */
[----:B------:R-:W-:Y:S01]  /*6f70*/  IABS R29, R22 ;  /* 0x00000016001d7213 */ /* 0x000fe20000000000 */
[----:B------:R-:W-:-:S02]  /*6f80*/  IMAD.MOV.U32 R11, RZ, RZ, R10 ;  /* 0x000000ffff0b7224 */ /* 0x000fc400078e000a */
[----:B------:R-:W-:Y:S02]  /*6f90*/  @!P3 IMAD.IADD R5, R5, 0x1, -R27 ;  /* 0x000000010505b824 */ /* 0x000fe400078e0a1b */
[----:B------:R-:W-:Y:S02]  /*6fa0*/  IMAD.MOV.U32 R10, RZ, RZ, R2 ;  /* 0x000000ffff0a7224 */ /* 0x000fe400078e0002 */
[----:B------:R-:W-:Y:S01]  /*6fb0*/  @!P0 IMAD.MOV R3, RZ, RZ, -R3 ;  /* 0x000000ffff038224 */ /* 0x000fe200078e0a03 */
[C---:B------:R-:W-:Y:S01]  /*6fc0*/  ISETP.GT.U32.AND P0, PT, R27.reuse, R4, PT ;  /* 0x000000041b00720c */ /* 0x040fe20003f04070 */
[----:B------:R-:W-:Y:S01]  /*6fd0*/  @!P4 IMAD.MOV R11, RZ, RZ, -R11 ;  /* 0x000000ffff0bc224 */ /* 0x000fe200078e0a0b */
[----:B------:R-:W-:Y:S01]  /*6fe0*/  ISETP.GT.U32.AND P3, PT, R27, R5, PT ;  /* 0x000000051b00720c */ /* 0x000fe20003f64070 */
[----:B------:R-:W-:Y:S02]  /*6ff0*/  IMAD.MOV.U32 R2, RZ, RZ, R8 ;  /* 0x000000ffff027224 */ /* 0x000fe400078e0008 */
[----:B------:R-:W-:-:S02]  /*7000*/  @!P6 IMAD.MOV R10, RZ, RZ, -R10 ;  /* 0x000000ffff0ae224 */ /* 0x000fc400078e0a0a */
[----:B------:R-:W-:Y:S01]  /*7010*/  IMAD.HI.U32 R8, R7, R29, RZ ;  /* 0x0000001d07087227 */ /* 0x000fe200078e00ff */
[----:B------:R-:W-:Y:S03]  /*7020*/  STL [R1+0x8c], R12 ;  /* 0x00008c0c01007387 */ /* 0x000fe60000100800 */
[----:B------:R-:W-:Y:S01]  /*7030*/  @!P5 IMAD.IADD R6, R6, 0x1, -R27 ;  /* 0x000000010606d824 */ /* 0x000fe200078e0a1b */
[----:B------:R-:W-:Y:S01]  /*7040*/  STL [R1+0x78], R11 ;  /* 0x0000780b01007387 */ /* 0x000fe20000100800 */
[----:B------:R-:W-:Y:S01]  /*7050*/  IMAD.MOV R8, RZ, RZ, -R8 ;  /* 0x000000ffff087224 */ /* 0x000fe200078e0a08 */
[----:B------:R-:W-:Y:S02]  /*7060*/  ISETP.GE.AND P5, PT, R22, RZ, PT ;  /* 0x000000ff1600720c */ /* 0x000fe40003fa6270 */
[----:B------:R-:W-:Y:S01]  /*7070*/  STL [R1+0x7c], R10 ;  /* 0x00007c0a01007387 */ /* 0x000fe20000100800 */
[----:B------:R-:W-:-:S03]  /*7080*/  IMAD R29, R27, R8, R29 ;  /* 0x000000081b1d7224 */ /* 0x000fc600078e021d */
[----:B------:R0:W-:Y:S01]  /*7090*/  STL [R1+0x84], R3 ;  /* 0x0000840301007387 */ /* 0x0001e20000100800 */
[----:B------:R-:W-:-:S03]  /*70a0*/  ISETP.GE.AND P4, PT, R28, RZ, PT ;  /* 0x000000ff1c00720c */ /* 0x000fc60003f86270 */
[----:B------:R-:W2:Y:S01]  /*70b0*/  LDL.LU R22, [R1+0x508] ;  /* 0x0005080001167983 */ /* 0x000ea20000300800 */
[--C-:B------:R-:W-:Y:S02]  /*70c0*/  @!P0 IMAD.IADD R4, R4, 0x1, -R27.reuse ;  /* 0x0000000104048824 */ /* 0x100fe400078e0a1b */
[----:B0-----:R-:W-:Y:S02]  /*70d0*/  IMAD.MOV.U32 R3, RZ, RZ, R6 ;  /* 0x000000ffff037224 */ /* 0x001fe400078e0006 */
[----:B------:R-:W-:Y:S01]  /*70e0*/  @!P3 IMAD.IADD R5, R5, 0x1, -R27 ;  /* 0x000000010505b824 */ /* 0x000fe200078e0a1b */
[C---:B------:R-:W-:Y:S01]  /*70f0*/  ISETP.GT.U32.AND P3, PT, R27.reuse, R29, PT ;  /* 0x0000001d1b00720c */ /* 0x040fe20003f64070 */
[----:B------:R-:W-:Y:S01]  /*7100*/  @!P1 IMAD.MOV R3, RZ, RZ, -R3 ;  /* 0x000000ffff039224 */ /* 0x000fe200078e0a03 */
[----:B------:R-:W-:-:S04]  /*7110*/  ISETP.GT.U32.AND P0, PT, R27, R4, PT ;  /* 0x000000041b00720c */ /* 0x000fc80003f04070 */
[----:B------:R0:W-:Y:S01]  /*7120*/  STL [R1+0x80], R3 ;  /* 0x0000800301007387 */ /* 0x0001e20000100800 */
[----:B------:R-:W-:Y:S01]  /*7130*/  IABS R9, R25 ;  /* 0x0000001900097213 */ /* 0x000fe20000000000 */
[----:B0-----:R-:W-:-:S04]  /*7140*/  IMAD.MOV.U32 R3, RZ, RZ, R5 ;  /* 0x000000ffff037224 */ /* 0x001fc800078e0005 */
[----:B------:R-:W-:Y:S02]  /*7150*/  @!P4 IMAD.MOV R3, RZ, RZ, -R3 ;  /* 0x000000ffff03c224 */ /* 0x000fe400078e0a03 */
[--C-:B------:R-:W-:Y:S01]  /*7160*/  @!P3 IMAD.IADD R29, R29, 0x1, -R27.reuse ;  /* 0x000000011d1db824 */ /* 0x100fe200078e0a1b */
[----:B------:R-:W-:Y:S02]  /*7170*/  ISETP.GE.AND P3, PT, R25, RZ, PT ;  /* 0x000000ff1900720c */ /* 0x000fe40003f66270 */
[----:B------:R0:W-:Y:S01]  /*7180*/  STL [R1+0x74], R3 ;  /* 0x0000740301007387 */ /* 0x0001e20000100800 */
[----:B------:R-:W-:-:S03]  /*7190*/  @!P0 IMAD.IADD R4, R4, 0x1, -R27 ;  /* 0x0000000104048824 */ /* 0x000fc600078e0a1b */
[----:B------:R-:W3:Y:S01]  /*71a0*/  LDL.LU R25, [R1+0x50c] ;  /* 0x00050c0001197983 */ /* 0x000ee20000300800 */
[----:B------:R-:W-:-:S04]  /*71b0*/  IMAD.HI.U32 R0, R7, R2, RZ ;  /* 0x0000000207007227 */ /* 0x000fc800078e00ff */
[----:B0-----:R-:W-:Y:S02]  /*71c0*/  IMAD.MOV.U32 R3, RZ, RZ, R4 ;  /* 0x000000ffff037224 */ /* 0x001fe400078e0004 */
[----:B------:R-:W-:Y:S02]  /*71d0*/  IMAD.MOV R0, RZ, RZ, -R0 ;  /* 0x000000ffff007224 */ /* 0x000fe400078e0a00 */
[----:B------:R-:W-:Y:S02]  /*71e0*/  @!P2 IMAD.MOV R3, RZ, RZ, -R3 ;  /* 0x000000ffff03a224 */ /* 0x000fe400078e0a03 */
[----:B------:R-:W-:-:S03]  /*71f0*/  IMAD R2, R27, R0, R2 ;  /* 0x000000001b027224 */ /* 0x000fc600078e0202 */
[----:B------:R0:W-:Y:S02]  /*7200*/  STL [R1+0x68], R3 ;  /* 0x0000680301007387 */ /* 0x0001e40000100800 */
[----:B------:R-:W-:-:S13]  /*7210*/  ISETP.GT.U32.AND P1, PT, R27, R2, PT ;  /* 0x000000021b00720c */ /* 0x000fda0003f24070 */
[----:B------:R-:W-:-:S05]  /*7220*/  @!P1 IMAD.IADD R2, R2, 0x1, -R27 ;  /* 0x0000000102029824 */ /* 0x000fca00078e0a1b */
[----:B------:R-:W-:Y:S02]  /*7230*/  ISETP.GT.U32.AND P1, PT, R27, R2, PT ;  /* 0x000000021b00720c */ /* 0x000fe40003f24070 */
[----:B------:R-:W-:Y:S01]  /*7240*/  ISETP.GE.AND P6, PT, R20, RZ, PT ;  /* 0x000000ff1400720c */ /* 0x000fe20003fc6270 */
[----:B------:R-:W-:Y:S01]  /*7250*/  IMAD.HI.U32 R8, R7, R9, RZ ;  /* 0x0000000907087227 */ /* 0x000fe200078e00ff */
[----:B----4-:R-:W-:Y:S02]  /*7260*/  IABS R28, R21 ;  /* 0x00000015001c7213 */ /* 0x010fe40000000000 */
[----:B------:R-:W-:Y:S02]  /*7270*/  ISETP.GE.AND P4, PT, R21, RZ, PT ;  /* 0x000000ff1500720c */ /* 0x000fe40003f86270 */
[----:B------:R-:W4:Y:S01]  /*7280*/  LDL.LU R21, [R1+0x510] ;  /* 0x0005100001157983 */ /* 0x000f220000300800 */
[----:B------:R-:W-:-:S03]  /*7290*/  IMAD.HI.U32 R0, R7, R28, RZ ;  /* 0x0000001c07007227 */ /* 0x000fc600078e00ff */
[----:B------:R-:W4:Y:S01]  /*72a0*/  LDL.LU R16, [R1+0x514] ;  /* 0x0005140001107983 */ /* 0x000f220000300800 */
[----:B------:R-:W-:-:S04]  /*72b0*/  IMAD.MOV R0, RZ, RZ, -R0 ;  /* 0x000000ffff007224 */ /* 0x000fc800078e0a00 */
[----:B------:R-:W-:-:S05]  /*72c0*/  IMAD R28, R27, R0, R28 ;  /* 0x000000001b1c7224 */ /* 0x000fca00078e021c */
[C---:B------:R-:W-:Y:S01]  /*72d0*/  ISETP.GT.U32.AND P0, PT, R27.reuse, R28, PT ;  /* 0x0000001c1b00720c */ /* 0x040fe20003f04070 */
[----:B------:R-:W-:Y:S01]  /*72e0*/  @!P1 IMAD.IADD R2, R2, 0x1, -R27 ;  /* 0x0000000102029824 */ /* 0x000fe200078e0a1b */
[----:B------:R-:W-:Y:S01]  /*72f0*/  ISETP.GT.U32.AND P2, PT, R27, R29, PT ;  /* 0x0000001d1b00720c */ /* 0x000fe20003f44070 */
[----:B------:R-:W-:Y:S02]  /*7300*/  IMAD.MOV R8, RZ, RZ, -R8 ;  /* 0x000000ffff087224 */ /* 0x000fe400078e0a08 */
[----:B0-----:R-:W-:-:S08]  /*7310*/  IMAD.MOV.U32 R3, RZ, RZ, R2 ;  /* 0x000000ffff037224 */ /* 0x001fd000078e0002 */
[----:B------:R-:W-:Y:S02]  /*7320*/  @!P0 IMAD.IADD R28, R28, 0x1, -R27 ;  /* 0x000000011c1c8824 */ /* 0x000fe400078e0a1b */
[----:B------:R-:W-:-:S03]  /*7330*/  IMAD R9, R27, R8, R9 ;  /* 0x000000081b097224 */ /* 0x000fc600078e0209 */
[C---:B------:R-:W-:Y:S01]  /*7340*/  ISETP.GT.U32.AND P0, PT, R27.reuse, R28, PT ;  /* 0x0000001c1b00720c */ /* 0x040fe20003f04070 */
[----:B------:R-:W-:Y:S01]  /*7350*/  @!P6 IMAD.MOV R3, RZ, RZ, -R3 ;  /* 0x000000ffff03e224 */ /* 0x000fe200078e0a03 */
[----:B------:R-:W-:Y:S01]  /*7360*/  ISETP.GT.U32.AND P1, PT, R27, R9, PT ;  /* 0x000000091b00720c */ /* 0x000fe20003f24070 */
[----:B------:R-:W-:-:S03]  /*7370*/  @!P2 IMAD.IADD R29, R29, 0x1, -R27 ;  /* 0x000000011d1da824 */ /* 0x000fc600078e0a1b */
[----:B------:R0:W-:Y:S01]  /*7380*/  STL [R1+0x58], R3 ;  /* 0x0000580301007387 */ /* 0x0001e20000100800 */
[----:B------:R-:W-:-:S06]  /*7390*/  @!P5 IMAD.MOV R29, RZ, RZ, -R29 ;  /* 0x000000ffff1dd224 */ /* 0x000fcc00078e0a1d */
[--C-:B------:R-:W-:Y:S01]  /*73a0*/  @!P0 IMAD.IADD R28, R28, 0x1, -R27.reuse ;  /* 0x000000011c1c8824 */ /* 0x100fe200078e0a1b */
[----:B0-----:R-:W4:Y:S03]  /*73b0*/  LDL.LU R3, [R1+0x518] ;  /* 0x0005180001037983 */ /* 0x001f260000300800 */
[----:B------:R-:W-:Y:S01]  /*73c0*/  @!P4 IMAD.MOV R28, RZ, RZ, -R28 ;  /* 0x000000ffff1cc224 */ /* 0x000fe200078e0a1c */
[----:B------:R-:W-:Y:S01]  /*73d0*/  IABS R0, R24 ;  /* 0x0000001800007213 */ /* 0x000fe20000000000 */
[----:B------:R-:W-:Y:S01]  /*73e0*/  @!P1 IMAD.IADD R9, R9, 0x1, -R27 ;  /* 0x0000000109099824 */ /* 0x000fe200078e0a1b */
[----:B------:R-:W-:Y:S01]  /*73f0*/  STL [R1+0x2a7c], R29 ;  /* 0x002a7c1d01007387 */ /* 0x000fe20000100800 */
[----:B------:R-:W-:-:S03]  /*7400*/  ISETP.GE.AND P1, PT, R24, RZ, PT ;  /* 0x000000ff1800720c */ /* 0x000fc60003f26270 */
[----:B------:R-:W-:Y:S04]  /*7410*/  STL [R1+0x2a80], R28 ;  /* 0x002a801c01007387 */ /* 0x000fe80000100800 */
[----:B------:R-:W4:Y:S01]  /*7420*/  LDL.LU R24, [R1+0x51c] ;  /* 0x00051c0001187983 */ /* 0x000f220000300800 */
[----:B------:R-:W-:Y:S01]  /*7430*/  IABS R17, R23 ;  /* 0x0000001700117213 */ /* 0x000fe20000000000 */
[----:B------:R-:W-:-:S04]  /*7440*/  IMAD.HI.U32 R6, R7, R0, RZ ;  /* 0x0000000007067227 */ /* 0x000fc800078e00ff */
[----:B------:R-:W-:-:S04]  /*7450*/  IMAD.HI.U32 R5, R7, R17, RZ ;  /* 0x0000001107057227 */ /* 0x000fc800078e00ff */
[----:B------:R-:W-:Y:S02]  /*7460*/  IMAD.MOV R5, RZ, RZ, -R5 ;  /* 0x000000ffff057224 */ /* 0x000fe400078e0a05 */
[----:B------:R-:W-:Y:S02]  /*7470*/  IMAD.MOV R6, RZ, RZ, -R6 ;  /* 0x000000ffff067224 */ /* 0x000fe400078e0a06 */
[C---:B------:R-:W-:Y:S02]  /*7480*/  IMAD R17, R27.reuse, R5, R17 ;  /* 0x000000051b117224 */ /* 0x040fe400078e0211 */
[----:B------:R-:W-:-:S03]  /*7490*/  IMAD R0, R27, R6, R0 ;  /* 0x000000061b007224 */ /* 0x000fc600078e0200 */
[C---:B------:R-:W-:Y:S02]  /*74a0*/  ISETP.GT.U32.AND P6, PT, R27.reuse, R17, PT ;  /* 0x000000111b00720c */ /* 0x040fe40003fc4070 */
[----:B------:R-:W-:Y:S02]  /*74b0*/  ISETP.GT.U32.AND P2, PT, R27, R0, PT ;  /* 0x000000001b00720c */ /* 0x000fe40003f44070 */
[----:B------:R-:W-:-:S09]  /*74c0*/  IABS R10, R26 ;  /* 0x0000001a000a7213 */ /* 0x000fd20000000000 */
[--C-:B------:R-:W-:Y:S02]  /*74d0*/  @!P6 IMAD.IADD R17, R17, 0x1, -R27.reuse ;  /* 0x000000011111e824 */ /* 0x100fe400078e0a1b */
[----:B------:R-:W-:Y:S01]  /*74e0*/  @!P2 IMAD.IADD R0, R0, 0x1, -R27 ;  /* 0x000000010000a824 */ /* 0x000fe200078e0a1b */
[C---:B------:R-:W-:Y:S02]  /*74f0*/  ISETP.GT.U32.AND P6, PT, R27.reuse, R9, PT ;  /* 0x000000091b00720c */ /* 0x040fe40003fc4070 */
[----:B------:R-:W-:Y:S01]  /*7500*/  ISETP.GT.U32.AND P2, PT, R27, R17, PT ;  /* 0x000000111b00720c */ /* 0x000fe20003f44070 */
[----:B------:R-:W-:-:S04]  /*7510*/  IMAD.HI.U32 R4, R7, R10, RZ ;  /* 0x0000000a07047227 */ /* 0x000fc800078e00ff */
[----:B------:R-:W-:-:S04]  /*7520*/  IMAD.MOV R4, RZ, RZ, -R4 ;  /* 0x000000ffff047224 */ /* 0x000fc800078e0a04 */
[----:B------:R-:W-:Y:S02]  /*7530*/  IMAD R10, R27, R4, R10 ;  /* 0x000000041b0a7224 */ /* 0x000fe400078e020a */
[----:B------:R-:W-:Y:S02]  /*7540*/  @!P6 IADD3 R9, PT, PT, R9, -R27, RZ ;  /* 0x8000001b0909e210 */ /* 0x000fe40007ffe0ff */
[----:B------:R-:W-:Y:S01]  /*7550*/  @!P2 IMAD.IADD R17, R17, 0x1, -R27 ;  /* 0x000000011111a824 */ /* 0x000fe200078e0a1b */
[----:B------:R-:W-:Y:S02]  /*7560*/  ISETP.GT.U32.AND P6, PT, R27, R10, PT ;  /* 0x0000000a1b00720c */ /* 0x000fe40003fc4070 */
[----:B------:R-:W-:Y:S01]  /*7570*/  @!P3 IMAD.MOV R9, RZ, RZ, -R9 ;  /* 0x000000ffff09b224 */ /* 0x000fe200078e0a09 */
[----:B------:R-:W-:-:S04]  /*7580*/  ISETP.GE.AND P0, PT, R23, RZ, PT ;  /* 0x000000ff1700720c */ /* 0x000fc80003f06270 */
[----:B------:R0:W-:Y:S06]  /*7590*/  STL [R1+0x2a84], R9 ;  /* 0x002a840901007387 */ /* 0x0001ec0000100800 */
[----:B------:R-:W-:Y:S01]  /*75a0*/  @!P6 IMAD.IADD R10, R10, 0x1, -R27 ;  /* 0x000000010a0ae824 */ /* 0x000fe200078e0a1b */
[----:B------:R-:W-:-:S04]  /*75b0*/  ISETP.GE.AND P4, PT, R26, RZ, PT ;  /* 0x000000ff1a00720c */ /* 0x000fc80003f86270 */
[C---:B------:R-:W-:Y:S02]  /*75c0*/  ISETP.GT.U32.AND P3, PT, R27.reuse, R10, PT ;  /* 0x0000000a1b00720c */ /* 0x040fe40003f64070 */
[----:B------:R-:W-:Y:S01]  /*75d0*/  ISETP.GT.U32.AND P5, PT, R27, R0, PT ;  /* 0x000000001b00720c */ /* 0x000fe20003fa4070 */
[----:B------:R-:W-:Y:S01]  /*75e0*/  @!P0 IMAD.MOV R17, RZ, RZ, -R17 ;  /* 0x000000ffff118224 */ /* 0x000fe200078e0a11 */
[----:B--2---:R-:W-:-:S05]  /*75f0*/  IABS R8, R22 ;  /* 0x0000001600087213 */ /* 0x004fca0000000000 */
[----:B------:R-:W-:-:S04]  /*7600*/  IMAD.HI.U32 R2, R7, R8, RZ ;  /* 0x0000000807027227 */ /* 0x000fc800078e00ff */
[----:B------:R-:W-:-:S04]  /*7610*/  IMAD.MOV R2, RZ, RZ, -R2 ;  /* 0x000000ffff027224 */ /* 0x000fc800078e0a02 */
[----:B------:R-:W-:-:S05]  /*7620*/  IMAD R8, R27, R2, R8 ;  /* 0x000000021b087224 */ /* 0x000fca00078e0208 */
[----:B------:R-:W-:Y:S02]  /*7630*/  ISETP.GT.U32.AND P2, PT, R27, R8, PT ;  /* 0x000000081b00720c */ /* 0x000fe40003f44070 */
[----:B---3--:R-:W-:-:S11]  /*7640*/  IABS R6, R25 ;  /* 0x0000001900067213 */ /* 0x008fd60000000000 */
[----:B------:R-:W-:Y:S02]  /*7650*/  @!P2 IMAD.IADD R8, R8, 0x1, -R27 ;  /* 0x000000010808a824 */ /* 0x000fe400078e0a1b */
[----:B------:R-:W-:Y:S01]  /*7660*/  IMAD.HI.U32 R2, R7, R6, RZ ;  /* 0x0000000607027227 */ /* 0x000fe200078e00ff */
[----:B------:R-:W-:Y:S02]  /*7670*/  ISETP.GE.AND P2, PT, R25, RZ, PT ;  /* 0x000000ff1900720c */ /* 0x000fe40003f46270 */
[----:B------:R-:W2:Y:S01]  /*7680*/  LDL.LU R25, [R1+0x520] ;  /* 0x0005200001197983 */ /* 0x000ea20000300800 */
[----:B------:R-:W-:-:S03]  /*7690*/  IMAD.MOV R2, RZ, RZ, -R2 ;  /* 0x000000ffff027224 */ /* 0x000fc600078e0a02 */
[----:B------:R-:W3:Y:S01]  /*76a0*/  LDL.LU R20, [R1+0x524] ;  /* 0x0005240001147983 */ /* 0x000ee20000300800 */
[----:B------:R-:W-:-:S05]  /*76b0*/  IMAD R6, R27, R2, R6 ;  /* 0x000000021b067224 */ /* 0x000fca00078e0206 */
[C---:B------:R-:W-:Y:S02]  /*76c0*/  ISETP.GT.U32.AND P6, PT, R27.reuse, R6, PT ;  /* 0x000000061b00720c */ /* 0x040fe40003fc4070 */
[----:B------:R-:W-:Y:S01]  /*76d0*/  ISETP.GT.U32.AND P0, PT, R27, R8, PT ;  /* 0x000000081b00720c */ /* 0x000fe20003f04070 */
[--C-:B------:R-:W-:Y:S02]  /*76e0*/  @!P3 IMAD.IADD R10, R10, 0x1, -R27.reuse ;  /* 0x000000010a0ab824 */ /* 0x100fe400078e0a1b */
[----:B------:R-:W-:Y:S02]  /*76f0*/  @!P5 IMAD.IADD R0, R0, 0x1, -R27 ;  /* 0x000000010000d824 */ /* 0x000fe400078e0a1b */
[----:B0-----:R-:W-:Y:S01]  /*7700*/  IMAD.MOV.U32 R9, RZ, RZ, R10 ;  /* 0x000000ffff097224 */ /* 0x001fe200078e000a */
[----:B------:R-:W-:-:S05]  /*7710*/  ISETP.GE.AND P5, PT, R22, RZ, PT ;  /* 0x000000ff1600720c */ /* 0x000fca0003fa6270 */
[----:B------:R-:W-:Y:S01]  /*7720*/  @!P6 IMAD.IADD R6, R6, 0x1, -R27 ;  /* 0x000000010606e824 */ /* 0x000fe200078e0a1b */
[----:B------:R-:W3:Y:S01]  /*7730*/  LDL.LU R22, [R1+0x528] ;  /* 0x0005280001167983 */ /* 0x000ee20000300800 */
[----:B------:R-:W-:Y:S02]  /*7740*/  @!P4 IMAD.MOV R9, RZ, RZ, -R9 ;  /* 0x000000ffff09c224 */ /* 0x000fe400078e0a09 */
[----:B------:R-:W-:Y:S01]  /*7750*/  @!P1 IMAD.MOV R0, RZ, RZ, -R0 ;  /* 0x000000ffff009224 */ /* 0x000fe200078e0a00 */
[----:B------:R-:W-:Y:S01]  /*7760*/  ISETP.GT.U32.AND P6, PT, R27, R6, PT ;  /* 0x000000061b00720c */ /* 0x000fe20003fc4070 */
[----:B------:R-:W-:Y:S01]  /*7770*/  @!P0 IMAD.IADD R8, R8, 0x1, -R27 ;  /* 0x0000000108088824 */ /* 0x000fe200078e0a1b */
[----:B------:R-:W-:Y:S04]  /*7780*/  STL [R1+0x2a88], R17 ;  /* 0x002a881101007387 */ /* 0x000fe80000100800 */
[----:B------:R0:W-:Y:S01]  /*7790*/  STL [R1+0x2a8c], R0 ;  /* 0x002a8c0001007387 */ /* 0x0001e20000100800 */
[----:B----4-:R-:W-:-:S02]  /*77a0*/  IABS R23, R21 ;  /* 0x0000001500177213 */ /* 0x010fc40000000000 */
[----:B------:R-:W-:-:S03]  /*77b0*/  IABS R26, R16 ;  /* 0x00000010001a7213 */ /* 0x000fc60000000000 */
[----:B------:R-:W-:-:S04]  /*77c0*/  IMAD.HI.U32 R5, R7, R23, RZ ;  /* 0x0000001707057227 */ /* 0x000fc800078e00ff */
[----:B------:R-:W-:-:S04]  /*77d0*/  IMAD.HI.U32 R4, R7, R26, RZ ;  /* 0x0000001a07047227 */ /* 0x000fc800078e00ff */
[----:B------:R-:W-:Y:S02]  /*77e0*/  IMAD.MOV R5, RZ, RZ, -R5 ;  /* 0x000000ffff057224 */ /* 0x000fe400078e0a05 */
[----:B------:R-:W-:Y:S02]  /*77f0*/  IMAD.MOV R4, RZ, RZ, -R4 ;  /* 0x000000ffff047224 */ /* 0x000fe400078e0a04 */
[C---:B------:R-:W-:Y:S02]  /*7800*/  IMAD R23, R27.reuse, R5, R23 ;  /* 0x000000051b177224 */ /* 0x040fe400078e0217 */
[----:B------:R-:W-:-:S03]  /*7810*/  IMAD R26, R27, R4, R26 ;  /* 0x000000041b1a7224 */ /* 0x000fc600078e021a */
[C---:B------:R-:W-:Y:S02]  /*7820*/  ISETP.GT.U32.AND P3, PT, R27.reuse, R23, PT ;  /* 0x000000171b00720c */ /* 0x040fe40003f64070 */
[----:B------:R-:W-:Y:S01]  /*7830*/  ISETP.GT.U32.AND P4, PT, R27, R26, PT ;  /* 0x0000001a1b00720c */ /* 0x000fe20003f84070 */
[----:B0-----:R-:W-:Y:S01]  /*7840*/  IMAD.MOV.U32 R0, RZ, RZ, R8 ;  /* 0x000000ffff007224 */ /* 0x001fe200078e0008 */
[----:B------:R-:W-:Y:S01]  /*7850*/  ISETP.GE.AND P1, PT, R21, RZ, PT ;  /* 0x000000ff1500720c */ /* 0x000fe20003f26270 */
[----:B------:R-:W-:Y:S01]  /*7860*/  @!P6 IMAD.IADD R6, R6, 0x1, -R27 ;  /* 0x000000010606e824 */ /* 0x000fe200078e0a1b */
[----:B------:R-:W4:Y:S01]  /*7870*/  LDL.LU R21, [R1+0x52c] ;  /* 0x00052c0001157983 */ /* 0x000f220000300800 */
[----:B------:R-:W-:-:S06]  /*7880*/  @!P5 IMAD.MOV R0, RZ, RZ, -R0 ;  /* 0x000000ffff00d224 */ /* 0x000fcc00078e0a00 */
[--C-:B------:R-:W-:Y:S01]  /*7890*/  @!P3 IMAD.IADD R23, R23, 0x1, -R27.reuse ;  /* 0x000000011717b824 */ /* 0x100fe200078e0a1b */
[----:B------:R-:W-:Y:S01]  /*78a0*/  STL [R1+0x48], R9 ;  /* 0x0000480901007387 */ /* 0x000fe20000100800 */
[----:B------:R-:W-:-:S03]  /*78b0*/  @!P4 IMAD.IADD R26, R26, 0x1, -R27 ;  /* 0x000000011a1ac824 */ /* 0x000fc600078e0a1b */
[----:B------:R-:W-:Y:S01]  /*78c0*/  ISETP.GT.U32.AND P4, PT, R27, R23, PT ;  /* 0x000000171b00720c */ /* 0x000fe20003f84070 */
[----:B------:R0:W-:Y:S02]  /*78d0*/  STL [R1+0xa0], R0 ;  /* 0x0000a00001007387 */ /* 0x0001e40000100800 */
[----:B0-----:R-:W-:-:S04]  /*78e0*/  IMAD.MOV.U32 R0, RZ, RZ, R6 ;  /* 0x000000ffff007224 */ /* 0x001fc800078e0006 */
[----:B------:R-:W-:Y:S01]  /*78f0*/  @!P2 IMAD.MOV R0, RZ, RZ, -R0 ;  /* 0x000000ffff00a224 */ /* 0x000fe200078e0a00 */
[----:B------:R-:W-:Y:S02]  /*7900*/  IABS R2, R3 ;  /* 0x0000000300027213 */ /* 0x000fe40000000000 */
[----:B------:R-:W-:Y:S02]  /*7910*/  ISETP.GE.AND P3, PT, R3, RZ, PT ;  /* 0x000000ff0300720c */ /* 0x000fe40003f66270 */
[----:B------:R0:W-:Y:S01]  /*7920*/  STL [R1+0x9c], R0 ;  /* 0x00009c0001007387 */ /* 0x0001e20000100800 */
[----:B------:R-:W-:-:S03]  /*7930*/  @!P4 IMAD.IADD R23, R23, 0x1, -R27 ;  /* 0x000000011717c824 */ /* 0x000fc600078e0a1b */
[----:B------:R-:W4:Y:S01]  /*7940*/  LDL.LU R3, [R1+0x530] ;  /* 0x0005300001037983 */ /* 0x000f220000300800 */
[----:B------:R-:W-:Y:S01]  /*7950*/  @!P1 IMAD.MOV R23, RZ, RZ, -R23 ;  /* 0x000000ffff179224 */ /* 0x000fe200078e0a17 */
[----:B------:R-:W-:Y:S02]  /*7960*/  IABS R5, R24 ;  /* 0x0000001800057213 */ /* 0x000fe40000000000 */
[----:B------:R-:W-:Y:S02]  /*7970*/  ISETP.GE.AND P4, PT, R24, RZ, PT ;  /* 0x000000ff1800720c */ /* 0x000fe40003f86270 */
[----:B------:R-:W-:Y:S04]  /*7980*/  STL [R1+0x2a70], R23 ;  /* 0x002a701701007387 */ /* 0x000fe80000100800 */
[----:B------:R-:W4:Y:S01]  /*7990*/  LDL.LU R24, [R1+0x534] ;  /* 0x0005340001187983 */ /* 0x000f220000300800 */
[----:B------:R-:W-:-:S04]  /*79a0*/  IMAD.HI.U32 R4, R7, R2, RZ ;  /* 0x0000000207047227 */ /* 0x000fc800078e00ff */
[----:B------:R-:W-:Y:S02]  /*79b0*/  IMAD.MOV R4, RZ, RZ, -R4 ;  /* 0x000000ffff047224 */ /* 0x000fe400078e0a04 */
[----:B------:R-:W-:-:S04]  /*79c0*/  IMAD.HI.U32 R10, R7, R5, RZ ;  /* 0x00000005070a7227 */ /* 0x000fc800078e00ff */
[----:B------:R-:W-:Y:S02]  /*79d0*/  IMAD R2, R27, R4, R2 ;  /* 0x000000041b027224 */ /* 0x000fe400078e0202 */
[----:B------:R-:W-:-:S03]  /*79e0*/  IMAD.MOV R10, RZ, RZ, -R10 ;  /* 0x000000ffff0a7224 */ /* 0x000fc600078e0a0a */
[C---:B------:R-:W-:Y:S01]  /*79f0*/  ISETP.GT.U32.AND P6, PT, R27.reuse, R2, PT ;  /* 0x000000021b00720c */ /* 0x040fe20003fc4070 */
[----:B------:R-:W-:-:S05]  /*7a00*/  IMAD R5, R27, R10, R5 ;  /* 0x0000000a1b057224 */ /* 0x000fca00078e0205 */
[C---:B------:R-:W-:Y:S02]  /*7a10*/  ISETP.GT.U32.AND P2, PT, R27.reuse, R5, PT ;  /* 0x000000051b00720c */ /* 0x040fe40003f44070 */
[----:B------:R-:W-:-:S05]  /*7a20*/  ISETP.GT.U32.AND P5, PT, R27, R26, PT ;  /* 0x0000001a1b00720c */ /* 0x000fca0003fa4070 */
[----:B------:R-:W-:-:S05]  /*7a30*/  @!P6 IMAD.IADD R2, R2, 0x1, -R27 ;  /* 0x000000010202e824 */ /* 0x000fca00078e0a1b */
[----:B------:R-:W-:Y:S01]  /*7a40*/  ISETP.GT.U32.AND P6, PT, R27, R2, PT ;  /* 0x000000021b00720c */ /* 0x000fe20003fc4070 */
[--C-:B------:R-:W-:Y:S02]  /*7a50*/  @!P2 IMAD.IADD R5, R5, 0x1, -R27.reuse ;  /* 0x000000010505a824 */ /* 0x100fe400078e0a1b */
[----:B------:R-:W-:Y:S01]  /*7a60*/  @!P5 IMAD.IADD R26, R26, 0x1, -R27 ;  /* 0x000000011a1ad824 */ /* 0x000fe200078e0a1b */
[----:B------:R-:W-:-:S09]  /*7a70*/  ISETP.GE.AND P0, PT, R16, RZ, PT ;  /* 0x000000ff1000720c */ /* 0x000fd20003f06270 */
[----:B------:R-:W-:Y:S01]  /*7a80*/  @!P6 IMAD.IADD R2, R2, 0x1, -R27 ;  /* 0x000000010202e824 */ /* 0x000fe200078e0a1b */
[----:B------:R-:W-:-:S03]  /*7a90*/  ISETP.GT.U32.AND P1, PT, R27, R5, PT ;  /* 0x000000051b00720c */ /* 0x000fc60003f24070 */
[----:B------:R-:W-:Y:S02]  /*7aa0*/  @!P0 IMAD.MOV R26, RZ, RZ, -R26 ;  /* 0x000000ffff1a8224 */ /* 0x000fe400078e0a1a */
[----:B------:R-:W-:-:S04]  /*7ab0*/  IMAD.MOV.U32 R9, RZ, RZ, R2 ;  /* 0x000000ffff097224 */ /* 0x000fc800078e0002 */
[----:B------:R-:W-:-:S04]  /*7ac0*/  @!P3 IMAD.MOV R9, RZ, RZ, -R9 ;  /* 0x000000ffff09b224 */ /* 0x000fc800078e0a09 */
[----:B------:R-:W-:-:S04]  /*7ad0*/  @!P1 IMAD.IADD R5, R5, 0x1, -R27 ;  /* 0x0000000105059824 */ /* 0x000fc800078e0a1b */
[----:B0-----:R-:W-:-:S04]  /*7ae0*/  IMAD.MOV.U32 R0, RZ, RZ, R5 ;  /* 0x000000ffff007224 */ /* 0x001fc800078e0005 */
[----:B------:R-:W-:Y:S01]  /*7af0*/  @!P4 IMAD.MOV R0, RZ, RZ, -R0 ;  /* 0x000000ffff00c224 */ /* 0x000fe200078e0a00 */
[----:B--2---:R-:W-:Y:S02]  /*7b00*/  IABS R4, R25 ;  /* 0x0000001900047213 */ /* 0x004fe40000000000 */
[----:B---3--:R-:W-:-:S03]  /*7b10*/  IABS R12, R20 ;  /* 0x00000014000c7213 */ /* 0x008fc60000000000 */
[----:B------:R-:W-:Y:S01]  /*7b20*/  IMAD.HI.U32 R10, R7, R4, RZ ;  /* 0x00000004070a7227 */ /* 0x000fe200078e00ff */
[----:B------:R-:W-:Y:S02]  /*7b30*/  ISETP.GE.AND P2, PT, R25, RZ, PT ;  /* 0x000000ff1900720c */ /* 0x000fe40003f46270 */
[----:B------:R-:W2:Y:S01]  /*7b40*/  LDL.LU R25, [R1+0x538] ;  /* 0x0005380001197983 */ /* 0x000ea20000300800 */
[----:B------:R-:W-:-:S04]  /*7b50*/  IMAD.HI.U32 R8, R7, R12, RZ ;  /* 0x0000000c07087227 */ /* 0x000fc800078e00ff */
[----:B------:R-:W-:Y:S02]  /*7b60*/  IMAD.MOV R10, RZ, RZ, -R10 ;  /* 0x000000ffff0a7224 */ /* 0x000fe400078e0a0a */
[----:B------:R-:W-:Y:S02]  /*7b70*/  IMAD.MOV R8, RZ, RZ, -R8 ;  /* 0x000000ffff087224 */ /* 0x000fe400078e0a08 */
[C---:B------:R-:W-:Y:S02]  /*7b80*/  IMAD R4, R27.reuse, R10, R4 ;  /* 0x0000000a1b047224 */ /* 0x040fe400078e0204 */
[----:B------:R-:W-:-:S03]  /*7b90*/  IMAD R12, R27, R8, R12 ;  /* 0x000000081b0c7224 */ /* 0x000fc600078e020c */
[C---:B------:R-:W-:Y:S02]  /*7ba0*/  ISETP.GT.U32.AND P5, PT, R27.reuse, R4, PT ;  /* 0x000000041b00720c */ /* 0x040fe40003fa4070 */
[----:B------:R-:W-:-:S11]  /*7bb0*/  ISETP.GT.U32.AND P6, PT, R27, R12, PT ;  /* 0x0000000c1b00720c */ /* 0x000fd60003fc4070 */
[--C-:B------:R-:W-:Y:S02]  /*7bc0*/  @!P5 IMAD.IADD R4, R4, 0x1, -R27.reuse ;  /* 0x000000010404d824 */ /* 0x100fe400078e0a1b */
[----:B------:R-:W-:-:S03]  /*7bd0*/  @!P6 IMAD.IADD R12, R12, 0x1, -R27 ;  /* 0x000000010c0ce824 */ /* 0x000fc600078e0a1b */
[C---:B------:R-:W-:Y:S02]  /*7be0*/  ISETP.GT.U32.AND P0, PT, R27.reuse, R4, PT ;  /* 0x000000041b00720c */ /* 0x040fe40003f04070 */
[----:B------:R-:W-:Y:S01]  /*7bf0*/  ISETP.GT.U32.AND P6, PT, R27, R12, PT ;  /* 0x0000000c1b00720c */ /* 0x000fe20003fc4070 */
[----:B------:R-:W-:Y:S01]  /*7c00*/  STL [R1+0x2a74], R26 ;  /* 0x002a741a01007387 */ /* 0x000fe20000100800 */
[----:B------:R-:W-:Y:S02]  /*7c10*/  ISETP.GE.AND P5, PT, R20, RZ, PT ;  /* 0x000000ff1400720c */ /* 0x000fe40003fa6270 */
[----:B------:R-:W-:Y:S01]  /*7c20*/  IABS R11, R22 ;  /* 0x00000016000b7213 */ /* 0x000fe20000000000 */
[----:B------:R-:W-:Y:S01]  /*7c30*/  STL [R1+0x6c], R9 ;  /* 0x00006c0901007387 */ /* 0x000fe20000100800 */
[----:B------:R-:W-:-:S03]  /*7c40*/  ISETP.GE.AND P3, PT, R22, RZ, PT ;  /* 0x000000ff1600720c */ /* 0x000fc60003f66270 */
[----:B------:R-:W3:Y:S04]  /*7c50*/  LDL.LU R20, [R1+0x53c] ;  /* 0x00053c0001147983 */ /* 0x000ee80000300800 */
[----:B------:R-:W3:Y:S01]  /*7c60*/  LDL.LU R22, [R1+0x540] ;  /* 0x0005400001167983 */ /* 0x000ee20000300800 */
[--C-:B------:R-:W-:Y:S02]  /*7c70*/  @!P0 IMAD.IADD R4, R4, 0x1, -R27.reuse ;  /* 0x0000000104048824 */ /* 0x100fe400078e0a1b */
[----:B------:R-:W-:Y:S01]  /*7c80*/  @!P6 IMAD.IADD R12, R12, 0x1, -R27 ;  /* 0x000000010c0ce824 */ /* 0x000fe200078e0a1b */
[----:B------:R0:W-:Y:S01]  /*7c90*/  STL [R1+0x70], R0 ;  /* 0x0000700001007387 */ /* 0x0001e20000100800 */
[----:B------:R-:W-:-:S04]  /*7ca0*/  IMAD.HI.U32 R10, R7, R11, RZ ;  /* 0x0000000b070a7227 */ /* 0x000fc800078e00ff */
[----:B------:R-:W-:Y:S02]  /*7cb0*/  IMAD.MOV R10, RZ, RZ, -R10 ;  /* 0x000000ffff0a7224 */ /* 0x000fe400078e0a0a */
[----:B0-----:R-:W-:-:S04]  /*7cc0*/  IMAD.MOV.U32 R0, RZ, RZ, R12 ;  /* 0x000000ffff007224 */ /* 0x001fc800078e000c */
[----:B------:R-:W-:Y:S01]  /*7cd0*/  @!P5 IMAD.MOV R0, RZ, RZ, -R0 ;  /* 0x000000ffff00d224 */ /* 0x000fe200078e0a00 */
[----:B----4-:R-:W-:-:S05]  /*7ce0*/  IABS R6, R21 ;  /* 0x0000001500067213 */ /* 0x010fca0000000000 */
[----:B------:R-:W-:-:S04]  /*7cf0*/  IMAD.HI.U32 R8, R7, R6, RZ ;  /* 0x0000000607087227 */ /* 0x000fc800078e00ff */
[----:B------:R-:W-:-:S04]  /*7d00*/  IMAD.MOV R8, RZ, RZ, -R8 ;  /* 0x000000ffff087224 */ /* 0x000fc800078e0a08 */
[----:B------:R-:W-:Y:S01]  /*7d10*/  IMAD R6, R27, R8, R6 ;  /* 0x000000081b067224 */ /* 0x000fe200078e0206 */
[----:B------:R-:W-:Y:S01]  /*7d20*/  ISETP.GE.AND P0, PT, R21, RZ, PT ;  /* 0x000000ff1500720c */ /* 0x000fe20003f06270 */
[----:B------:R-:W-:Y:S01]  /*7d30*/  IMAD R11, R27, R10, R11 ;  /* 0x0000000a1b0b7224 */ /* 0x000fe200078e020b */
[----:B------:R-:W4:Y:S01]  /*7d40*/  LDL.LU R21, [R1+0x544] ;  /* 0x0005440001157983 */ /* 0x000f220000300800 */
[----:B------:R-:W-:Y:S02]  /*7d50*/  IABS R8, R3 ;  /* 0x0000000300087213 */ /* 0x000fe40000000000 */
[----:B------:R-:W-:Y:S01]  /*7d60*/  ISETP.GE.AND P6, PT, R3, RZ, PT ;  /* 0x000000ff0300720c */ /* 0x000fe20003fc6270 */
[----:B------:R-:W-:-:S04]  /*7d70*/  IMAD.MOV.U32 R3, RZ, RZ, R4 ;  /* 0x000000ffff037224 */ /* 0x000fc800078e0004 */
[----:B------:R-:W-:Y:S01]  /*7d80*/  @!P2 IMAD.MOV R3, RZ, RZ, -R3 ;  /* 0x000000ffff03a224 */ /* 0x000fe200078e0a03 */
[----:B------:R-:W-:-:S04]  /*7d90*/  IABS R10, R24 ;  /* 0x00000018000a7213 */ /* 0x000fc80000000000 */
[----:B------:R0:W-:Y:S01]  /*7da0*/  STL [R1+0x64], R3 ;  /* 0x0000640301007387 */ /* 0x0001e20000100800 */
[----:B------:R-:W-:-:S03]  /*7db0*/  ISETP.GE.AND P2, PT, R24, RZ, PT ;  /* 0x000000ff1800720c */ /* 0x000fc60003f46270 */
[----:B------:R1:W-:Y:S04]  /*7dc0*/  STL [R1+0x60], R0 ;  /* 0x0000600001007387 */ /* 0x0003e80000100800 */
[----:B------:R-:W4:Y:S01]  /*7dd0*/  LDL.LU R24, [R1+0x548] ;  /* 0x0005480001187983 */ /* 0x000f220000300800 */
[C---:B------:R-:W-:Y:S02]  /*7de0*/  ISETP.GT.U32.AND P1, PT, R27.reuse, R11, PT ;  /* 0x0000000b1b00720c */ /* 0x040fe40003f24070 */
[----:B------:R-:W-:Y:S01]  /*7df0*/  ISETP.GT.U32.AND P4, PT, R27, R6, PT ;  /* 0x000000061b00720c */ /* 0x000fe20003f84070 */
[----:B------:R-:W-:Y:S01]  /*7e00*/  IMAD.MOV.U32 R2, RZ, RZ, R8 ;  /* 0x000000ffff027224 */ /* 0x000fe200078e0008 */
[----:B------:R-:W4:Y:S03]  /*7e10*/  LDL.LU R16, [R1+0x54c] ;  /* 0x00054c0001107983 */ /* 0x000f260000300800 */
[----:B------:R-:W-:Y:S01]  /*7e20*/  IMAD.HI.U32 R8, R7, R2, RZ ;  /* 0x0000000207087227 */ /* 0x000fe200078e00ff */
[----:B0-----:R-:W4:Y:S03]  /*7e30*/  LDL.LU R3, [R1+0x550] ;  /* 0x0005500001037983 */ /* 0x001f260000300800 */
[----:B------:R-:W-:-:S02]  /*7e40*/  IMAD.MOV R8, RZ, RZ, -R8 ;  /* 0x000000ffff087224 */ /* 0x000fc400078e0a08 */
[--C-:B------:R-:W-:Y:S02]  /*7e50*/  @!P1 IMAD.IADD R11, R11, 0x1, -R27.reuse ;  /* 0x000000010b0b9824 */ /* 0x100fe400078e0a1b */
[----:B------:R-:W-:Y:S02]  /*7e60*/  @!P4 IMAD.IADD R6, R6, 0x1, -R27 ;  /* 0x000000010606c824 */ /* 0x000fe400078e0a1b */
[C---:B------:R-:W-:Y:S01]  /*7e70*/  IMAD R2, R27.reuse, R8, R2 ;  /* 0x000000081b027224 */ /* 0x040fe200078e0202 */
[----:B------:R-:W-:Y:S01]  /*7e80*/  ISETP.GT.U32.AND P1, PT, R27, R11, PT ;  /* 0x0000000b1b00720c */ /* 0x000fe20003f24070 */
[----:B------:R-:W-:Y:S01]  /*7e90*/  IMAD.HI.U32 R8, R7, R10, RZ ;  /* 0x0000000a07087227 */ /* 0x000fe200078e00ff */
[C---:B------:R-:W-:Y:S02]  /*7ea0*/  ISETP.GT.U32.AND P4, PT, R27.reuse, R6, PT ;  /* 0x000000061b00720c */ /* 0x040fe40003f84070 */
[----:B------:R-:W-:Y:S02]  /*7eb0*/  ISETP.GT.U32.AND P5, PT, R27, R2, PT ;  /* 0x000000021b00720c */ /* 0x000fe40003fa4070 */
[----:B------:R-:W-:-:S05]  /*7ec0*/  IADD3 R8, PT, PT, -R8, RZ, RZ ;  /* 0x000000ff08087210 */ /* 0x000fca0007ffe1ff */
[----:B------:R-:W-:Y:S02]  /*7ed0*/  IMAD R10, R27, R8, R10 ;  /* 0x000000081b0a7224 */ /* 0x000fe400078e020a */
[--C-:B------:R-:W-:Y:S02]  /*7ee0*/  @!P1 IMAD.IADD R11, R11, 0x1, -R27.reuse ;  /* 0x000000010b0b9824 */ /* 0x100fe400078e0a1b */
[----:B------:R-:W-:Y:S01]  /*7ef0*/  @!P4 IMAD.IADD R6, R6, 0x1, -R27 ;  /* 0x000000010606c824 */ /* 0x000fe200078e0a1b */
[----:B------:R-:W-:Y:S01]  /*7f00*/  ISETP.GT.U32.AND P4, PT, R27, R10, PT ;  /* 0x0000000a1b00720c */ /* 0x000fe20003f84070 */
[----:B-1----:R-:W-:Y:S02]  /*7f10*/  IMAD.MOV.U32 R0, RZ, RZ, R11 ;  /* 0x000000ffff007224 */ /* 0x002fe400078e000b */
[----:B------:R-:W-:Y:S02]  /*7f20*/  @!P5 IMAD.IADD R2, R2, 0x1, -R27 ;  /* 0x000000010202d824 */ /* 0x000fe400078e0a1b */
[----:B------:R-:W-:-:S03]  /*7f30*/  @!P3 IMAD.MOV R0, RZ, RZ, -R0 ;  /* 0x000000ffff00b224 */ /* 0x000fc600078e0a00 */
[----:B------:R-:W-:Y:S02]  /*7f40*/  ISETP.GT.U32.AND P5, PT, R27, R2, PT ;  /* 0x000000021b00720c */ /* 0x000fe40003fa4070 */
[----:B------:R0:W-:Y:S03]  /*7f50*/  STL [R1+0x54], R0 ;  /* 0x0000540001007387 */ /* 0x0001e60000100800 */
[----:B------:R-:W-:Y:S02]  /*7f60*/  @!P4 IMAD.IADD R10, R10, 0x1, -R27 ;  /* 0x000000010a0ac824 */ /* 0x000fe400078e0a1b */
[----:B0-----:R-:W-:-:S04]  /*7f70*/  IMAD.MOV.U32 R0, RZ, RZ, R6 ;  /* 0x000000ffff007224 */ /* 0x001fc800078e0006 */
[----:B------:R-:W-:Y:S01]  /*7f80*/  @!P0 IMAD.MOV R0, RZ, RZ, -R0 ;  /* 0x000000ffff008224 */ /* 0x000fe200078e0a00 */
[----:B------:R-:W-:Y:S01]  /*7f90*/  ISETP.GT.U32.AND P0, PT, R27, R10, PT ;  /* 0x0000000a1b00720c */ /* 0x000fe20003f04070 */
[----:B------:R-:W-:-:S03]  /*7fa0*/  @!P5 IMAD.IADD R2, R2, 0x1, -R27 ;  /* 0x000000010202d824 */ /* 0x000fc600078e0a1b */
[----:B------:R0:W-:Y:S02]  /*7fb0*/  STL [R1+0x50], R0 ;  /* 0x0000500001007387 */ /* 0x0001e40000100800 */
[----:B0-----:R-:W-:-:S07]  /*7fc0*/  IMAD.MOV.U32 R0, RZ, RZ, R2 ;  /* 0x000000ffff007224 */ /* 0x001fce00078e0002 */
[----:B------:R-:W-:Y:S02]  /*7fd0*/  @!P0 IMAD.IADD R10, R10, 0x1, -R27 ;  /* 0x000000010a0a8824 */ /* 0x000fe400078e0a1b */
[----:B------:R-:W-:Y:S01]  /*7fe0*/  @!P6 IMAD.MOV R0, RZ, RZ, -R0 ;  /* 0x000000ffff00e224 */ /* 0x000fe200078e0a00 */
[----:B--2---:R-:W-:-:S05]  /*7ff0*/  IABS R5, R25 ;  /* 0x0000001900057213 */ /* 0x004fca0000000000 */
[----:B------:R-:W-:-:S04]  /*8000*/  IMAD.HI.U32 R4, R7, R5, RZ ;  /* 0x0000000507047227 */ /* 0x000fc800078e00ff */
[----:B------:R-:W-:-:S04]  /*8010*/  IMAD.MOV R4, RZ, RZ, -R4 ;  /* 0x000000ffff047224 */ /* 0x000fc800078e0a04 */
[----:B------:R-:W-:-:S05]  /*8020*/  IMAD R5, R27, R4, R5 ;  /* 0x000000041b057224 */ /* 0x000fca00078e0205 */
[----:B------:R-:W-:-:S13]  /*8030*/  ISETP.GT.U32.AND P3, PT, R27, R5, PT ;  /* 0x000000051b00720c */ /* 0x000fda0003f64070 */
[----:B------:R-:W-:-:S05]  /*8040*/  @!P3 IMAD.IADD R5, R5, 0x1, -R27 ;  /* 0x000000010505b824 */ /* 0x000fca00078e0a1b */
[----:B------:R-:W-:Y:S02]  /*8050*/  ISETP.GT.U32.AND P3, PT, R27, R5, PT ;  /* 0x000000051b00720c */ /* 0x000fe40003f64070 */
[----:B------:R-:W-:Y:S02]  /*8060*/  ISETP.GE.AND P1, PT, R25, RZ, PT ;  /* 0x000000ff1900720c */ /* 0x000fe40003f26270 */
[----:B---3--:R-:W-:Y:S02]  /*8070*/  IABS R4, R22 ;  /* 0x0000001600047213 */ /* 0x008fe40000000000 */
[----:B------:R-:W-:Y:S02]  /*8080*/  ISETP.GE.AND P6, PT, R22, RZ, PT ;  /* 0x000000ff1600720c */ /* 0x000fe40003fc6270 */
[----:B------:R-:W2:Y:S04]  /*8090*/  LDL.LU R22, [R1+0x554] ;  /* 0x0005540001167983 */ /* 0x000ea80000300800 */
[----:B------:R0:W-:Y:S01]  /*80a0*/  STL [R1+0x44], R0 ;  /* 0x0000440001007387 */ /* 0x0001e20000100800 */
[----:B------:R-:W-:-:S02]  /*80b0*/  @!P3 IMAD.IADD R5, R5, 0x1, -R27 ;  /* 0x000000010505b824 */ /* 0x000fc400078e0a1b */
[----:B0-----:R-:W-:-:S04]  /*80c0*/  IMAD.MOV.U32 R0, RZ, RZ, R10 ;  /* 0x000000ffff007224 */ /* 0x001fc800078e000a */
[----:B------:R-:W-:-:S05]  /*80d0*/  @!P2 IMAD.MOV R0, RZ, RZ, -R0 ;  /* 0x000000ffff00a224 */ /* 0x000fca00078e0a00 */
[----:B------:R0:W-:Y:S02]  /*80e0*/  STL [R1+0x40], R0 ;  /* 0x0000400001007387 */ /* 0x0001e40000100800 */
[----:B0-----:R-:W-:-:S04]  /*80f0*/  IMAD.MOV.U32 R0, RZ, RZ, R5 ;  /* 0x000000ffff007224 */ /* 0x001fc800078e0005 */
[----:B------:R-:W-:Y:S01]  /*8100*/  @!P1 IMAD.MOV R0, RZ, RZ, -R0 ;  /* 0x000000ffff009224 */ /* 0x000fe200078e0a00 */
[----:B----4-:R-:W-:Y:S02]  /*8110*/  IABS R2, R24 ;  /* 0x0000001800027213 */ /* 0x010fe40000000000 */
[----:B------:R-:W-:Y:S02]  /*8120*/  ISETP.GE.AND P1, PT, R24, RZ, PT ;  /* 0x000000ff1800720c */ /* 0x000fe40003f26270 */
[----:B------:R-:W3:Y:S01]  /*8130*/  LDL.LU R24, [R1+0x558] ;  /* 0x0005580001187983 */ /* 0x000ee20000300800 */
[----:B------:R-:W-:-:S05]  /*8140*/  IABS R25, R20 ;  /* 0x0000001400197213 */ /* 0x000fca0000000000 */
[----:B------:R-:W-:-:S04]  /*8150*/  IMAD.HI.U32 R11, R7, R25, RZ ;  /* 0x00000019070b7227 */ /* 0x000fc800078e00ff */
[----:B------:R-:W-:-:S04]  /*8160*/  IMAD.MOV R11, RZ, RZ, -R11 ;  /* 0x000000ffff0b7224 */ /* 0x000fc800078e0a0b */
[----:B------:R-:W-:Y:S01]  /*8170*/  IMAD R25, R27, R11, R25 ;  /* 0x0000000b1b197224 */ /* 0x000fe200078e0219 */
[----:B------:R-:W-:Y:S01]  /*8180*/  IABS R8, R21 ;  /* 0x0000001500087213 */ /* 0x000fe20000000000 */
[----:B------:R-:W-:-:S03]  /*8190*/  IMAD.HI.U32 R6, R7, R4, RZ ;  /* 0x0000000407067227 */ /* 0x000fc600078e00ff */
[----:B------:R-:W-:Y:S01]  /*81a0*/  ISETP.GT.U32.AND P5, PT, R27, R25, PT ;  /* 0x000000191b00720c */ /* 0x000fe20003fa4070 */
[----:B------:R-:W-:Y:S02]  /*81b0*/  IMAD.MOV R11, RZ, RZ, -R6 ;  /* 0x000000ffff0b7224 */ /* 0x000fe400078e0a06 */
[----:B------:R-:W-:-:S04]  /*81c0*/  IMAD.HI.U32 R6, R7, R8, RZ ;  /* 0x0000000807067227 */ /* 0x000fc800078e00ff */
[----:B------:R-:W-:Y:S02]  /*81d0*/  IMAD.MOV R6, RZ, RZ, -R6 ;  /* 0x000000ffff067224 */ /* 0x000fe400078e0a06 */
[C---:B------:R-:W-:Y:S02]  /*81e0*/  IMAD R4, R27.reuse, R11, R4 ;  /* 0x0000000b1b047224 */ /* 0x040fe400078e0204 */
[----:B------:R-:W-:Y:S02]  /*81f0*/  IMAD R8, R27, R6, R8 ;  /* 0x000000061b087224 */ /* 0x000fe400078e0208 */
[----:B------:R-:W-:Y:S01]  /*8200*/  @!P5 IMAD.IADD R25, R25, 0x1, -R27 ;  /* 0x000000011919d824 */ /* 0x000fe200078e0a1b */
[----:B------:R-:W-:Y:S01]  /*8210*/  ISETP.GT.U32.AND P0, PT, R27, R4, PT ;  /* 0x000000041b00720c */ /* 0x000fe20003f04070 */
[----:B------:R-:W-:Y:S01]  /*8220*/  IMAD.HI.U32 R12, R7, R2, RZ ;  /* 0x00000002070c7227 */ /* 0x000fe200078e00ff */
[C---:B------:R-:W-:Y:S02]  /*8230*/  ISETP.GT.U32.AND P3, PT, R27.reuse, R8, PT ;  /* 0x000000081b00720c */ /* 0x040fe40003f64070 */
[----:B------:R-:W-:Y:S01]  /*8240*/  ISETP.GT.U32.AND P5, PT, R27, R25, PT ;  /* 0x000000191b00720c */ /* 0x000fe20003fa4070 */
[----:B------:R-:W-:-:S04]  /*8250*/  IMAD.MOV R12, RZ, RZ, -R12 ;  /* 0x000000ffff0c7224 */ /* 0x000fc800078e0a0c */
[----:B------:R-:W-:Y:S01]  /*8260*/  IMAD R2, R27, R12, R2 ;  /* 0x0000000c1b027224 */ /* 0x000fe200078e0202 */
[----:B------:R-:W-:Y:S02]  /*8270*/  ISETP.GE.AND P4, PT, R20, RZ, PT ;  /* 0x000000ff1400720c */ /* 0x000fe40003f86270 */
[----:B------:R-:W4:Y:S01]  /*8280*/  LDL.LU R20, [R1+0x55c] ;  /* 0x00055c0001147983 */ /* 0x000f220000300800 */
[--C-:B------:R-:W-:Y:S02]  /*8290*/  @!P0 IMAD.IADD R4, R4, 0x1, -R27.reuse ;  /* 0x0000000104048824 */ /* 0x100fe400078e0a1b */
[--C-:B------:R-:W-:Y:S02]  /*82a0*/  @!P3 IMAD.IADD R8, R8, 0x1, -R27.reuse ;  /* 0x000000010808b824 */ /* 0x100fe400078e0a1b */
[----:B------:R-:W-:Y:S01]  /*82b0*/  @!P5 IMAD.IADD R25, R25, 0x1, -R27 ;  /* 0x000000011919d824 */ /* 0x000fe200078e0a1b */
[C---:B------:R-:W-:Y:S02]  /*82c0*/  ISETP.GT.U32.AND P5, PT, R27.reuse, R2, PT ;  /* 0x000000021b00720c */ /* 0x040fe40003fa4070 */
[----:B------:R-:W-:-:S02]  /*82d0*/  ISETP.GT.U32.AND P0, PT, R27, R4, PT ;  /* 0x000000041b00720c */ /* 0x000fc40003f04070 */
[----:B------:R-:W-:Y:S02]  /*82e0*/  ISETP.GT.U32.AND P3, PT, R27, R8, PT ;  /* 0x000000081b00720c */ /* 0x000fe40003f64070 */
[----:B------:R-:W-:Y:S01]  /*82f0*/  ISETP.GE.AND P2, PT, R21, RZ, PT ;  /* 0x000000ff1500720c */ /* 0x000fe20003f46270 */
[----:B------:R0:W-:Y:S01]  /*8300*/  STL [R1+0x3c], R0 ;  /* 0x00003c0001007387 */ /* 0x0001e20000100800 */
[----:B------:R-:W-:Y:S01]  /*8310*/  IABS R11, R16 ;  /* 0x00000010000b7213 */ /* 0x000fe20000000000 */
[----:B------:R-:W-:Y:S02]  /*8320*/  @!P4 IMAD.MOV R25, RZ, RZ, -R25 ;  /* 0x000000ffff19c224 */ /* 0x000fe400078e0a19 */
[----:B------:R-:W4:Y:S02]  /*8330*/  LDL.LU R21, [R1+0x560] ;  /* 0x0005600001157983 */ /* 0x000f240000300800 */
[--C-:B------:R-:W-:Y:S02]  /*8340*/  @!P5 IMAD.IADD R2, R2, 0x1, -R27.reuse ;  /* 0x000000010202d824 */ /* 0x100fe400078e0a1b */
[----:B------:R-:W-:-:S02]  /*8350*/  @!P0 IMAD.IADD R4, R4, 0x1, -R27 ;  /* 0x0000000104048824 */ /* 0x000fc400078e0a1b */
[----:B------:R-:W-:Y:S01]  /*8360*/  @!P3 IMAD.IADD R8, R8, 0x1, -R27 ;  /* 0x000000010808b824 */ /* 0x000fe200078e0a1b */
[----:B------:R-:W-:Y:S01]  /*8370*/  ISETP.GT.U32.AND P5, PT, R27, R2, PT ;  /* 0x000000021b00720c */ /* 0x000fe20003fa4070 */
[----:B------:R-:W-:-:S04]  /*8380*/  IMAD.HI.U32 R10, R7, R11, RZ ;  /* 0x0000000b070a7227 */ /* 0x000fc800078e00ff */
[----:B0-----:R-:W-:Y:S02]  /*8390*/  IMAD.MOV.U32 R0, RZ, RZ, R8 ;  /* 0x000000ffff007224 */ /* 0x001fe400078e0008 */
[----:B------:R-:W-:Y:S01]  /*83a0*/  @!P6 IMAD.MOV R4, RZ, RZ, -R4 ;  /* 0x000000ffff04e224 */ /* 0x000fe200078e0a04 */
[----:B------:R-:W-:Y:S01]  /*83b0*/  STL [R1+0x2a64], R25 ;  /* 0x002a641901007387 */ /* 0x000fe20000100800 */
[----:B------:R-:W-:Y:S02]  /*83c0*/  IMAD.MOV R10, RZ, RZ, -R10 ;  /* 0x000000ffff0a7224 */ /* 0x000fe400078e0a0a */
[----:B------:R-:W-:Y:S01]  /*83d0*/  @!P2 IMAD.MOV R0, RZ, RZ, -R0 ;  /* 0x000000ffff00a224 */ /* 0x000fe200078e0a00 */
[----:B------:R-:W-:Y:S01]  /*83e0*/  STL [R1+0x2a68], R4 ;  /* 0x002a680401007387 */ /* 0x000fe20000100800 */
[----:B------:R-:W-:Y:S02]  /*83f0*/  IMAD R11, R27, R10, R11 ;  /* 0x0000000a1b0b7224 */ /* 0x000fe400078e020b */
[----:B------:R-:W-:Y:S01]  /*8400*/  @!P5 IMAD.IADD R2, R2, 0x1, -R27 ;  /* 0x000000010202d824 */ /* 0x000fe200078e0a1b */
[----:B------:R-:W-:-:S02]  /*8410*/  IABS R6, R3 ;  /* 0x0000000300067213 */ /* 0x000fc40000000000 */
[----:B------:R-:W-:-:S03]  /*8420*/  ISETP.GE.AND P4, PT, R3, RZ, PT ;  /* 0x000000ff0300720c */ /* 0x000fc60003f86270 */
[----:B------:R-:W-:-:S04]  /*8430*/  IMAD.HI.U32 R5, R7, R6, RZ ;  /* 0x0000000607057227 */ /* 0x000fc800078e00ff */
[----:B------:R-:W-:-:S04]  /*8440*/  IMAD.MOV R5, RZ, RZ, -R5 ;  /* 0x000000ffff057224 */ /* 0x000fc800078e0a05 */
[C---:B------:R-:W-:Y:S01]  /*8450*/  IMAD R6, R27.reuse, R5, R6 ;  /* 0x000000051b067224 */ /* 0x040fe200078e0206 */
[----:B------:R-:W-:-:S04]  /*8460*/  ISETP.GT.U32.AND P3, PT, R27, R11, PT ;  /* 0x0000000b1b00720c */ /* 0x000fc80003f64070 */
[----:B------:R-:W-:-:S09]  /*8470*/  ISETP.GT.U32.AND P6, PT, R27, R6, PT ;  /* 0x000000061b00720c */ /* 0x000fd20003fc4070 */
[----:B------:R-:W-:-:S04]  /*8480*/  @!P3 IMAD.IADD R11, R11, 0x1, -R27 ;  /* 0x000000010b0bb824 */ /* 0x000fc800078e0a1b */
[----:B------:R-:W-:Y:S01]  /*8490*/  @!P6 IMAD.IADD R6, R6, 0x1, -R27 ;  /* 0x000000010606e824 */ /* 0x000fe200078e0a1b */
[----:B------:R-:W-:-:S04]  /*84a0*/  ISETP.GT.U32.AND P3, PT, R27, R11, PT ;  /* 0x0000000b1b00720c */ /* 0x000fc80003f64070 */
[----:B------:R-:W-:Y:S02]  /*84b0*/  ISETP.GT.U32.AND P6, PT, R27, R6, PT ;  /* 0x000000061b00720c */ /* 0x000fe40003fc4070 */
[----:B------:R-:W-:-:S07]  /*84c0*/  ISETP.GE.AND P0, PT, R16, RZ, PT ;  /* 0x000000ff1000720c */ /* 0x000fce0003f06270 */
[----:B------:R-:W-:-:S04]  /*84d0*/  @!P3 IMAD.IADD R11, R11, 0x1, -R27 ;  /* 0x000000010b0bb824 */ /* 0x000fc800078e0a1b */
[----:B------:R-:W-:Y:S01]  /*84e0*/  @!P6 IMAD.IADD R6, R6, 0x1, -R27 ;  /* 0x000000010606e824 */ /* 0x000fe200078e0a1b */
[----:B--2---:R-:W-:Y:S02]  /*84f0*/  IABS R14, R22 ;  /* 0x00000016000e7213 */ /* 0x004fe40000000000 */
[----:B------:R-:W-:Y:S02]  /*8500*/  ISETP.GE.AND P2, PT, R22, RZ, PT ;  /* 0x000000ff1600720c */ /* 0x000fe40003f46270 */
[----:B------:R-:W2:Y:S04]  /*8510*/  LDL.LU R22, [R1+0x564] ;  /* 0x0005640001167983 */ /* 0x000ea80000300800 */
[----:B------:R0:W-:Y:S02]  /*8520*/  STL [R1+0x34], R0 ;  /* 0x0000340001007387 */ /* 0x0001e40000100800 */
[----:B0-----:R-:W-:-:S04]  /*8530*/  IMAD.MOV.U32 R0, RZ, RZ, R2 ;  /* 0x000000ffff007224 */ /* 0x001fc800078e0002 */
[----:B------:R-:W-:Y:S02]  /*8540*/  @!P1 IMAD.MOV R0, RZ, RZ, -R0 ;  /* 0x000000ffff009224 */ /* 0x000fe400078e0a00 */
[----:B------:R-:W-:Y:S01]  /*8550*/  @!P0 IMAD.MOV R11, RZ, RZ, -R11 ;  /* 0x000000ffff0b8224 */ /* 0x000fe200078e0a0b */
[----:B---3--:R-:W-:Y:S02]  /*8560*/  ISETP.GE.AND P5, PT, R24, RZ, PT ;  /* 0x000000ff1800720c */ /* 0x008fe40003fa6270 */
[----:B------:R-:W-:Y:S02]  /*8570*/  IABS R10, R24 ;  /* 0x00000018000a7213 */ /* 0x000fe40000000000 */
[----:B------:R-:W3:Y:S04]  /*8580*/  LDL R24, [R1+0x568] ;  /* 0x0005680001187983 */ /* 0x000ee80000100800 */
[----:B------:R-:W3:Y:S04]  /*8590*/  LDL.LU R3, [R1+0x56c] ;  /* 0x00056c0001037983 */ /* 0x000ee80000300800 */
[----:B------:R0:W-:Y:S04]  /*85a0*/  STL [R1+0x30], R0 ;  /* 0x0000300001007387 */ /* 0x0001e80000100800 */
[----:B------:R-:W3:Y:S04]  /*85b0*/  LDL.LU R25, [R1+0x570] ;  /* 0x0005700001197983 */ /* 0x000ee80000300800 */
[----:B------:R-:W3:Y:S04]  /*85c0*/  LDL.LU R26, [R1+0x574] ;  /* 0x00057400011a7983 */ /* 0x000ee80000300800 */
[----:B------:R-:W3:Y:S04]  /*85d0*/  LDL.LU R29, [R1+0x578] ;  /* 0x00057800011d7983 */ /* 0x000ee80000300800 */
[----:B------:R-:W3:Y:S01]  /*85e0*/  LDL.LU R23, [R1+0x57c] ;  /* 0x00057c0001177983 */ /* 0x000ee20000300800 */
[----:B------:R-:W-:-:S03]  /*85f0*/  @!P4 IMAD.MOV R6, RZ, RZ, -R6 ;  /* 0x000000ffff06c224 */ /* 0x000fc600078e0a06 */
[----:B------:R1:W-:Y:S04]  /*8600*/  STL [R1+0x2a6c], R11 ;  /* 0x002a6c0b01007387 */ /* 0x0003e80000100800 */
[----:B------:R1:W-:Y:S04]  /*8610*/  STL [R1+0x2a78], R6 ;  /* 0x002a780601007387 */ /* 0x0003e80000100800 */
[----:B0-----:R-:W3:Y:S04]  /*8620*/  LDL.LU R0, [R1+0x580] ;  /* 0x0005800001007983 */ /* 0x001ee80000300800 */
[----:B------:R-:W3:Y:S04]  /*8630*/  LDL.LU R17, [R1+0x584] ;  /* 0x0005840001117983 */ /* 0x000ee80000300800 */
[----:B------:R-:W3:Y:S04]  /*8640*/  LDL.LU R9, [R1+0x588] ;  /* 0x0005880001097983 */ /* 0x000ee80000300800 */
[----:B-1----:R-:W3:Y:S04]  /*8650*/  LDL.LU R11, [R1+0x568] ;  /* 0x00056800010b7983 */ /* 0x002ee80000300800 */
[----:B------:R-:W3:Y:S01]  /*8660*/  LDL.LU R28, [R1+0x58c] ;  /* 0x00058c00011c7983 */ /* 0x000ee20000300800 */
[----:B----4-:R-:W-:Y:S01]  /*8670*/  IABS R16, R20 ;  /* 0x0000001400107213 */ /* 0x010fe20000000000 */
[----:B------:R-:W-:-:S04]  /*8680*/  IMAD.HI.U32 R12, R7, R10, RZ ;  /* 0x0000000a070c7227 */ /* 0x000fc800078e00ff */
[----:B------:R-:W-:-:S04]  /*8690*/  IMAD.HI.U32 R8, R7, R16, RZ ;  /* 0x0000001007087227 */ /* 0x000fc800078e00ff */
[----:B------:R-:W-:Y:S02]  /*86a0*/  IMAD.MOV R12, RZ, RZ, -R12 ;  /* 0x000000ffff0c7224 */ /* 0x000fe400078e0a0c */
[----:B------:R-:W-:Y:S02]  /*86b0*/  IMAD.MOV R8, RZ, RZ, -R8 ;  /* 0x000000ffff087224 */ /* 0x000fe400078e0a08 */
[----:B------:R-:W-:-:S04]  /*86c0*/  IMAD.HI.U32 R5, R7, R14, RZ ;  /* 0x0000000e07057227 */ /* 0x000fc800078e00ff */
[C---:B------:R-:W-:Y:S02]  /*86d0*/  IMAD R10, R27.reuse, R12, R10 ;  /* 0x0000000c1b0a7224 */ /* 0x040fe400078e020a */
[C---:B------:R-:W-:Y:S02]  /*86e0*/  IMAD R16, R27.reuse, R8, R16 ;  /* 0x000000081b107224 */ /* 0x040fe400078e0210 */
[----:B------:R-:W-:Y:S01]  /*86f0*/  IMAD.MOV R5, RZ, RZ, -R5 ;  /* 0x000000ffff057224 */ /* 0x000fe200078e0a05 */
[C---:B------:R-:W-:Y:S02]  /*8700*/  ISETP.GT.U32.AND P6, PT, R27.reuse, R10, PT ;  /* 0x0000000a1b00720c */ /* 0x040fe40003fc4070 */
[C---:B------:R-:W-:Y:S01]  /*8710*/  ISETP.GT.U32.AND P0, PT, R27.reuse, R16, PT ;  /* 0x000000101b00720c */ /* 0x040fe20003f04070 */
[----:B------:R-:W-:Y:S01]  /*8720*/  IMAD R14, R27, R5, R14 ;  /* 0x000000051b0e7224 */ /* 0x000fe200078e020e */
[----:B------:R-:W-:-:S05]  /*8730*/  IABS R5, R21 ;  /* 0x0000001500057213 */ /* 0x000fca0000000000 */
[----:B------:R-:W-:-:S04]  /*8740*/  IMAD.HI.U32 R2, R7, R5, RZ ;  /* 0x0000000507027227 */ /* 0x000fc800078e00ff */
[----:B------:R-:W-:Y:S01]  /*8750*/  IMAD.MOV R2, RZ, RZ, -R2 ;  /* 0x000000ffff027224 */ /* 0x000fe200078e0a02 */
[----:B------:R-:W-:Y:S01]  /*8760*/  @!P6 IADD3 R10, PT, PT, R10, -R27, RZ ;  /* 0x8000001b0a0ae210 */ /* 0x000fe20007ffe0ff */
[----:B------:R-:W-:Y:S02]  /*8770*/  @!P0 IMAD.IADD R16, R16, 0x1, -R27 ;  /* 0x0000000110108824 */ /* 0x000fe400078e0a1b */
[C---:B------:R-:W-:Y:S01]  /*8780*/  IMAD R5, R27.reuse, R2, R5 ;  /* 0x000000021b057224 */ /* 0x040fe200078e0205 */
[C---:B------:R-:W-:Y:S02]  /*8790*/  ISETP.GT.U32.AND P6, PT, R27.reuse, R10, PT ;  /* 0x0000000a1b00720c */ /* 0x040fe40003fc4070 */
[C---:B------:R-:W-:Y:S02]  /*87a0*/  ISETP.GT.U32.AND P0, PT, R27.reuse, R16, PT ;  /* 0x000000101b00720c */ /* 0x040fe40003f04070 */
[----:B------:R-:W-:-:S09]  /*87b0*/  ISETP.GT.U32.AND P4, PT, R27, R5, PT ;  /* 0x000000051b00720c */ /* 0x000fd20003f84070 */
[--C-:B------:R-:W-:Y:S02]  /*87c0*/  @!P6 IMAD.IADD R10, R10, 0x1, -R27.reuse ;  /* 0x000000010a0ae824 */ /* 0x100fe400078e0a1b */
[--C-:B------:R-:W-:Y:S01]  /*87d0*/  @!P0 IMAD.IADD R16, R16, 0x1, -R27.reuse ;  /* 0x0000000110108824 */ /* 0x100fe200078e0a1b */
[----:B------:R-:W-:Y:S01]  /*87e0*/  ISETP.GT.U32.AND P1, PT, R27, R14, PT ;  /* 0x0000000e1b00720c */ /* 0x000fe20003f24070 */
[----:B------:R-:W-:-:S05]  /*87f0*/  @!P4 IMAD.IADD R5, R5, 0x1, -R27 ;  /* 0x000000010505c824 */ /* 0x000fca00078e0a1b */
[----:B------:R-:W-:-:S07]  /*8800*/  ISETP.GT.U32.AND P4, PT, R27, R5, PT ;  /* 0x000000051b00720c */ /* 0x000fce0003f84070 */
[----:B------:R-:W-:-:S05]  /*8810*/  @!P1 IMAD.IADD R14, R14, 0x1, -R27 ;  /* 0x000000010e0e9824 */ /* 0x000fca00078e0a1b */
[----:B------:R-:W-:Y:S01]  /*8820*/  ISETP.GT.U32.AND P1, PT, R27, R14, PT ;  /* 0x0000000e1b00720c */ /* 0x000fe20003f24070 */
[----:B------:R-:W-:Y:S01]  /*8830*/  @!P4 IMAD.IADD R5, R5, 0x1, -R27 ;  /* 0x000000010505c824 */ /* 0x000fe200078e0a1b */
[----:B------:R-:W-:-:S11]  /*8840*/  ISETP.GE.AND P3, PT, R20, RZ, PT ;  /* 0x000000ff1400720c */ /* 0x000fd60003f66270 */
[----:B------:R-:W-:Y:S01]  /*8850*/  @!P1 IMAD.IADD R14, R14, 0x1, -R27 ;  /* 0x000000010e0e9824 */ /* 0x000fe200078e0a1b */
[----:B------:R-:W-:Y:S02]  /*8860*/  ISETP.GE.AND P1, PT, R21, RZ, PT ;  /* 0x000000ff1500720c */ /* 0x000fe40003f26270 */
[----:B--2---:R-:W-:-:S05]  /*8870*/  IABS R12, R22 ;  /* 0x00000016000c7213 */ /* 0x004fca0000000000 */
[----:B------:R-:W-:-:S04]  /*8880*/  IMAD.HI.U32 R2, R7, R12, RZ ;  /* 0x0000000c07027227 */ /* 0x000fc800078e00ff */
[----:B------:R-:W-:-:S04]  /*8890*/  IMAD.MOV R2, RZ, RZ, -R2 ;  /* 0x000000ffff027224 */ /* 0x000fc800078e0a02 */
[----:B------:R-:W-:-:S05]  /*88a0*/  IMAD R12, R27, R2, R12 ;  /* 0x000000021b0c7224 */ /* 0x000fca00078e020c */
[----:B------:R-:W-:-:S13]  /*88b0*/  ISETP.GT.U32.AND P6, PT, R27, R12, PT ;  /* 0x0000000c1b00720c */ /* 0x000fda0003fc4070 */
[----:B------:R-:W-:Y:S01]  /*88c0*/  @!P6 IMAD.IADD R12, R12, 0x1, -R27 ;  /* 0x000000010c0ce824 */ /* 0x000fe200078e0a1b */
[----:B---3--:R-:W-:-:S05]  /*88d0*/  IABS R18, R24 ;  /* 0x0000001800127213 */ /* 0x008fca0000000000 */
[----:B------:R-:W-:-:S04]  /*88e0*/  IMAD.HI.U32 R13, R7, R18, RZ ;  /* 0x00000012070d7227 */ /* 0x000fc800078e00ff */
[----:B------:R-:W-:-:S04]  /*88f0*/  IMAD.MOV R13, RZ, RZ, -R13 ;  /* 0x000000ffff0d7224 */ /* 0x000fc800078e0a0d */
[----:B------:R-:W-:Y:S01]  /*8900*/  IMAD R18, R27, R13, R18 ;  /* 0x0000000d1b127224 */ /* 0x000fe200078e0212 */
[----:B------:R-:W-:-:S04]  /*8910*/  IABS R24, R3 ;  /* 0x0000000300187213 */ /* 0x000fc80000000000 */
[----:B------:R-:W-:Y:S01]  /*8920*/  ISETP.GT.U32.AND P0, PT, R27, R18, PT ;  /* 0x000000121b00720c */ /* 0x000fe20003f04070 */
[----:B------:R-:W-:Y:S01]  /*8930*/  IMAD.HI.U32 R2, R7, R24, RZ ;  /* 0x0000001807027227 */ /* 0x000fe200078e00ff */
[----:B------:R-:W-:-:S03]  /*8940*/  IABS R8, R25 ;  /* 0x0000001900087213 */ /* 0x000fc60000000000 */
[----:B------:R-:W-:-:S04]  /*8950*/  IMAD.MOV R2, RZ, RZ, -R2 ;  /* 0x000000ffff027224 */ /* 0x000fc800078e0a02 */
[----:B------:R-:W-:Y:S02]  /*8960*/  IMAD R24, R27, R2, R24 ;  /* 0x000000021b187224 */ /* 0x000fe400078e0218 */
[----:B------:R-:W-:-:S04]  /*8970*/  IMAD.HI.U32 R2, R7, R8, RZ ;  /* 0x0000000807027227 */ /* 0x000fc800078e00ff */
[----:B------:R-:W-:Y:S01]  /*8980*/  @!P0 IMAD.IADD R18, R18, 0x1, -R27 ;  /* 0x0000000112128824 */ /* 0x000fe200078e0a1b */
[----:B------:R-:W-:Y:S01]  /*8990*/  ISETP.GT.U32.AND P0, PT, R27, R12, PT ;  /* 0x0000000c1b00720c */ /* 0x000fe20003f04070 */
[----:B------:R-:W-:Y:S01]  /*89a0*/  IMAD.MOV R2, RZ, RZ, -R2 ;  /* 0x000000ffff027224 */ /* 0x000fe200078e0a02 */
[----:B------:R-:W-:-:S03]  /*89b0*/  IABS R19, R23 ;  /* 0x0000001700137213 */ /* 0x000fc60000000000 */
[----:B------:R-:W-:Y:S02]  /*89c0*/  IMAD R8, R27, R2, R8 ;  /* 0x000000021b087224 */ /* 0x000fe400078e0208 */
[----:B------:R-:W-:-:S06]  /*89d0*/  IMAD.HI.U32 R2, R7, R19, RZ ;  /* 0x0000001307027227 */ /* 0x000fcc00078e00ff */
[----:B------:R-:W-:Y:S01]  /*89e0*/  @!P0 IMAD.IADD R12, R12, 0x1, -R27 ;  /* 0x000000010c0c8824 */ /* 0x000fe200078e0a1b */
[C---:B------:R-:W-:Y:S01]  /*89f0*/  ISETP.GT.U32.AND P0, PT, R27.reuse, R8, PT ;  /* 0x000000081b00720c */ /* 0x040fe20003f04070 */
[----:B------:R-:W-:Y:S01]  /*8a00*/  IMAD.MOV R2, RZ, RZ, -R2 ;  /* 0x000000ffff027224 */ /* 0x000fe200078e0a02 */
[----:B------:R-:W-:-:S03]  /*8a10*/  ISETP.GT.U32.AND P4, PT, R27, R24, PT ;  /* 0x000000181b00720c */ /* 0x000fc60003f84070 */
[----:B------:R-:W-:Y:S01]  /*8a20*/  IMAD R19, R27, R2, R19 ;  /* 0x000000021b137224 */ /* 0x000fe200078e0213 */
[----:B------:R-:W-:-:S07]  /*8a30*/  IABS R21, R26 ;  /* 0x0000001a00157213 */ /* 0x000fce0000000000 */
[--C-:B------:R-:W-:Y:S01]  /*8a40*/  @!P0 IMAD.IADD R8, R8, 0x1, -R27.reuse ;  /* 0x0000000108088824 */ /* 0x100fe200078e0a1b */
[C---:B------:R-:W-:Y:S01]  /*8a50*/  ISETP.GT.U32.AND P0, PT, R27.reuse, R19, PT ;  /* 0x000000131b00720c */ /* 0x040fe20003f04070 */
[----:B------:R-:W-:Y:S01]  /*8a60*/  @!P4 IMAD.IADD R24, R24, 0x1, -R27 ;  /* 0x000000011818c824 */ /* 0x000fe200078e0a1b */
[----:B------:R-:W-:Y:S01]  /*8a70*/  ISETP.GT.U32.AND P4, PT, R27, R18, PT ;  /* 0x000000121b00720c */ /* 0x000fe20003f84070 */
[----:B------:R-:W-:Y:S01]  /*8a80*/  IMAD.HI.U32 R20, R7, R21, RZ ;  /* 0x0000001507147227 */ /* 0x000fe200078e00ff */
[----:B------:R-:W-:-:S03]  /*8a90*/  IABS R13, R29 ;  /* 0x0000001d000d7213 */ /* 0x000fc60000000000 */
[----:B------:R-:W-:Y:S02]  /*8aa0*/  IMAD.MOV R20, RZ, RZ, -R20 ;  /* 0x000000ffff147224 */ /* 0x000fe400078e0a14 */
[----:B------:R-:W-:Y:S01]  /*8ab0*/  IMAD.HI.U32 R15, R7, R13, RZ ;  /* 0x0000000d070f7227 */ /* 0x000fe200078e00ff */
[----:B------:R-:W-:-:S03]  /*8ac0*/  ISETP.GE.AND P6, PT, R22, RZ, PT ;  /* 0x000000ff1600720c */ /* 0x000fc60003fc6270 */
[----:B------:R-:W-:Y:S01]  /*8ad0*/  @!P2 IMAD.MOV R14, RZ, RZ, -R14 ;  /* 0x000000ffff0ea224 */ /* 0x000fe200078e0a0e */
[----:B------:R-:W-:Y:S01]  /*8ae0*/  ISETP.GT.U32.AND P2, PT, R27, R24, PT ;  /* 0x000000181b00720c */ /* 0x000fe20003f44070 */
[----:B------:R-:W-:Y:S01]  /*8af0*/  @!P0 IMAD.IADD R19, R19, 0x1, -R27 ;  /* 0x0000000113138824 */ /* 0x000fe200078e0a1b */
[----:B------:R-:W-:Y:S01]  /*8b00*/  IABS R22, R0 ;  /* 0x0000000000167213 */ /* 0x000fe20000000000 */
[C---:B------:R-:W-:Y:S02]  /*8b10*/  IMAD R21, R27.reuse, R20, R21 ;  /* 0x000000141b157224 */ /* 0x040fe400078e0215 */
[----:B------:R-:W-:Y:S02]  /*8b20*/  IMAD.MOV R15, RZ, RZ, -R15 ;  /* 0x000000ffff0f7224 */ /* 0x000fe400078e0a0f */
[----:B------:R-:W-:Y:S01]  /*8b30*/  @!P5 IMAD.MOV R10, RZ, RZ, -R10 ;  /* 0x000000ffff0ad224 */ /* 0x000fe200078e0a0a */
[C---:B------:R-:W-:Y:S01]  /*8b40*/  ISETP.GT.U32.AND P5, PT, R27.reuse, R19, PT ;  /* 0x000000131b00720c */ /* 0x040fe20003fa4070 */
[----:B------:R-:W-:Y:S01]  /*8b50*/  @!P4 IMAD.IADD R18, R18, 0x1, -R27 ;  /* 0x000000011212c824 */ /* 0x000fe200078e0a1b */
[C---:B------:R-:W-:Y:S01]  /*8b60*/  ISETP.GT.U32.AND P4, PT, R27.reuse, R21, PT ;  /* 0x000000151b00720c */ /* 0x040fe20003f84070 */
[----:B------:R-:W-:-:S02]  /*8b70*/  IMAD R13, R27, R15, R13 ;  /* 0x0000000f1b0d7224 */ /* 0x000fc400078e020d */
[----:B------:R-:W-:-:S04]  /*8b80*/  IMAD.HI.U32 R15, R7, R22, RZ ;  /* 0x00000016070f7227 */ /* 0x000fc800078e00ff */
[----:B------:R-:W-:Y:S02]  /*8b90*/  IMAD.MOV R15, RZ, RZ, -R15 ;  /* 0x000000ffff0f7224 */ /* 0x000fe400078e0a0f */
[--C-:B------:R-:W-:Y:S01]  /*8ba0*/  @!P2 IMAD.IADD R24, R24, 0x1, -R27.reuse ;  /* 0x000000011818a824 */ /* 0x100fe200078e0a1b */
[C---:B------:R-:W-:Y:S01]  /*8bb0*/  ISETP.GT.U32.AND P2, PT, R27.reuse, R13, PT ;  /* 0x0000000d1b00720c */ /* 0x040fe20003f44070 */
[----:B------:R-:W-:Y:S02]  /*8bc0*/  IMAD R22, R27, R15, R22 ;  /* 0x0000000f1b167224 */ /* 0x000fe400078e0216 */
[--C-:B------:R-:W-:Y:S01]  /*8bd0*/  @!P5 IMAD.IADD R19, R19, 0x1, -R27.reuse ;  /* 0x000000011313d824 */ /* 0x100fe200078e0a1b */
[----:B------:R-:W-:Y:S01]  /*8be0*/  ISETP.GE.AND P5, PT, R29, RZ, PT ;  /* 0x000000ff1d00720c */ /* 0x000fe20003fa6270 */
[----:B------:R-:W-:Y:S01]  /*8bf0*/  @!P4 IMAD.IADD R21, R21, 0x1, -R27 ;  /* 0x000000011515c824 */ /* 0x000fe200078e0a1b */
[----:B------:R-:W-:Y:S01]  /*8c00*/  ISETP.GT.U32.AND P4, PT, R27, R22, PT ;  /* 0x000000161b00720c */ /* 0x000fe20003f84070 */
[----:B------:R-:W0:Y:S01]  /*8c10*/  S2R R29, SR_TID.X ;  /* 0x00000000001d7919 */ /* 0x000e220000002100 */
[----:B------:R-:W-:-:S02]  /*8c20*/  IABS R2, R17 ;  /* 0x0000001100027213 */ /* 0x000fc40000000000 */
[----:B------:R-:W-:Y:S02]  /*8c30*/  IABS R20, R9 ;  /* 0x0000000900147213 */ /* 0x000fe40000000000 */
[----:B------:R-:W-:Y:S01]  /*8c40*/  IABS R15, R28 ;  /* 0x0000001c000f7213 */ /* 0x000fe20000000000 */
[----:B------:R-:W-:-:S04]  /*8c50*/  IMAD.HI.U32 R6, R7, R2, RZ ;  /* 0x0000000207067227 */ /* 0x000fc800078e00ff */
[----:B------:R-:W-:Y:S02]  /*8c60*/  @!P2 IMAD.IADD R13, R13, 0x1, -R27 ;  /* 0x000000010d0da824 */ /* 0x000fe400078e0a1b */
[----:B------:R-:W-:Y:S01]  /*8c70*/  IMAD.HI.U32 R4, R7, R20, RZ ;  /* 0x0000001407047227 */ /* 0x000fe200078e00ff */
[----:B------:R-:W-:-:S03]  /*8c80*/  ISETP.GE.AND P2, PT, R11, RZ, PT ;  /* 0x000000ff0b00720c */ /* 0x000fc60003f46270 */
[----:B------:R-:W-:Y:S02]  /*8c90*/  IMAD.MOV R11, RZ, RZ, -R6 ;  /* 0x000000ffff0b7224 */ /* 0x000fe400078e0a06 */
[----:B------:R-:W-:Y:S01]  /*8ca0*/  @!P1 IMAD.MOV R5, RZ, RZ, -R5 ;  /* 0x000000ffff059224 */ /* 0x000fe200078e0a05 */
[----:B------:R-:W-:Y:S01]  /*8cb0*/  ISETP.GT.U32.AND P1, PT, R27, R13, PT ;  /* 0x0000000d1b00720c */ /* 0x000fe20003f24070 */
[----:B------:R-:W-:Y:S02]  /*8cc0*/  IMAD.MOV R6, RZ, RZ, -R4 ;  /* 0x000000ffff067224 */ /* 0x000fe400078e0a04 */
[----:B------:R-:W-:-:S04]  /*8cd0*/  IMAD.HI.U32 R4, R7, R15, RZ ;  /* 0x0000000f07047227 */ /* 0x000fc800078e00ff */
[----:B------:R-:W-:Y:S01]  /*8ce0*/  @!P4 IMAD.IADD R22, R22, 0x1, -R27 ;  /* 0x000000011616c824 */ /* 0x000fe200078e0a1b */
[C---:B------:R-:W-:Y:S01]  /*8cf0*/  ISETP.GT.U32.AND P4, PT, R27.reuse, R8, PT ;  /* 0x000000081b00720c */ /* 0x040fe20003f84070 */
[----:B------:R-:W-:Y:S02]  /*8d00*/  IMAD R7, R27, R11, R2 ;  /* 0x0000000b1b077224 */ /* 0x000fe400078e0202 */
[----:B------:R-:W-:Y:S01]  /*8d10*/  IMAD.MOV R2, RZ, RZ, -R4 ;  /* 0x000000ffff027224 */ /* 0x000fe200078e0a04 */
[----:B------:R-:W-:Y:S01]  /*8d20*/  ISETP.GE.AND P0, PT, R3, RZ, PT ;  /* 0x000000ff0300720c */ /* 0x000fe20003f06270 */
[----:B------:R-:W-:Y:S01]  /*8d30*/  @!P3 IMAD.MOV R16, RZ, RZ, -R16 ;  /* 0x000000ffff10b224 */ /* 0x000fe200078e0a10 */
[C---:B------:R-:W-:Y:S01]  /*8d40*/  ISETP.GT.U32.AND P3, PT, R27.reuse, R21, PT ;  /* 0x000000151b00720c */ /* 0x040fe20003f64070 */
[C---:B------:R-:W-:Y:S01]  /*8d50*/  IMAD R15, R27.reuse, R2, R15 ;  /* 0x000000021b0f7224 */ /* 0x040fe200078e020f */
[----:B------:R-:W1:Y:S01]  /*8d60*/  LDC R4, c[0x0][0x3ac] ;  /* 0x0000eb00ff047b82 */ /* 0x000e620000000800 */
[----:B------:R-:W-:-:S02]  /*8d70*/  IMAD R20, R27, R6, R20 ;  /* 0x000000061b147224 */ /* 0x000fc400078e0214 */
[----:B------:R-:W-:Y:S01]  /*8d80*/  @!P2 IMAD.MOV R18, RZ, RZ, -R18 ;  /* 0x000000ffff12a224 */ /* 0x000fe200078e0a12 */
[----:B------:R-:W-:Y:S01]  /*8d90*/  ISETP.GT.U32.AND P2, PT, R27, R7, PT ;  /* 0x000000071b00720c */ /* 0x000fe20003f44070 */
[--C-:B------:R-:W-:Y:S01]  /*8da0*/  @!P1 IMAD.IADD R13, R13, 0x1, -R27.reuse ;  /* 0x000000010d0d9824 */ /* 0x100fe200078e0a1b */
[C---:B------:R-:W-:Y:S01]  /*8db0*/  ISETP.GT.U32.AND P1, PT, R27.reuse, R15, PT ;  /* 0x0000000f1b00720c */ /* 0x040fe20003f24070 */
[--C-:B------:R-:W-:Y:S01]  /*8dc0*/  @!P4 IMAD.IADD R8, R8, 0x1, -R27.reuse ;  /* 0x000000010808c824 */ /* 0x100fe200078e0a1b */
[----:B------:R-:W-:Y:S01]  /*8dd0*/  ISETP.GT.U32.AND P4, PT, R27, R20, PT ;  /* 0x000000141b00720c */ /* 0x000fe20003f84070 */
[----:B------:R-:W-:Y:S01]  /*8de0*/  STL [R1+0x2a90], R14 ;  /* 0x002a900e01007387 */ /* 0x000fe20000100800 */
[----:B------:R-:W-:Y:S01]  /*8df0*/  @!P0 IMAD.MOV R24, RZ, RZ, -R24 ;  /* 0x000000ffff188224 */ /* 0x000fe200078e0a18 */
[----:B------:R-:W-:Y:S01]  /*8e00*/  ISETP.GE.AND P0, PT, R25, RZ, PT ;  /* 0x000000ff1900720c */ /* 0x000fe20003f06270 */
[----:B0-----:R-:W-:Y:S01]  /*8e10*/  IMAD.SHL.U32 R6, R29, 0x2, RZ ;  /* 0x000000021d067824 */ /* 0x001fe200078e00ff */
[----:B------:R-:W2:Y:S01]  /*8e20*/  LDL.LU R3, [R1+0x2ac0] ;  /* 0x002ac00001037983 */ /* 0x000ea20000300800 */
[----:B------:R-:W-:-:S03]  /*8e30*/  @!P3 IMAD.IADD R21, R21, 0x1, -R27 ;  /* 0x000000011515b824 */ /* 0x000fc600078e0a1b */
[----:B------:R-:W-:Y:S01]  /*8e40*/  STL [R1+0x2a94], R10 ;  /* 0x002a940a01007387 */ /* 0x000fe20000100800 */
[----:B------:R-:W-:-:S03]  /*8e50*/  ISETP.GE.AND P3, PT, R26, RZ, PT ;  /* 0x000000ff1a00720c */ /* 0x000fc60003f66270 */
[----:B------:R-:W-:Y:S01]  /*8e60*/  STL [R1+0x2a98], R16 ;  /* 0x002a981001007387 */ /* 0x000fe20000100800 */
[----:B------:R-:W-:-:S03]  /*8e70*/  LOP3.LUT R2, R6, 0x10, RZ, 0xc0, !PT ;  /* 0x0000001006027812 */ /* 0x000fc600078ec0ff */
[----:B------:R0:W-:Y:S01]  /*8e80*/  STL [R1+0x2a9c], R5 ;  /* 0x002a9c0501007387 */ /* 0x0001e20000100800 */
[----:B------:R-:W-:Y:S01]  /*8e90*/  @!P6 IMAD.MOV R12, RZ, RZ, -R12 ;  /* 0x000000ffff0ce224 */ /* 0x000fe200078e0a0c */
[----:B------:R-:W-:Y:S01]  /*8ea0*/  ISETP.GT.U32.AND P6, PT, R27, R22, PT ;  /* 0x000000161b00720c */ /* 0x000fe20003fc4070 */
[--C-:B------:R-:W-:Y:S01]  /*8eb0*/  @!P2 IMAD.IADD R7, R7, 0x1, -R27.reuse ;  /* 0x000000010707a824 */ /* 0x100fe200078e0a1b */
[----:B------:R-:W-:Y:S01]  /*8ec0*/  ISETP.GE.AND P2, PT, R0, RZ, PT ;  /* 0x000000ff0000720c */ /* 0x000fe20003f46270 */
[--C-:B------:R-:W-:Y:S01]  /*8ed0*/  @!P1 IMAD.IADD R15, R15, 0x1, -R27.reuse ;  /* 0x000000010f0f9824 */ /* 0x100fe200078e0a1b */
[----:B0-----:R-:W-:Y:S01]  /*8ee0*/  LOP3.LUT R5, R29, 0x7, RZ, 0xc0, !PT ;  /* 0x000000071d057812 */ /* 0x001fe200078ec0ff */
[----:B------:R-:W-:Y:S01]  /*8ef0*/  @!P4 IMAD.IADD R20, R20, 0x1, -R27 ;  /* 0x000000011414c824 */ /* 0x000fe200078e0a1b */
[----:B------:R-:W-:-:S03]  /*8f00*/  LOP3.LUT R2, R2, 0x20, R29, 0xf8, !PT ;  /* 0x0000002002027812 */ /* 0x000fc600078ef81d */
[----:B------:R-:W-:Y:S01]  /*8f10*/  IMAD R0, R5, 0x210, RZ ;  /* 0x0000021005007824 */ /* 0x000fe200078e02ff */
[C---:B------:R-:W-:Y:S01]  /*8f20*/  ISETP.GT.U32.AND P1, PT, R27.reuse, R15, PT ;  /* 0x0000000f1b00720c */ /* 0x040fe20003f24070 */
[----:B------:R-:W-:Y:S01]  /*8f30*/  @!P0 IMAD.MOV R8, RZ, RZ, -R8 ;  /* 0x000000ffff088224 */ /* 0x000fe200078e0a08 */
[----:B------:R-:W-:Y:S02]  /*8f40*/  ISETP.GT.U32.AND P4, PT, R27, R7, PT ;  /* 0x000000071b00720c */ /* 0x000fe40003f84070 */
[----:B------:R-:W-:Y:S01]  /*8f50*/  LOP3.LUT R2, R0, R2, RZ, 0x3c, !PT ;  /* 0x0000000200027212 */ /* 0x000fe200078e3cff */
[----:B------:R-:W-:Y:S01]  /*8f60*/  IMAD.SHL.U32 R0, R29, 0x100, RZ ;  /* 0x000001001d007824 */ /* 0x000fe200078e00ff */
[----:B------:R-:W-:Y:S01]  /*8f70*/  ISETP.GT.U32.AND P0, PT, R27, R20, PT ;  /* 0x000000141b00720c */ /* 0x000fe20003f04070 */
[----:B------:R-:W-:Y:S01]  /*8f80*/  @!P3 IMAD.MOV R21, RZ, RZ, -R21 ;  /* 0x000000ffff15b224 */ /* 0x000fe200078e0a15 */
[----:B------:R-:W-:Y:S01]  /*8f90*/  LOP3.LUT R29, R29, 0x3f, RZ, 0xc0, !PT ;  /* 0x0000003f1d1d7812 */ /* 0x000fe200078ec0ff */
[----:B------:R-:W-:Y:S01]  /*8fa0*/  STL [R1+0x2aa0], R12 ;  /* 0x002aa00c01007387 */ /* 0x000fe20000100800 */
[----:B------:R-:W-:Y:S01]  /*8fb0*/  LOP3.LUT R2, R2, 0x1000, R0, 0xf8, !PT ;  /* 0x0000100002027812 */ /* 0x000fe200078ef800 */
[----:B------:R-:W-:-:S02]  /*8fc0*/  @!P6 IMAD.IADD R22, R22, 0x1, -R27 ;  /* 0x000000011616e824 */ /* 0x000fc400078e0a1b */
[----:B------:R-:W-:Y:S01]  /*8fd0*/  STL [R1+0x2aa4], R18 ;  /* 0x002aa41201007387 */ /* 0x000fe20000100800 */
[----:B-1----:R-:W-:Y:S01]  /*8fe0*/  IMAD R0, R29, R4, RZ ;  /* 0x000000041d007224 */ /* 0x002fe200078e02ff */
[----:B------:R-:W-:Y:S01]  /*8ff0*/  ISETP.GE.AND P6, PT, R23, RZ, PT ;  /* 0x000000ff1700720c */ /* 0x000fe20003fc6270 */
[----:B------:R-:W-:Y:S01]  /*9000*/  @!P5 IMAD.MOV R13, RZ, RZ, -R13 ;  /* 0x000000ffff0dd224 */ /* 0x000fe200078e0a0d */
[----:B------:R-:W-:Y:S04]  /*9010*/  STL [R1+0x2aa8], R24 ;  /* 0x002aa81801007387 */ /* 0x000fe80000100800 */
[----:B------:R-:W-:Y:S01]  /*9020*/  STL [R1+0x2aac], R8 ;  /* 0x002aac0801007387 */ /* 0x000fe20000100800 */
[----:B------:R-:W-:-:S03]  /*9030*/  @!P1 IMAD.IADD R15, R15, 0x1, -R27 ;  /* 0x000000010f0f9824 */ /* 0x000fc600078e0a1b */
[----:B------:R-:W-:Y:S01]  /*9040*/  STL [R1+0x2ab0], R21 ;  /* 0x002ab01501007387 */ /* 0x000fe20000100800 */
[----:B------:R-:W-:-:S03]  /*9050*/  LEA R4, R4, R0, 0x6 ;  /* 0x0000000004047211 */ /* 0x000fc600078e30ff */
[----:B------:R-:W3:Y:S01]  /*9060*/  LDL.LU R23, [R1+0x194] ;  /* 0x0001940001177983 */ /* 0x000ee20000300800 */
[----:B------:R-:W-:Y:S01]  /*9070*/  LEA R2, P1, R0, UR14, 0x1 ;  /* 0x0000000e00027c11 */ /* 0x000fe2000f8208ff */
[--C-:B------:R-:W-:Y:S02]  /*9080*/  @!P4 IMAD.IADD R7, R7, 0x1, -R27.reuse ;  /* 0x000000010707c824 */ /* 0x100fe400078e0a1b */
[----:B------:R0:W-:Y:S01]  /*9090*/  STL [R1+0x2ab4], R13 ;  /* 0x002ab40d01007387 */ /* 0x0001e20000100800 */
[----:B------:R-:W-:-:S03]  /*90a0*/  @!P0 IMAD.IADD R20, R20, 0x1, -R27 ;  /* 0x0000000114148824 */ /* 0x000fc600078e0a1b */
[----:B------:R-:W4:Y:S01]  /*90b0*/  LDL.LU R0, [R1+0x1a4] ;  /* 0x0001a40001007983 */ /* 0x000f220000300800 */
[----:B------:R-:W-:-:S03]  /*90c0*/  ISETP.GE.AND P3, PT, R17, RZ, PT ;  /* 0x000000ff1100720c */ /* 0x000fc60003f66270 */
[----:B0-----:R-:W4:Y:S04]  /*90d0*/  LDL.LU R13, [R1+0x198] ;  /* 0x00019800010d7983 */ /* 0x001f280000300800 */
[----:B------:R-:W4:Y:S01]  /*90e0*/  LDL.LU R27, [R1+0x190] ;  /* 0x00019000011b7983 */ /* 0x000f220000300800 */
[----:B------:R-:W-:-:S03]  /*90f0*/  ISETP.GE.AND P4, PT, R9, RZ, PT ;  /* 0x000000ff0900720c */ /* 0x000fc60003f86270 */
[----:B------:R-:W4:Y:S01]  /*9100*/  LDL.LU R21, [R1+0x18c] ;  /* 0x00018c0001157983 */ /* 0x000f220000300800 */
[----:B------:R-:W-:-:S03]  /*9110*/  ISETP.GE.AND P0, PT, R28, RZ, PT ;  /* 0x000000ff1c00720c */ /* 0x000fc60003f06270 */
[----:B------:R-:W4:Y:S04]  /*9120*/  LDL.LU R8, [R1+0x188] ;  /* 0x0001880001087983 */ /* 0x000f280000300800 */
[----:B------:R-:W4:Y:S04]  /*9130*/  LDL.LU R24, [R1+0x184] ;  /* 0x0001840001187983 */ /* 0x000f280000300800 */
[----:B------:R-:W4:Y:S01]  /*9140*/  LDL.LU R17, [R1+0x180] ;  /* 0x0001800001117983 */ /* 0x000f220000300800 */
[----:B------:R-:W-:-:S03]  /*9150*/  @!P6 IMAD.MOV R19, RZ, RZ, -R19 ;  /* 0x000000ffff13e224 */ /* 0x000fc600078e0a13 */
[----:B------:R-:W4:Y:S04]  /*9160*/  LDL.LU R9, [R1+0x178] ;  /* 0x0001780001097983 */ /* 0x000f280000300800 */
[----:B------:R-:W4:Y:S04]  /*9170*/  LDL.LU R28, [R1+0x174] ;  /* 0x00017400011c7983 */ /* 0x000f280000300800 */
[----:B------:R-:W4:Y:S04]  /*9180*/  LDL.LU R18, [R1+0x170] ;  /* 0x0001700001127983 */ /* 0x000f280000300800 */
[----:B------:R-:W4:Y:S04]  /*9190*/  LDL.LU R11, [R1+0x16c] ;  /* 0x00016c00010b7983 */ /* 0x000f280000300800 */
[----:B------:R-:W4:Y:S04]  /*91a0*/  LDL.LU R26, [R1+0x168] ;  /* 0x00016800011a7983 */ /* 0x000f280000300800 */
[----:B------:R-:W4:Y:S04]  /*91b0*/  LDL.LU R29, [R1+0x164] ;  /* 0x00016400011d7983 */ /* 0x000f280000300800 */
[----:B------:R0:W-:Y:S04]  /*91c0*/  STL [R1+0x2ab8], R2 ;  /* 0x002ab80201007387 */ /* 0x0001e80000100800 */
[----:B0-----:R-:W4:Y:S04]  /*91d0*/  LDL.LU R2, [R1+0x19c] ;  /* 0x00019c0001027983 */ /* 0x001f280000300800 */
[----:B------:R0:W-:Y:S04]  /*91e0*/  STL [R1+0x2abc], R19 ;  /* 0x002abc1301007387 */ /* 0x0001e80000100800 */
[----:B0-----:R-:W4:Y:S01]  /*91f0*/  LDL.LU R19, [R1+0x1a0] ;  /* 0x0001a00001137983 */ /* 0x001f220000300800 */
[----:B------:R-:W-:-:S03]  /*9200*/  IMAD R5, R5, 0x110, RZ ;  /* 0x0000011005057824 */ /* 0x000fc600078e02ff */
[----:B------:R-:W4:Y:S02]  /*9210*/  LDL.LU R12, [R1+0x160] ;  /* 0x00016000010c7983 */ /* 0x000f240000300800 */
[----:B------:R-:W-:-:S06]  /*9220*/  LOP3.LUT R5, R5, 0x30, R6, 0x78, !PT ;  /* 0x0000003005057812 */ /* 0x000fcc00078e7806 */
[----:B------:R-:W4:Y:S01]  /*9230*/  LDL.LU R5, [R1+0x15c] ;  /* 0x00015c0001057983 */ /* 0x000f220000300800 */
[----:B--2---:R-:W-:Y:S02]  /*9240*/  ISETP.NE.AND P5, PT, R3, RZ, PT ;  /* 0x000000ff0300720c */ /* 0x004fe40003fa5270 */
[----:B------:R-:W-:-:S04]  /*9250*/  LOP3.LUT R3, RZ, R3, RZ, 0x33, !PT ;  /* 0x00000003ff037212 */ /* 0x000fc800078e33ff */
[----:B---3--:R-:W-:-:S05]  /*9260*/  SEL R4, R3, R23, !P5 ;  /* 0x0000001703047207 */ /* 0x008fca0006800000 */
[----:B------:R0:W-:Y:S04]  /*9270*/  STL [R1+0x194], R4 ;  /* 0x0001940401007387 */ /* 0x0001e80000100800 */
[----:B------:R-:W2:Y:S01]  /*9280*/  LDL.LU R16, [R1+0x158] ;  /* 0x0001580001107983 */ /* 0x000ea20000300800 */
[----:B----4-:R-:W-:-:S03]  /*9290*/  SEL R0, R3, R0, !P5 ;  /* 0x0000000003007207 */ /* 0x010fc60006800000 */
[----:B------:R-:W3:Y:S04]  /*92a0*/  LDL.LU R23, [R1+0x154] ;  /* 0x0001540001177983 */ /* 0x000ee80000300800 */
[----:B------:R-:W4:Y:S04]  /*92b0*/  LDL.LU R10, [R1+0x88] ;  /* 0x00008800010a7983 */ /* 0x000f280000300800 */
[----:B------:R-:W4:Y:S04]  /*92c0*/  LDL.LU R14, [R1+0x5c] ;  /* 0x00005c00010e7983 */ /* 0x000f280000300800 */
[----:B------:R1:W-:Y:S04]  /*92d0*/  STL [R1+0x1e0], R0 ;  /* 0x0001e00001007387 */ /* 0x0003e80000100800 */
[----:B------:R-:W4:Y:S04]  /*92e0*/  LDL.LU R6, [R1+0x4c] ;  /* 0x00004c0001067983 */ /* 0x000f280000300800 */
[----:B0-----:R-:W4:Y:S04]  /*92f0*/  LDL.LU R4, [R1+0x38] ;  /* 0x0000380001047983 */ /* 0x001f280000300800 */
[----:B------:R-:W4:Y:S04]  /*9300*/  LDL.LU R25, [R1+0x2c] ;  /* 0x00002c0001197983 */ /* 0x000f280000300800 */
[----:B-1----:R-:W4:Y:S01]  /*9310*/  LDL.LU R0, [R1+0x28] ;  /* 0x0000280001007983 */ /* 0x002f220000300800 */
[----:B------:R-:W-:-:S02]  /*9320*/  SEL R8, R3, R8, !P5 ;  /* 0x0000000803087207 */ /* 0x000fc40006800000 */
[C---:B------:R-:W-:Y:S02]  /*9330*/  SEL R2, R3.reuse, R2, !P5 ;  /* 0x0000000203027207 */ /* 0x040fe40006800000 */
[----:B------:R-:W-:-:S05]  /*9340*/  SEL R19, R3, R19, !P5 ;  /* 0x0000001303137207 */ /* 0x000fca0006800000 */
[----:B------:R0:W-:Y:S04]  /*9350*/  STL [R1+0x1dc], R19 ;  /* 0x0001dc1301007387 */ /* 0x0001e80000100800 */
[----:B------:R1:W-:Y:S01]  /*9360*/  STL [R1+0x1d8], R2 ;  /* 0x0001d80201007387 */ /* 0x0003e20000100800 */
[C---:B0-----:R-:W-:Y:S02]  /*9370*/  SEL R19, R3.reuse, R13, !P5 ;  /* 0x0000000d03137207 */ /* 0x041fe40006800000 */
[C---:B------:R-:W-:Y:S02]  /*9380*/  SEL R13, R3.reuse, R21, !P5 ;  /* 0x00000015030d7207 */ /* 0x040fe40006800000 */
[C---:B-1----:R-:W-:Y:S01]  /*9390*/  SEL R2, R3.reuse, R27, !P5 ;  /* 0x0000001b03027207 */ /* 0x042fe20006800000 */
[----:B------:R-:W-:Y:S04]  /*93a0*/  STL [R1+0x1d4], R19 ;  /* 0x0001d41301007387 */ /* 0x000fe80000100800 */
[----:B------:R0:W-:Y:S04]  /*93b0*/  STL [R1+0x1d0], R2 ;  /* 0x0001d00201007387 */ /* 0x0001e80000100800 */
[----:B------:R1:W-:Y:S01]  /*93c0*/  STL [R1+0x1cc], R13 ;  /* 0x0001cc0d01007387 */ /* 0x0003e20000100800 */
[----:B0-----:R-:W-:-:S03]  /*93d0*/  SEL R2, R3, R24, !P5 ;  /* 0x0000001803027207 */ /* 0x001fc60006800000 */
[----:B------:R0:W-:Y:S01]  /*93e0*/  STL [R1+0x1c8], R8 ;  /* 0x0001c80801007387 */ /* 0x0001e20000100800 */
[----:B-1----:R-:W-:-:S03]  /*93f0*/  SEL R13, R3, R17, !P5 ;  /* 0x00000011030d7207 */ /* 0x002fc60006800000 */
[----:B------:R1:W-:Y:S01]  /*9400*/  STL [R1+0x1c4], R2 ;  /* 0x0001c40201007387 */ /* 0x0003e20000100800 */
[----:B0-----:R-:W-:-:S03]  /*9410*/  SEL R8, R3, R9, !P5 ;  /* 0x0000000903087207 */ /* 0x001fc60006800000 */
[----:B------:R-:W-:Y:S01]  /*9420*/  STL [R1+0x1c0], R13 ;  /* 0x0001c00d01007387 */ /* 0x000fe20000100800 */
[----:B-1----:R-:W-:-:S03]  /*9430*/  SEL R2, R3, R28, !P5 ;  /* 0x0000001c03027207 */ /* 0x002fc60006800000 */
[----:B------:R-:W4:Y:S04]  /*9440*/  LDL.LU R17, [R1+0x24] ;  /* 0x0000240001117983 */ /* 0x000f280000300800 */
[----:B------:R0:W-:Y:S04]  /*9450*/  STL [R1+0x1bc], R8 ;  /* 0x0001bc0801007387 */ /* 0x0001e80000100800 */
[----:B------:R-:W4:Y:S01]  /*9460*/  LDL.LU R9, [R1+0x20] ;  /* 0x0000200001097983 */ /* 0x000f220000300800 */
[----:B------:R-:W-:-:S03]  /*9470*/  SEL R11, R3, R11, !P5 ;  /* 0x0000000b030b7207 */ /* 0x000fc60006800000 */
[----:B------:R1:W-:Y:S04]  /*9480*/  STL [R1+0x1b8], R2 ;  /* 0x0001b80201007387 */ /* 0x0003e80000100800 */
[----:B------:R-:W4:Y:S01]  /*9490*/  LDL.LU R28, [R1+0x11c] ;  /* 0x00011c00011c7983 */ /* 0x000f220000300800 */
[C---:B0-----:R-:W-:Y:S02]  /*94a0*/  SEL R8, R3.reuse, R26, !P5 ;  /* 0x0000001a03087207 */ /* 0x041fe40006800000 */
[----:B-1----:R-:W-:-:S05]  /*94b0*/  SEL R2, R3, R18, !P5 ;  /* 0x0000001203027207 */ /* 0x002fca0006800000 */
[----:B------:R0:W-:Y:S04]  /*94c0*/  STL [R1+0x1b4], R2 ;  /* 0x0001b40201007387 */ /* 0x0001e80000100800 */
[----:B------:R1:W-:Y:S01]  /*94d0*/  STL [R1+0x1b0], R11 ;  /* 0x0001b00b01007387 */ /* 0x0003e20000100800 */
[----:B0-----:R-:W-:-:S03]  /*94e0*/  SEL R2, R3, R29, !P5 ;  /* 0x0000001d03027207 */ /* 0x001fc60006800000 */
[----:B-1----:R-:W4:Y:S04]  /*94f0*/  LDL.LU R11, [R1+0x120] ;  /* 0x00012000010b7983 */ /* 0x002f280000300800 */
[----:B------:R0:W-:Y:S04]  /*9500*/  STL [R1+0x1ac], R8 ;  /* 0x0001ac0801007387 */ /* 0x0001e80000100800 */
[----:B------:R-:W4:Y:S04]  /*9510*/  LDL.LU R26, [R1+0x148] ;  /* 0x00014800011a7983 */ /* 0x000f280000300800 */
[----:B------:R1:W-:Y:S04]  /*9520*/  STL [R1+0x1a8], R2 ;  /* 0x0001a80201007387 */ /* 0x0003e80000100800 */
[----:B------:R-:W4:Y:S01]  /*9530*/  LDL.LU R29, [R1+0x150] ;  /* 0x00015000011d7983 */ /* 0x000f220000300800 */
[----:B0-----:R-:W-:-:S02]  /*9540*/  SEL R8, R3, R5, !P5 ;  /* 0x0000000503087207 */ /* 0x001fc40006800000 */
[----:B-1----:R-:W-:-:S05]  /*9550*/  SEL R2, R3, R12, !P5 ;  /* 0x0000000c03027207 */ /* 0x002fca0006800000 */
[----:B------:R3:W-:Y:S04]  /*9560*/  STL [R1+0x1a4], R2 ;  /* 0x0001a40201007387 */ /* 0x0007e80000100800 */
[----:B------:R4:W-:Y:S01]  /*9570*/  STL [R1+0x1a0], R8 ;  /* 0x0001a00801007387 */ /* 0x0009e20000100800 */
[C---:B--2---:R-:W-:Y:S02]  /*9580*/  SEL R5, R3.reuse, R16, !P5 ;  /* 0x0000001003057207 */ /* 0x044fe40006800000 */
[C---:B---3--:R-:W-:Y:S02]  /*9590*/  SEL R2, R3.reuse, R23, !P5 ;  /* 0x0000001703027207 */ /* 0x048fe40006800000 */
[----:B------:R-:W2:Y:S01]  /*95a0*/  LDL.LU R23, [R1+0x14c] ;  /* 0x00014c0001177983 */ /* 0x000ea20000300800 */
[----:B----4-:R-:W-:-:S03]  /*95b0*/  SEL R8, R3, R10, !P5 ;  /* 0x0000000a03087207 */ /* 0x010fc60006800000 */
[----:B------:R0:W-:Y:S04]  /*95c0*/  STL [R1+0x19c], R5 ;  /* 0x00019c0501007387 */ /* 0x0001e80000100800 */
[----:B------:R1:W-:Y:S01]  /*95d0*/  STL [R1+0x198], R2 ;  /* 0x0001980201007387 */ /* 0x0003e20000100800 */
[C---:B0-----:R-:W-:Y:S02]  /*95e0*/  SEL R5, R3.reuse, R6, !P5 ;  /* 0x0000000603057207 */ /* 0x041fe40006800000 */
[C---:B-1----:R-:W-:Y:S02]  /*95f0*/  SEL R2, R3.reuse, R14, !P5 ;  /* 0x0000000e03027207 */ /* 0x042fe40006800000 */
[C---:B------:R-:W-:Y:S01]  /*9600*/  SEL R4, R3.reuse, R4, !P5 ;  /* 0x0000000403047207 */ /* 0x040fe20006800000 */
[----:B------:R-:W-:Y:S04]  /*9610*/  STL [R1+0x190], R8 ;  /* 0x0001900801007387 */ /* 0x000fe80000100800 */
[----:B------:R0:W-:Y:S04]  /*9620*/  STL [R1+0x18c], R2 ;  /* 0x00018c0201007387 */ /* 0x0001e80000100800 */
[----:B------:R-:W-:Y:S01]  /*9630*/  STL [R1+0x188], R5 ;  /* 0x0001880501007387 */ /* 0x000fe20000100800 */
[----:B------:R-:W-:-:S03]  /*9640*/  SEL R0, R3, R0, !P5 ;  /* 0x0000000003007207 */ /* 0x000fc60006800000 */
[----:B------:R-:W-:Y:S01]  /*9650*/  STL [R1+0x184], R4 ;  /* 0x0001840401007387 */ /* 0x000fe20000100800 */
[----:B0-----:R-:W-:-:S03]  /*9660*/  SEL R2, R3, R25, !P5 ;  /* 0x0000001903027207 */ /* 0x001fc60006800000 */
[----:B------:R-:W3:Y:S04]  /*9670*/  LDL.LU R19, [R1+0x144] ;  /* 0x0001440001137983 */ /* 0x000ee80000300800 */
[----:B------:R0:W-:Y:S04]  /*9680*/  STL [R1+0x180], R2 ;  /* 0x0001800201007387 */ /* 0x0001e80000100800 */
[----:B0-----:R-:W4:Y:S04]  /*9690*/  LDL.LU R2, [R1+0x124] ;  /* 0x0001240001027983 */ /* 0x001f280000300800 */
[----:B------:R0:W-:Y:S04]  /*96a0*/  STL [R1+0x178], R0 ;  /* 0x0001780001007387 */ /* 0x0001e80000100800 */
[----:B------:R-:W4:Y:S04]  /*96b0*/  LDL.LU R13, [R1+0x134] ;  /* 0x00013400010d7983 */ /* 0x000f280000300800 */
[----:B------:R-:W4:Y:S04]  /*96c0*/  LDL.LU R27, [R1+0x140] ;  /* 0x00014000011b7983 */ /* 0x000f280000300800 */
[----:B------:R-:W4:Y:S04]  /*96d0*/  LDL.LU R21, [R1+0x13c] ;  /* 0x00013c0001157983 */ /* 0x000f280000300800 */
[----:B------:R-:W4:Y:S04]  /*96e0*/  LDL.LU R8, [R1+0x138] ;  /* 0x0001380001087983 */ /* 0x000f280000300800 */
[----:B------:R-:W4:Y:S04]  /*96f0*/  LDL.LU R24, [R1+0x128] ;  /* 0x0001280001187983 */ /* 0x000f280000300800 */
[----:B------:R-:W4:Y:S04]  /*9700*/  LDL.LU R4, [R1+0x12c] ;  /* 0x00012c0001047983 */ /* 0x000f280000300800 */
[----:B------:R-:W4:Y:S04]  /*9710*/  LDL.LU R25, [R1+0x130] ;  /* 0x0001300001197983 */ /* 0x000f280000300800 */
[----:B0-----:R-:W4:Y:S01]  /*9720*/  LDL.LU R0, [R1+0x118] ;  /* 0x0001180001007983 */ /* 0x001f220000300800 */
[----:B------:R-:W-:-:S05]  /*9730*/  SEL R10, R3, R17, !P5 ;  /* 0x00000011030a7207 */ /* 0x000fca0006800000 */
[----:B------:R0:W-:Y:S01]  /*9740*/  STL [R1+0x174], R10 ;  /* 0x0001740a01007387 */ /* 0x0001e20000100800 */
[----:B------:R-:W-:-:S03]  /*9750*/  SEL R6, R3, R9, !P5 ;  /* 0x0000000903067207 */ /* 0x000fc60006800000 */
[----:B------:R-:W4:Y:S04]  /*9760*/  LDL.LU R18, [R1+0x114] ;  /* 0x0001140001127983 */ /* 0x000f280000300800 */
[----:B------:R-:W-:Y:S01]  /*9770*/  STL [R1+0x170], R6 ;  /* 0x0001700601007387 */ /* 0x000fe20000100800 */
[----:B------:R-:W-:-:S03]  /*9780*/  SEL R5, R3, R28, !P5 ;  /* 0x0000001c03057207 */ /* 0x000fc60006800000 */
[----:B------:R-:W4:Y:S04]  /*9790*/  LDL.LU R17, [R1+0x110] ;  /* 0x0001100001117983 */ /* 0x000f280000300800 */
[----:B------:R1:W-:Y:S04]  /*97a0*/  STL [R1+0x16c], R5 ;  /* 0x00016c0501007387 */ /* 0x0003e80000100800 */
[----:B------:R-:W4:Y:S04]  /*97b0*/  LDL.LU R9, [R1+0x10c] ;  /* 0x00010c0001097983 */ /* 0x000f280000300800 */
[----:B------:R-:W4:Y:S01]  /*97c0*/  LDL.LU R28, [R1+0x108] ;  /* 0x00010800011c7983 */ /* 0x000f220000300800 */
[----:B0-----:R-:W-:-:S05]  /*97d0*/  SEL R10, R3, R11, !P5 ;  /* 0x0000000b030a7207 */ /* 0x001fca0006800000 */
[----:B------:R-:W-:Y:S01]  /*97e0*/  STL [R1+0x168], R10 ;  /* 0x0001680a01007387 */ /* 0x000fe20000100800 */
[----:B-1----:R-:W-:-:S03]  /*97f0*/  SEL R5, R3, R26, !P5 ;  /* 0x0000001a03057207 */ /* 0x002fc60006800000 */
[----:B------:R-:W4:Y:S04]  /*9800*/  LDL.LU R12, [R1+0x104] ;  /* 0x00010400010c7983 */ /* 0x000f280000300800 */
[----:B------:R0:W-:Y:S01]  /*9810*/  STL [R1+0x164], R5 ;  /* 0x0001640501007387 */ /* 0x0001e20000100800 */
[----:B------:R-:W-:-:S03]  /*9820*/  SEL R6, R3, R29, !P5 ;  /* 0x0000001d03067207 */ /* 0x000fc60006800000 */
[----:B0-----:R-:W4:Y:S04]  /*9830*/  LDL.LU R5, [R1+0x100] ;  /* 0x0001000001057983 */ /* 0x001f280000300800 */
[----:B------:R2:W-:Y:S04]  /*9840*/  STL [R1+0x160], R6 ;  /* 0x0001600601007387 */ /* 0x0005e80000100800 */
[----:B------:R-:W4:Y:S04]  /*9850*/  LDL.LU R16, [R1+0xfc] ;  /* 0x0000fc0001107983 */ /* 0x000f280000300800 */
[----:B------:R-:W4:Y:S04]  /*9860*/  LDL.LU R29, [R1+0xf8] ;  /* 0x0000f800011d7983 */ /* 0x000f280000300800 */
[----:B------:R-:W4:Y:S04]  /*9870*/  LDL.LU R10, [R1+0xf4] ;  /* 0x0000f400010a7983 */ /* 0x000f280000300800 */
[----:B------:R-:W4:Y:S01]  /*9880*/  LDL.LU R14, [R1+0xf0] ;  /* 0x0000f000010e7983 */ /* 0x000f220000300800 */
[----:B--2---:R-:W-:-:S05]  /*9890*/  SEL R6, R3, R23, !P5 ;  /* 0x0000001703067207 */ /* 0x004fca0006800000 */
[----:B------:R0:W-:Y:S04]  /*98a0*/  STL [R1+0x15c], R6 ;  /* 0x00015c0601007387 */ /* 0x0001e80000100800 */
[----:B0-----:R-:W2:Y:S04]  /*98b0*/  LDL.LU R6, [R1+0x1c] ;  /* 0x00001c0001067983 */ /* 0x001ea80000300800 */
[----:B------:R-:W2:Y:S04]  /*98c0*/  LDL.LU R11, [R1+0xec] ;  /* 0x0000ec00010b7983 */ /* 0x000ea80000300800 */
[----:B------:R-:W2:Y:S04]  /*98d0*/  LDL.LU R26, [R1+0xd8] ;  /* 0x0000d800011a7983 */ /* 0x000ea80000300800 */
[----:B------:R-:W2:Y:S01]  /*98e0*/  LDL.LU R23, [R1+0xe8] ;  /* 0x0000e80001177983 */ /* 0x000ea20000300800 */
[----:B---3--:R-:W-:-:S05]  /*98f0*/  SEL R19, R3, R19, !P5 ;  /* 0x0000001303137207 */ /* 0x008fca0006800000 */
[----:B------:R4:W-:Y:S02]  /*9900*/  STL [R1+0x158], R19 ;  /* 0x0001581301007387 */ /* 0x0009e40000100800 */
[C---:B----4-:R-:W-:Y:S02]  /*9910*/  SEL R19, R3.reuse, R2, !P5 ;  /* 0x0000000203137207 */ /* 0x050fe40006800000 */
[----:B------:R-:W-:-:S03]  /*9920*/  SEL R2, R3, R13, !P5 ;  /* 0x0000000d03027207 */ /* 0x000fc60006800000 */
[----:B------:R0:W-:Y:S04]  /*9930*/  STL [R1+0x154], R19 ;  /* 0x0001541301007387 */ /* 0x0001e80000100800 */
[----:B------:R1:W-:Y:S01]  /*9940*/  STL [R1+0x150], R2 ;  /* 0x0001500201007387 */ /* 0x0003e20000100800 */
[C---:B------:R-:W-:Y:S02]  /*9950*/  SEL R13, R3.reuse, R21, !P5 ;  /* 0x00000015030d7207 */ /* 0x040fe40006800000 */
[C---:B0-----:R-:W-:Y:S02]  /*9960*/  SEL R19, R3.reuse, R27, !P5 ;  /* 0x0000001b03137207 */ /* 0x041fe40006800000 */
[----:B-1----:R-:W-:-:S03]  /*9970*/  SEL R2, R3, R8, !P5 ;  /* 0x0000000803027207 */ /* 0x002fc60006800000 */
[----:B------:R-:W-:Y:S01]  /*9980*/  STL [R1+0x14c], R19 ;  /* 0x00014c1301007387 */ /* 0x000fe20000100800 */
[----:B------:R-:W-:-:S03]  /*9990*/  SEL R8, R3, R24, !P5 ;  /* 0x0000001803087207 */ /* 0x000fc60006800000 */
[----:B------:R-:W-:Y:S01]  /*99a0*/  STL [R1+0x148], R13 ;  /* 0x0001480d01007387 */ /* 0x000fe20000100800 */
[----:B------:R-:W-:-:S03]  /*99b0*/  SEL R4, R3, R4, !P5 ;  /* 0x0000000403047207 */ /* 0x000fc60006800000 */
[----:B------:R0:W-:Y:S04]  /*99c0*/  STL [R1+0x144], R2 ;  /* 0x0001440201007387 */ /* 0x0001e80000100800 */
[----:B------:R-:W-:Y:S01]  /*99d0*/  STL [R1+0x140], R8 ;  /* 0x0001400801007387 */ /* 0x000fe20000100800 */
[C---:B------:R-:W-:Y:S02]  /*99e0*/  SEL R0, R3.reuse, R0, !P5 ;  /* 0x0000000003007207 */ /* 0x040fe40006800000 */
[C---:B0-----:R-:W-:Y:S01]  /*99f0*/  SEL R2, R3.reuse, R25, !P5 ;  /* 0x0000001903027207 */ /* 0x041fe20006800000 */
[----:B------:R0:W-:Y:S04]  /*9a00*/  STL [R1+0x13c], R4 ;  /* 0x00013c0401007387 */ /* 0x0001e80000100800 */
[----:B0-----:R-:W3:Y:S04]  /*9a10*/  LDL.LU R4, [R1+0xdc] ;  /* 0x0000dc0001047983 */ /* 0x001ee80000300800 */
[----:B------:R-:W-:Y:S04]  /*9a20*/  STL [R1+0x138], R2 ;  /* 0x0001380201007387 */ /* 0x000fe80000100800 */
[----:B------:R-:W4:Y:S04]  /*9a30*/  LDL.LU R25, [R1+0xe4] ;  /* 0x0000e40001197983 */ /* 0x000f280000300800 */
[----:B------:R0:W-:Y:S04]  /*9a40*/  STL [R1+0x134], R0 ;  /* 0x0001340001007387 */ /* 0x0001e80000100800 */
[----:B0-----:R-:W4:Y:S01]  /*9a50*/  LDL.LU R0, [R1+0xe0] ;  /* 0x0000e00001007983 */ /* 0x001f220000300800 */
[----:B------:R-:W-:-:S05]  /*9a60*/  SEL R2, R3, R18, !P5 ;  /* 0x0000001203027207 */ /* 0x000fca0006800000 */
[----:B------:R0:W-:Y:S01]  /*9a70*/  STL [R1+0x130], R2 ;  /* 0x0001300201007387 */ /* 0x0001e20000100800 */
[----:B------:R-:W-:-:S05]  /*9a80*/  SEL R13, R3, R17, !P5 ;  /* 0x00000011030d7207 */ /* 0x000fca0006800000 */
[----:B------:R-:W-:Y:S01]  /*9a90*/  STL [R1+0x12c], R13 ;  /* 0x00012c0d01007387 */ /* 0x000fe20000100800 */
[----:B------:R-:W-:-:S03]  /*9aa0*/  SEL R8, R3, R9, !P5 ;  /* 0x0000000903087207 */ /* 0x000fc60006800000 */
[----:B------:R-:W4:Y:S01]  /*9ab0*/  LDL.LU R17, [R1+0xc4] ;  /* 0x0000c40001117983 */ /* 0x000f220000300800 */
[----:B0-----:R-:W-:-:S03]  /*9ac0*/  SEL R2, R3, R28, !P5 ;  /* 0x0000001c03027207 */ /* 0x001fc60006800000 */
[----:B------:R-:W-:Y:S04]  /*9ad0*/  STL [R1+0x128], R8 ;  /* 0x0001280801007387 */ /* 0x000fe80000100800 */
[----:B------:R-:W4:Y:S04]  /*9ae0*/  LDL.LU R9, [R1+0xc8] ;  /* 0x0000c80001097983 */ /* 0x000f280000300800 */
[----:B------:R0:W-:Y:S04]  /*9af0*/  STL [R1+0x124], R2 ;  /* 0x0001240201007387 */ /* 0x0001e80000100800 */
[----:B------:R-:W4:Y:S01]  /*9b00*/  LDL.LU R28, [R1+0xcc] ;  /* 0x0000cc00011c7983 */ /* 0x000f220000300800 */
[----:B0-----:R-:W-:-:S05]  /*9b10*/  SEL R2, R3, R12, !P5 ;  /* 0x0000000c03027207 */ /* 0x001fca0006800000 */
[----:B------:R0:W-:Y:S01]  /*9b20*/  STL [R1+0x120], R2 ;  /* 0x0001200201007387 */ /* 0x0001e20000100800 */
[----:B------:R-:W-:-:S05]  /*9b30*/  SEL R8, R3, R5, !P5 ;  /* 0x0000000503087207 */ /* 0x000fca0006800000 */
[----:B------:R1:W-:Y:S01]  /*9b40*/  STL [R1+0x11c], R8 ;  /* 0x00011c0801007387 */ /* 0x0003e20000100800 */
[----:B0-----:R-:W-:-:S03]  /*9b50*/  SEL R2, R3, R29, !P5 ;  /* 0x0000001d03027207 */ /* 0x001fc60006800000 */
[----:B------:R-:W4:Y:S01]  /*9b60*/  LDL.LU R29, [R1+0xd4] ;  /* 0x0000d400011d7983 */ /* 0x000f220000300800 */
[C---:B------:R-:W-:Y:S02]  /*9b70*/  SEL R5, R3.reuse, R16, !P5 ;  /* 0x0000001003057207 */ /* 0x040fe40006800000 */
[----:B-1----:R-:W-:-:S03]  /*9b80*/  SEL R8, R3, R10, !P5 ;  /* 0x0000000a03087207 */ /* 0x002fc60006800000 */
[----:B------:R-:W-:Y:S04]  /*9b90*/  STL [R1+0x118], R5 ;  /* 0x0001180501007387 */ /* 0x000fe80000100800 */
[----:B------:R0:W-:Y:S04]  /*9ba0*/  STL [R1+0x114], R2 ;  /* 0x0001140201007387 */ /* 0x0001e80000100800 */
[----:B------:R-:W-:Y:S01]  /*9bb0*/  STL [R1+0x110], R8 ;  /* 0x0001100801007387 */ /* 0x000fe20000100800 */
[----:B0-----:R-:W-:-:S05]  /*9bc0*/  SEL R2, R3, R14, !P5 ;  /* 0x0000000e03027207 */ /* 0x001fca0006800000 */
[----:B------:R0:W-:Y:S01]  /*9bd0*/  STL [R1+0x10c], R2 ;  /* 0x00010c0201007387 */ /* 0x0001e20000100800 */
[C---:B--2---:R-:W-:Y:S02]  /*9be0*/  SEL R5, R3.reuse, R6, !P5 ;  /* 0x0000000603057207 */ /* 0x044fe40006800000 */
[----:B------:R-:W-:-:S03]  /*9bf0*/  SEL R6, R3, R11, !P5 ;  /* 0x0000000b03067207 */ /* 0x000fc60006800000 */
[----:B------:R1:W-:Y:S01]  /*9c00*/  STL [R1+0x108], R5 ;  /* 0x0001080501007387 */ /* 0x0003e20000100800 */
[----:B0-----:R-:W-:-:S03]  /*9c10*/  SEL R2, R3, R26, !P5 ;  /* 0x0000001a03027207 */ /* 0x001fc60006800000 */
[----:B------:R-:W-:Y:S04]  /*9c20*/  STL [R1+0x104], R6 ;  /* 0x0001040601007387 */ /* 0x000fe80000100800 */
[----:B------:R-:W2:Y:S01]  /*9c30*/  LDL.LU R19, [R1+0xd0] ;  /* 0x0000d00001137983 */ /* 0x000ea20000300800 */
[----:B-1----:R-:W-:-:S03]  /*9c40*/  SEL R5, R3, R23, !P5 ;  /* 0x0000001703057207 */ /* 0x002fc60006800000 */
[----:B------:R0:W-:Y:S04]  /*9c50*/  STL [R1+0x100], R2 ;  /* 0x0001000201007387 */ /* 0x0001e80000100800 */
[----:B0-----:R-:W2:Y:S04]  /*9c60*/  LDL.LU R2, [R1+0xc0] ;  /* 0x0000c00001027983 */ /* 0x001ea80000300800 */
[----:B------:R3:W-:Y:S04]  /*9c70*/  STL [R1+0xfc], R5 ;  /* 0x0000fc0501007387 */ /* 0x0007e80000100800 */
[----:B------:R-:W2:Y:S04]  /*9c80*/  LDL.LU R13, [R1+0xbc] ;  /* 0x0000bc00010d7983 */ /* 0x000ea80000300800 */
[----:B------:R-:W2:Y:S04]  /*9c90*/  LDL.LU R21, [R1+0xb8] ;  /* 0x0000b80001157983 */ /* 0x000ea80000300800 */
[----:B------:R-:W2:Y:S04]  /*9ca0*/  LDL.LU R8, [R1+0xb4] ;  /* 0x0000b40001087983 */ /* 0x000ea80000300800 */
[----:B------:R-:W2:Y:S04]  /*9cb0*/  LDL.LU R24, [R1+0xb0] ;  /* 0x0000b00001187983 */ /* 0x000ea80000300800 */
[----:B------:R-:W2:Y:S04]  /*9cc0*/  LDL.LU R18, [R1+0xac] ;  /* 0x0000ac0001127983 */ /* 0x000ea80000300800 */
[----:B------:R-:W2:Y:S04]  /*9cd0*/  LDL.LU R6, [R1+0xa8] ;  /* 0x0000a80001067983 */ /* 0x000ea80000300800 */
[----:B------:R-:W2:Y:S04]  /*9ce0*/  LDL.LU R26, [R1+0xa4] ;  /* 0x0000a400011a7983 */ /* 0x000ea80000300800 */
[----:B------:R-:W2:Y:S01]  /*9cf0*/  LDL.LU R23, [R1+0x18] ;  /* 0x0000180001177983 */ /* 0x000ea20000300800 */
[----:B---3--:R-:W-:-:S05]  /*9d00*/  SEL R5, R3, R4, !P5 ;  /* 0x0000000403057207 */ /* 0x008fca0006800000 */
[----:B------:R-:W-:Y:S01]  /*9d10*/  STL [R1+0xf8], R5 ;  /* 0x0000f80501007387 */ /* 0x000fe20000100800 */
[----:B----4-:R-:W-:-:S03]  /*9d20*/  SEL R4, R3, R25, !P5 ;  /* 0x0000001903047207 */ /* 0x010fc60006800000 */
[----:B------:R-:W3:Y:S04]  /*9d30*/  LDL.LU R12, [R1+0x14] ;  /* 0x00001400010c7983 */ /* 0x000ee80000300800 */
[----:B------:R0:W-:Y:S04]  /*9d40*/  STL [R1+0xf4], R4 ;  /* 0x0000f40401007387 */ /* 0x0001e80000100800 */
[----:B------:R-:W4:Y:S01]  /*9d50*/  LDL.LU R11, [R1+0x98] ;  /* 0x00009800010b7983 */ /* 0x000f220000300800 */
[----:B------:R-:W-:-:S05]  /*9d60*/  SEL R0, R3, R0, !P5 ;  /* 0x0000000003007207 */ /* 0x000fca0006800000 */
[----:B------:R-:W-:Y:S04]  /*9d70*/  STL [R1+0xf0], R0 ;  /* 0x0000f00001007387 */ /* 0x000fe80000100800 */
[----:B0-----:R-:W4:Y:S04]  /*9d80*/  LDL.LU R4, [R1+0x94] ;  /* 0x0000940001047983 */ /* 0x001f280000300800 */
[----:B------:R-:W4:Y:S01]  /*9d90*/  LDL.LU R25, [R1+0x10] ;  /* 0x0000100001197983 */ /* 0x000f220000300800 */
[----:B------:R-:W-:-:S05]  /*9da0*/  SEL R5, R3, R17, !P5 ;  /* 0x0000001103057207 */ /* 0x000fca0006800000 */
[----:B------:R0:W-:Y:S01]  /*9db0*/  STL [R1+0xec], R5 ;  /* 0x0000ec0501007387 */ /* 0x0001e20000100800 */
[----:B------:R-:W-:-:S03]  /*9dc0*/  SEL R9, R3, R9, !P5 ;  /* 0x0000000903097207 */ /* 0x000fc60006800000 */
[----:B0-----:R-:W4:Y:S01]  /*9dd0*/  LDL.LU R5, [R1] ;  /* 0x0000000001057983 */ /* 0x001f220000300800 */
[----:B------:R-:W-:-:S03]  /*9de0*/  SEL R0, R3, R28, !P5 ;  /* 0x0000001c03007207 */ /* 0x000fc60006800000 */
[----:B------:R-:W-:Y:S04]  /*9df0*/  STL [R1+0xe8], R9 ;  /* 0x0000e80901007387 */ /* 0x000fe80000100800 */
[----:B------:R-:W4:Y:S04]  /*9e00*/  LDL.LU R16, [R1+0x90] ;  /* 0x0000900001107983 */ /* 0x000f280000300800 */
[----:B------:R0:W-:Y:S04]  /*9e10*/  STL [R1+0xe4], R0 ;  /* 0x0000e40001007387 */ /* 0x0001e80000100800 */
[----:B------:R-:W4:Y:S04]  /*9e20*/  LDL.LU R10, [R1+0x8c] ;  /* 0x00008c00010a7983 */ /* 0x000f280000300800 */
[----:B------:R-:W4:Y:S04]  /*9e30*/  LDL.LU R27, [R1+0x78] ;  /* 0x00007800011b7983 */ /* 0x000f280000300800 */
[----:B------:R-:W4:Y:S04]  /*9e40*/  LDL.LU R14, [R1+0x7c] ;  /* 0x00007c00010e7983 */ /* 0x000f280000300800 */
[----:B0-----:R-:W4:Y:S01]  /*9e50*/  LDL.LU R0, [R1+0x84] ;  /* 0x0000840001007983 */ /* 0x001f220000300800 */
[----:B------:R-:W-:-:S05]  /*9e60*/  SEL R9, R3, R29, !P5 ;  /* 0x0000001d03097207 */ /* 0x000fca0006800000 */
[----:B------:R0:W-:Y:S04]  /*9e70*/  STL [R1+0xe0], R9 ;  /* 0x0000e00901007387 */ /* 0x0001e80000100800 */
[----:B------:R-:W4:Y:S04]  /*9e80*/  LDL.LU R17, [R1+0x80] ;  /* 0x0000800001117983 */ /* 0x000f280000300800 */
[----:B0-----:R-:W4:Y:S04]  /*9e90*/  LDL.LU R9, [R1+0x74] ;  /* 0x0000740001097983 */ /* 0x001f280000300800 */
[----:B------:R-:W4:Y:S04]  /*9ea0*/  LDL.LU R28, [R1+0x68] ;  /* 0x00006800011c7983 */ /* 0x000f280000300800 */
[----:B------:R-:W4:Y:S01]  /*9eb0*/  LDL.LU R29, [R1+0x58] ;  /* 0x00005800011d7983 */ /* 0x000f220000300800 */
[----:B--2---:R-:W-:-:S05]  /*9ec0*/  SEL R19, R3, R19, !P5 ;  /* 0x0000001303137207 */ /* 0x004fca0006800000 */
[----:B------:R0:W-:Y:S01]  /*9ed0*/  STL [R1+0xdc], R19 ;  /* 0x0000dc1301007387 */ /* 0x0001e20000100800 */
[----:B------:R-:W-:-:S03]  /*9ee0*/  SEL R2, R3, R2, !P5 ;  /* 0x0000000203027207 */ /* 0x000fc60006800000 */
[----:B0-----:R-:W2:Y:S04]  /*9ef0*/  LDL.LU R19, [R1+0x2abc] ;  /* 0x002abc0001137983 */ /* 0x001ea80000300800 */
[----:B------:R0:W-:Y:S01]  /*9f00*/  STL [R1+0xd8], R2 ;  /* 0x0000d80201007387 */ /* 0x0001e20000100800 */
[C---:B------:R-:W-:Y:S02]  /*9f10*/  SEL R13, R3.reuse, R13, !P5 ;  /* 0x0000000d030d7207 */ /* 0x040fe40006800000 */
[C---:B------:R-:W-:Y:S01]  /*9f20*/  SEL R21, R3.reuse, R21, !P5 ;  /* 0x0000001503157207 */ /* 0x040fe20006800000 */
[----:B0-----:R-:W2:Y:S01]  /*9f30*/  LDL.LU R2, [R1+0x2ab8] ;  /* 0x002ab80001027983 */ /* 0x001ea20000300800 */
[----:B------:R-:W-:-:S03]  /*9f40*/  SEL R8, R3, R8, !P5 ;  /* 0x0000000803087207 */ /* 0x000fc60006800000 */
        /* <DEDUP_REMOVED lines=8> */
[----:B0-----:R-:W2:Y:S04]  /*9fd0*/  LDL.LU R21, [R1+0x2ab0] ;  /* 0x002ab00001157983 */ /* 0x001ea80000300800 */
[----:B------:R0:W-:Y:S04]  /*9fe0*/  STL [R1+0xcc], R8 ;  /* 0x0000cc0801007387 */ /* 0x0001e80000100800 */
[----:B0-----:R-:W2:Y:S04]  /*9ff0*/  LDL.LU R8, [R1+0x2aac] ;  /* 0x002aac0001087983 */ /* 0x001ea80000300800 */
[----:B------:R0:W-:Y:S04]  /*a000*/  STL [R1+0xc8], R24 ;  /* 0x0000c81801007387 */ /* 0x0001e80000100800 */
[----:B0-----:R-:W2:Y:S01]  /*a010*/  LDL.LU R24, [R1+0x2aa8] ;  /* 0x002aa80001187983 */ /* 0x001ea20000300800 */
[----:B---3--:R-:W-:-:S03]  /*a020*/  SEL R12, R3, R12, !P5 ;  /* 0x0000000c030c7207 */ /* 0x008fc60006800000 */
[----:B------:R0:W-:Y:S01]  /*a030*/  STL [R1+0xc4], R18 ;  /* 0x0000c41201007387 */ /* 0x0001e20000100800 */
[----:B----4-:R-:W-:-:S03]  /*a040*/  SEL R11, R3, R11, !P5 ;  /* 0x0000000b030b7207 */ /* 0x010fc60006800000 */
[----:B0-----:R-:W3:Y:S04]  /*a050*/  LDL.LU R18, [R1+0x2aa4] ;  /* 0x002aa40001127983 */ /* 0x001ee80000300800 */
[----:B------:R0:W-:Y:S01]  /*a060*/  STL [R1+0xc0], R6 ;  /* 0x0000c00601007387 */ /* 0x0001e20000100800 */
[----:B------:R-:W-:-:S03]  /*a070*/  SEL R4, R3, R4, !P5 ;  /* 0x0000000403047207 */ /* 0x000fc60006800000 */
[----:B0-----:R-:W4:Y:S04]  /*a080*/  LDL.LU R6, [R1+0x48] ;  /* 0x0000480001067983 */ /* 0x001f280000300800 */
[----:B------:R0:W-:Y:S01]  /*a090*/  STL [R1+0xbc], R26 ;  /* 0x0000bc1a01007387 */ /* 0x0001e20000100800 */
[----:B------:R-:W-:-:S03]  /*a0a0*/  SEL R25, R3, R25, !P5 ;  /* 0x0000001903197207 */ /* 0x000fc60006800000 */
[----:B0-----:R-:W2:Y:S04]  /*a0b0*/  LDL.LU R26, [R1+0xa0] ;  /* 0x0000a000011a7983 */ /* 0x001ea80000300800 */
[----:B------:R0:W-:Y:S01]  /*a0c0*/  STL [R1+0xb8], R23 ;  /* 0x0000b81701007387 */ /* 0x0001e20000100800 */
[----:B------:R-:W-:-:S03]  /*a0d0*/  SEL R5, R3, R5, !P5 ;  /* 0x0000000503057207 */ /* 0x000fc60006800000 */
[----:B0-----:R-:W3:Y:S04]  /*a0e0*/  LDL.LU R23, [R1+0x9c] ;  /* 0x00009c0001177983 */ /* 0x001ee80000300800 */
[----:B------:R0:W-:Y:S01]  /*a0f0*/  STL [R1+0xb4], R12 ;  /* 0x0000b40c01007387 */ /* 0x0001e20000100800 */
[----:B------:R-:W-:-:S03]  /*a100*/  SEL R16, R3, R16, !P5 ;  /* 0x0000001003107207 */ /* 0x000fc60006800000 */
[----:B0-----:R-:W3:Y:S04]  /*a110*/  LDL.LU R12, [R1+0x2aa0] ;  /* 0x002aa000010c7983 */ /* 0x001ee80000300800 */
[----:B------:R0:W-:Y:S01]  /*a120*/  STL [R1+0xb0], R11 ;  /* 0x0000b00b01007387 */ /* 0x0001e20000100800 */
[C---:B------:R-:W-:Y:S02]  /*a130*/  SEL R10, R3.reuse, R10, !P5 ;  /* 0x0000000a030a7207 */ /* 0x040fe40006800000 */
[C---:B------:R-:W-:Y:S01]  /*a140*/  SEL R27, R3.reuse, R27, !P5 ;  /* 0x0000001b031b7207 */ /* 0x040fe20006800000 */
[----:B0-----:R-:W3:Y:S04]  /*a150*/  LDL.LU R11, [R1+0x6c] ;  /* 0x00006c00010b7983 */ /* 0x001ee80000300800 */
[----:B------:R0:W-:Y:S01]  /*a160*/  STL [R1+0xac], R4 ;  /* 0x0000ac0401007387 */ /* 0x0001e20000100800 */
[----:B------:R-:W-:-:S03]  /*a170*/  SEL R14, R3, R14, !P5 ;  /* 0x0000000e030e7207 */ /* 0x000fc60006800000 */
        /* <DEDUP_REMOVED lines=16> */
[----:B------:R0:W-:Y:S04]  /*a280*/  STL [R1+0x8c], R14 ;  /* 0x00008c0e01007387 */ /* 0x0001e80000100800 */
        /* <DEDUP_REMOVED lines=10> */
[----:B0-----:R-:W3:Y:S01]  /*a330*/  LDL.LU R29, [R1+0x2a7c] ;  /* 0x002a7c00011d7983 */ /* 0x001ee20000300800 */
[----:B----4-:R-:W-:-:S02]  /*a340*/  SEL R6, R3, R6, !P5 ;  /* 0x0000000603067207 */ /* 0x010fc40006800000 */
[C---:B--2---:R-:W-:Y:S02]  /*a350*/  SEL R26, R3.reuse, R26, !P5 ;  /* 0x0000001a031a7207 */ /* 0x044fe40006800000 */
[C---:B---3--:R-:W-:Y:S02]  /*a360*/  SEL R23, R3.reuse, R23, !P5 ;  /* 0x0000001703177207 */ /* 0x048fe40006800000 */
[C---:B------:R-:W-:Y:S02]  /*a370*/  SEL R0, R3.reuse, R0, !P5 ;  /* 0x0000000003007207 */ /* 0x040fe40006800000 */
[C---:B------:R-:W-:Y:S02]  /*a380*/  SEL R17, R3.reuse, R17, !P5 ;  /* 0x0000001103117207 */ /* 0x040fe40006800000 */
[C---:B------:R-:W-:Y:S02]  /*a390*/  SEL R9, R3.reuse, R9, !P5 ;  /* 0x0000000903097207 */ /* 0x040fe40006800000 */
[----:B------:R-:W-:-:S02]  /*a3a0*/  SEL R28, R3, R28, !P5 ;  /* 0x0000001c031c7207 */ /* 0x000fc40006800000 */
[----:B------:R-:W-:-:S05]  /*a3b0*/  SEL R29, R3, R29, !P5 ;  /* 0x0000001d031d7207 */ /* 0x000fca0006800000 */
[----:B------:R0:W-:Y:S04]  /*a3c0*/  STL [R1+0x74], R29 ;  /* 0x0000741d01007387 */ /* 0x0001e80000100800 */
[----:B0-----:R-:W2:Y:S04]  /*a3d0*/  LDL.LU R29, [R1+0x3c] ;  /* 0x00003c00011d7983 */ /* 0x001ea80000300800 */
[----:B------:R0:W-:Y:S04]  /*a3e0*/  STL [R1+0x68], R28 ;  /* 0x0000681c01007387 */ /* 0x0001e80000100800 */
[----:B0-----:R-:W3:Y:S04]  /*a3f0*/  LDL.LU R28, [R1+0x40] ;  /* 0x00004000011c7983 */ /* 0x001ee80000300800 */
[----:B------:R0:W-:Y:S04]  /*a400*/  STL [R1+0x5c], R9 ;  /* 0x00005c0901007387 */ /* 0x0001e80000100800 */
[----:B0-----:R-:W4:Y:S04]  /*a410*/  LDL.LU R9, [R1+0x30] ;  /* 0x0000300001097983 */ /* 0x001f280000300800 */
[----:B------:R0:W-:Y:S04]  /*a420*/  STL [R1+0x58], R17 ;  /* 0x0000581101007387 */ /* 0x0001e80000100800 */
[----:B0-----:R-:W2:Y:S04]  /*a430*/  LDL.LU R17, [R1+0x44] ;  /* 0x0000440001117983 */ /* 0x001ea80000300800 */
[----:B------:R0:W-:Y:S04]  /*a440*/  STL [R1+0x4c], R0 ;  /* 0x00004c0001007387 */ /* 0x0001e80000100800 */
[----:B0-----:R-:W2:Y:S04]  /*a450*/  LDL.LU R0, [R1+0x50] ;  /* 0x0000500001007983 */ /* 0x001ea80000300800 */
[----:B------:R0:W-:Y:S04]  /*a460*/  STL [R1+0x48], R6 ;  /* 0x0000480601007387 */ /* 0x0001e80000100800 */
[----:B0-----:R-:W2:Y:S04]  /*a470*/  LDL.LU R6, [R1+0x2a78] ;  /* 0x002a780001067983 */ /* 0x001ea80000300800 */
[----:B------:R0:W-:Y:S04]  /*a480*/  STL [R1+0x38], R26 ;  /* 0x0000381a01007387 */ /* 0x0001e80000100800 */
[----:B0-----:R-:W2:Y:S04]  /*a490*/  LDL.LU R26, [R1+0x2a74] ;  /* 0x002a7400011a7983 */ /* 0x001ea80000300800 */
[----:B------:R0:W-:Y:S04]  /*a4a0*/  STL [R1+0x2c], R23 ;  /* 0x00002c1701007387 */ /* 0x0001e80000100800 */
[----:B0-----:R-:W3:Y:S01]  /*a4b0*/  LDL.LU R23, [R1+0x2a70] ;  /* 0x002a700001177983 */ /* 0x001ee20000300800 */
[----:B------:R-:W-:-:S02]  /*a4c0*/  SEL R11, R3, R11, !P5 ;  /* 0x0000000b030b7207 */ /* 0x000fc40006800000 */
[C---:B------:R-:W-:Y:S02]  /*a4d0*/  SEL R4, R3.reuse, R4, !P5 ;  /* 0x0000000403047207 */ /* 0x040fe40006800000 */
[C---:B------:R-:W-:Y:S02]  /*a4e0*/  SEL R25, R3.reuse, R25, !P5 ;  /* 0x0000001903197207 */ /* 0x040fe40006800000 */
[C---:B--2---:R-:W-:Y:S02]  /*a4f0*/  SEL R26, R3.reuse, R26, !P5 ;  /* 0x0000001a031a7207 */ /* 0x044fe40006800000 */
[----:B---3--:R-:W-:-:S05]  /*a500*/  SEL R23, R3, R23, !P5 ;  /* 0x0000001703177207 */ /* 0x008fca0006800000 */
[----:B------:R0:W-:Y:S04]  /*a510*/  STL [R1+0x28], R23 ;  /* 0x0000281701007387 */ /* 0x0001e80000100800 */
[----:B0-----:R-:W2:Y:S04]  /*a520*/  LDL.LU R23, [R1+0x54] ;  /* 0x0000540001177983 */ /* 0x001ea80000300800 */
[----:B------:R0:W-:Y:S04]  /*a530*/  STL [R1+0x24], R26 ;  /* 0x0000241a01007387 */ /* 0x0001e80000100800 */
[----:B0-----:R-:W3:Y:S04]  /*a540*/  LDL.LU R26, [R1+0x60] ;  /* 0x00006000011a7983 */ /* 0x001ee80000300800 */
[----:B------:R0:W-:Y:S04]  /*a550*/  STL [R1+0x20], R11 ;  /* 0x0000200b01007387 */ /* 0x0001e80000100800 */
[----:B0-----:R-:W2:Y:S04]  /*a560*/  LDL.LU R11, [R1+0x2a6c] ;  /* 0x002a6c00010b7983 */ /* 0x001ea80000300800 */
[----:B------:R0:W-:Y:S04]  /*a570*/  STL [R1+0x1c], R4 ;  /* 0x00001c0401007387 */ /* 0x0001e80000100800 */
[----:B0-----:R-:W4:Y:S04]  /*a580*/  LDL.LU R4, [R1+0x2a68] ;  /* 0x002a680001047983 */ /* 0x001f280000300800 */
[----:B------:R0:W-:Y:S04]  /*a590*/  STL [R1+0x18], R25 ;  /* 0x0000181901007387 */ /* 0x0001e80000100800 */
[----:B0-----:R-:W4:Y:S01]  /*a5a0*/  LDL.LU R25, [R1+0x2a64] ;  /* 0x002a640001197983 */ /* 0x001f220000300800 */
[----:B------:R-:W-:-:S02]  /*a5b0*/  SEL R0, R3, R0, !P5 ;  /* 0x0000000003007207 */ /* 0x000fc40006800000 */
[C---:B------:R-:W-:Y:S02]  /*a5c0*/  SEL R27, R3.reuse, R27, !P5 ;  /* 0x0000001b031b7207 */ /* 0x040fe40006800000 */
[C---:B------:R-:W-:Y:S02]  /*a5d0*/  SEL R16, R3.reuse, R16, !P5 ;  /* 0x0000001003107207 */ /* 0x040fe40006800000 */
[C---:B------:R-:W-:Y:S02]  /*a5e0*/  SEL R12, R3.reuse, R12, !P5 ;  /* 0x0000000c030c7207 */ /* 0x040fe40006800000 */
[C---:B------:R-:W-:Y:S02]  /*a5f0*/  SEL R18, R3.reuse, R18, !P5 ;  /* 0x0000001203127207 */ /* 0x040fe40006800000 */
[C---:B------:R-:W-:Y:S02]  /*a600*/  SEL R24, R3.reuse, R24, !P5 ;  /* 0x0000001803187207 */ /* 0x040fe40006800000 */
[----:B------:R-:W-:-:S02]  /*a610*/  SEL R8, R3, R8, !P5 ;  /* 0x0000000803087207 */ /* 0x000fc40006800000 */
[C---:B------:R-:W-:Y:S01]  /*a620*/  SEL R21, R3.reuse, R21, !P5 ;  /* 0x0000001503157207 */ /* 0x040fe20006800000 */
[----:B------:R-:W-:Y:S02]  /*a630*/  @!P2 IMAD.MOV R22, RZ, RZ, -R22 ;  /* 0x000000ffff16a224 */ /* 0x000fe400078e0a16 */
[----:B------:R-:W-:Y:S01]  /*a640*/  @!P3 IMAD.MOV R7, RZ, RZ, -R7 ;  /* 0x000000ffff07b224 */ /* 0x000fe200078e0a07 */
[C---:B------:R-:W-:Y:S01]  /*a650*/  SEL R13, R3.reuse, R13, !P5 ;  /* 0x0000000d030d7207 */ /* 0x040fe20006800000 */
[----:B------:R-:W-:Y:S01]  /*a660*/  @!P4 IMAD.MOV R20, RZ, RZ, -R20 ;  /* 0x000000ffff14c224 */ /* 0x000fe200078e0a14 */
[C---:B------:R-:W-:Y:S01]  /*a670*/  SEL R19, R3.reuse, R19, !P5 ;  /* 0x0000001303137207 */ /* 0x040fe20006800000 */
[----:B------:R-:W-:Y:S01]  /*a680*/  @!P0 IMAD.MOV R15, RZ, RZ, -R15 ;  /* 0x000000ffff0f8224 */ /* 0x000fe200078e0a0f */
[C---:B------:R-:W-:Y:S02]  /*a690*/  SEL R22, R3.reuse, R22, !P5 ;  /* 0x0000001603167207 */ /* 0x040fe40006800000 */
[----:B------:R-:W-:-:S02]  /*a6a0*/  SEL R7, R3, R7, !P5 ;  /* 0x0000000703077207 */ /* 0x000fc40006800000 */
[C---:B------:R-:W-:Y:S02]  /*a6b0*/  SEL R20, R3.reuse, R20, !P5 ;  /* 0x0000001403147207 */ /* 0x040fe40006800000 */
[C---:B------:R-:W-:Y:S02]  /*a6c0*/  SEL R15, R3.reuse, R15, !P5 ;  /* 0x0000000f030f7207 */ /* 0x040fe40006800000 */
[----:B---3--:R-:W-:-:S05]  /*a6d0*/  SEL R26, R3, R26, !P5 ;  /* 0x0000001a031a7207 */ /* 0x008fca0006800000 */
[----:B------:R2:W-:Y:S02]  /*a6e0*/  STL [R1+0x14], R26 ;  /* 0x0000141a01007387 */ /* 0x0005e40000100800 */
[C---:B--2---:R-:W-:Y:S02]  /*a6f0*/  SEL R26, R3.reuse, R23, !P5 ;  /* 0x00000017031a7207 */ /* 0x044fe40006800000 */
[C---:B------:R-:W-:Y:S02]  /*a700*/  SEL R23, R3.reuse, R17, !P5 ;  /* 0x0000001103177207 */ /* 0x040fe40006800000 */
[C---:B------:R-:W-:Y:S01]  /*a710*/  SEL R17, R3.reuse, R28, !P5 ;  /* 0x0000001c03117207 */ /* 0x040fe20006800000 */
[----:B------:R-:W-:Y:S04]  /*a720*/  STL [R1+0x10], R26 ;  /* 0x0000101a01007387 */ /* 0x000fe80000100800 */
[----:B------:R0:W-:Y:S01]  /*a730*/  STL [R1+0xc], R0 ;  /* 0x00000c0001007387 */ /* 0x0001e20000100800 */
[----:B----4-:R-:W-:-:S02]  /*a740*/  SEL R28, R3, R4, !P5 ;  /* 0x00000004031c7207 */ /* 0x010fc40006800000 */
[----:B------:R-:W1:Y:S01]  /*a750*/  S2R R4, SR_TID.X ;  /* 0x0000000000047919 */ /* 0x000e620000002100 */
[C---:B0-----:R-:W-:Y:S01]  /*a760*/  SEL R0, R3.reuse, R29, !P5 ;  /* 0x0000001d03007207 */ /* 0x041fe20006800000 */
[----:B------:R-:W-:Y:S01]  /*a770*/  STL [R1+0x8], R23 ;  /* 0x0000081701007387 */ /* 0x000fe20000100800 */
[----:B------:R-:W-:-:S03]  /*a780*/  SEL R29, R3, R25, !P5 ;  /* 0x00000019031d7207 */ /* 0x000fc60006800000 */
[----:B------:R-:W-:Y:S04]  /*a790*/  STL [R1+0x4], R17 ;  /* 0x0000041101007387 */ /* 0x000fe80000100800 */
[----:B------:R-:W-:Y:S04]  /*a7a0*/  STL [R1+0x29d8], R29 ;  /* 0x0029d81d01007387 */ /* 0x000fe80000100800 */
[----:B------:R0:W-:Y:S04]  /*a7b0*/  STL [R1], R0 ;  /* 0x0000000001007387 */ /* 0x0001e80000100800 */
[----:B------:R2:W-:Y:S04]  /*a7c0*/  STL [R1+0x29dc], R28 ;  /* 0x0029dc1c01007387 */ /* 0x0005e80000100800 */
[----:B------:R3:W-:Y:S01]  /*a7d0*/  STL [R1+0x29e0], R27 ;  /* 0x0029e01b01007387 */ /* 0x0007e20000100800 */
[----:B------:R-:W-:-:S02]  /*a7e0*/  SEL R26, R3, R9, !P5 ;  /* 0x00000009031a7207 */ /* 0x000fc40006800000 */
[C---:B------:R-:W-:Y:S01]  /*a7f0*/  SEL R25, R3.reuse, R11, !P5 ;  /* 0x0000000b03197207 */ /* 0x040fe20006800000 */
[----:B0-----:R-:W4:Y:S01]  /*a800*/  LDL.LU R0, [R1+0x1f4] ;  /* 0x0001f40001007983 */ /* 0x001f220000300800 */
[C---:B------:R-:W-:Y:S02]  /*a810*/  SEL R23, R3.reuse, R6, !P5 ;  /* 0x0000000603177207 */ /* 0x040fe40006800000 */
[C---:B------:R-:W-:Y:S01]  /*a820*/  SEL R17, R3.reuse, R14, !P5 ;  /* 0x0000000e03117207 */ /* 0x040fe20006800000 */
[----:B--2---:R-:W2:Y:S01]  /*a830*/  LDL.LU R28, [R1+0x1f0] ;  /* 0x0001f000011c7983 */ /* 0x004ea20000300800 */
[----:B---3--:R-:W0:Y:S01]  /*a840*/  LDC R27, c[0x0][0x3ac] ;  /* 0x0000eb00ff1b7b82 */ /* 0x008e220000000800 */
[C---:B------:R-:W-:Y:S02]  /*a850*/  SEL R14, R3.reuse, R10, !P5 ;  /* 0x0000000a030e7207 */ /* 0x040fe40006800000 */
[----:B------:R-:W3:Y:S01]  /*a860*/  LDL.LU R9, [R1+0x1ec] ;  /* 0x0001ec0001097983 */ /* 0x000ee20000300800 */
[----:B------:R-:W-:-:S03]  /*a870*/  SEL R11, R3, R5, !P5 ;  /* 0x00000005030b7207 */ /* 0x000fc60006800000 */
[----:B------:R-:W3:Y:S04]  /*a880*/  LDL.LU R29, [R1+0x1e8] ;  /* 0x0001e800011d7983 */ /* 0x000ee80000300800 */
[----:B------:R-:W-:Y:S04]  /*a890*/  STL [R1+0x29e4], R26 ;  /* 0x0029e41a01007387 */ /* 0x000fe80000100800 */
[----:B------:R-:W-:Y:S04]  /*a8a0*/  STL [R1+0x29e8], R25 ;  /* 0x0029e81901007387 */ /* 0x000fe80000100800 */
[----:B------:R-:W-:Y:S04]  /*a8b0*/  STL [R1+0x29ec], R23 ;  /* 0x0029ec1701007387 */ /* 0x000fe80000100800 */
[----:B------:R-:W-:Y:S01]  /*a8c0*/  STL [R1+0x29f0], R17 ;  /* 0x0029f01101007387 */ /* 0x000fe20000100800 */
[----:B-1----:R-:W-:-:S03]  /*a8d0*/  LOP3.LUT R4, R4, 0x3f, RZ, 0xc0, !PT ;  /* 0x0000003f04047812 */ /* 0x002fc600078ec0ff */
[----:B------:R-:W-:Y:S04]  /*a8e0*/  STL [R1+0x29f4], R14 ;  /* 0x0029f40e01007387 */ /* 0x000fe80000100800 */
[----:B------:R-:W-:Y:S04]  /*a8f0*/  STL [R1+0x29f8], R16 ;  /* 0x0029f81001007387 */ /* 0x000fe80000100800 */
[----:B------:R-:W-:Y:S04]  /*a900*/  STL [R1+0x29fc], R11 ;  /* 0x0029fc0b01007387 */ /* 0x000fe80000100800 */
[----:B------:R-:W-:Y:S04]  /*a910*/  STL [R1+0x2a00], R12 ;  /* 0x002a000c01007387 */ /* 0x000fe80000100800 */
[----:B------:R-:W-:Y:S04]  /*a920*/  STL [R1+0x2a04], R18 ;  /* 0x002a041201007387 */ /* 0x000fe80000100800 */
[----:B------:R-:W-:Y:S04]  /*a930*/  STL [R1+0x2a08], R24 ;  /* 0x002a081801007387 */ /* 0x000fe80000100800 */
[----:B------:R-:W-:Y:S04]  /*a940*/  STL [R1+0x2a0c], R8 ;  /* 0x002a0c0801007387 */ /* 0x000fe80000100800 */
[----:B------:R0:W-:Y:S02]  /*a950*/  STL [R1+0x2a10], R21 ;  /* 0x002a101501007387 */ /* 0x0001e40000100800 */
[----:B0-----:R-:W-:-:S02]  /*a960*/  IMAD R21, R4, R27, RZ ;  /* 0x0000001b04157224 */ /* 0x001fc400078e02ff */
[----:B------:R-:W-:Y:S02]  /*a970*/  STL [R1+0x2a14], R13 ;  /* 0x002a140d01007387 */ /* 0x000fe40000100800 */
[----:B------:R-:W-:Y:S02]  /*a980*/  IMAD R21, R27, 0x40, R21 ;  /* 0x000000401b157824 */ /* 0x000fe400078e0215 */
[----:B------:R-:W-:Y:S01]  /*a990*/  IMAD R27, R4, R27, RZ ;  /* 0x0000001b041b7224 */ /* 0x000fe200078e02ff */
[----:B------:R-:W-:Y:S04]  /*a9a0*/  STL [R1+0x2a18], R19 ;  /* 0x002a181301007387 */ /* 0x000fe80000100800 */
[----:B------:R-:W-:Y:S01]  /*a9b0*/  STL [R1+0x2a1c], R22 ;  /* 0x002a1c1601007387 */ /* 0x000fe20000100800 */
[----:B------:R-:W-:-:S03]  /*a9c0*/  LEA.HI.X.SX32 R3, R27, UR15, 0x1, P1 ;  /* 0x0000000f1b037c11 */ /* 0x000fc600088f0eff */
[----:B------:R-:W-:Y:S04]  /*a9d0*/  STL [R1+0x2a20], R7 ;  /* 0x002a200701007387 */ /* 0x000fe80000100800 */
[----:B------:R-:W-:Y:S04]  /*a9e0*/  STL [R1+0x2a24], R20 ;  /* 0x002a241401007387 */ /* 0x000fe80000100800 */
[----:B------:R-:W-:Y:S04]  /*a9f0*/  STL [R1+0x2a28], R15 ;  /* 0x002a280f01007387 */ /* 0x000fe80000100800 */
[----:B------:R-:W3:Y:S04]  /*aa00*/  LDL.LU R8, [R1+0x194] ;  /* 0x0001940001087983 */ /* 0x000ee80000300800 */
[----:B------:R-:W-:Y:S04]  /*aa10*/  STL [R1+0x295c], R2 ;  /* 0x00295c0201007387 */ /* 0x000fe80000100800 */
[----:B------:R-:W-:Y:S04]  /*aa20*/  STL [R1+0x2958], R3 ;  /* 0x0029580301007387 */ /* 0x000fe80000100800 */
[----:B------:R-:W3:Y:S04]  /*aa30*/  LDL.LU R24, [R1+0x1e0] ;  /* 0x0001e00001187983 */ /* 0x000ee80000300800 */
[----:B------:R-:W3:Y:S01]  /*aa40*/  LDL.LU R18, [R1+0x1dc] ;  /* 0x0001dc0001127983 */ /* 0x000ee20000300800 */
[----:B------:R-:W-:-:S04]  /*aa50*/  LEA R4, P0, R21, UR14, 0x1 ;  /* 0x0000000e15047c11 */ /* 0x000fc8000f8008ff */
[----:B------:R-:W-:Y:S01]  /*aa60*/  LEA.HI.X.SX32 R5, R21, UR15, 0x1, P0 ;  /* 0x0000000f15057c11 */ /* 0x000fe200080f0eff */
[----:B----4-:R-:W-:Y:S02]  /*aa70*/  IMAD R0, R0, UR6, RZ ;  /* 0x0000000600007c24 */ /* 0x010fe4000f8e02ff */
[----:B--2---:R-:W-:Y:S02]  /*aa80*/  IMAD R6, R28, UR6, RZ ;  /* 0x000000061c067c24 */ /* 0x004fe4000f8e02ff */
[----:B---3--:R-:W-:Y:S01]  /*aa90*/  IMAD R10, R29, UR6, RZ ;  /* 0x000000061d0a7c24 */ /* 0x008fe2000f8e02ff */
[----:B------:R0:W-:Y:S04]  /*aaa0*/  STL [R1+0x2a60], R18 ;  /* 0x002a601201007387 */ /* 0x0001e80000100800 */
[----:B------:R-:W2:Y:S04]  /*aab0*/  LDL.LU R12, [R1+0x1d8] ;  /* 0x0001d800010c7983 */ /* 0x000ea80000300800 */
[----:B------:R-:W3:Y:S01]  /*aac0*/  LDL.LU R11, [R1+0x1d4] ;  /* 0x0001d400010b7983 */ /* 0x000ee20000300800 */
[----:B0-----:R-:W-:-:S03]  /*aad0*/  LEA R18, P0, R0, UR12, 0x1 ;  /* 0x0000000c00127c11 */ /* 0x001fc6000f8008ff */
[----:B------:R-:W4:Y:S04]  /*aae0*/  LDL.LU R16, [R1+0x1d0] ;  /* 0x0001d00001107983 */ /* 0x000f280000300800 */
[----:B------:R-:W4:Y:S04]  /*aaf0*/  LDL.LU R14, [R1+0x1cc] ;  /* 0x0001cc00010e7983 */ /* 0x000f280000300800 */
[----:B------:R-:W4:Y:S01]  /*ab00*/  LDL.LU R17, [R1+0x1c8] ;  /* 0x0001c80001117983 */ /* 0x000f220000300800 */
[----:B------:R-:W-:-:S03]  /*ab10*/  LEA.HI.X.SX32 R19, R0, UR13, 0x1, P0 ;  /* 0x0000000d00137c11 */ /* 0x000fc600080f0eff */
[----:B------:R-:W4:Y:S04]  /*ab20*/  LDL.LU R23, [R1+0x1c4] ;  /* 0x0001c40001177983 */ /* 0x000f280000300800 */
[----:B------:R-:W4:Y:S04]  /*ab30*/  LDL.LU R25, [R1+0x1c0] ;  /* 0x0001c00001197983 */ /* 0x000f280000300800 */
[----:B------:R-:W4:Y:S04]  /*ab40*/  LDL.LU R26, [R1+0x1bc] ;  /* 0x0001bc00011a7983 */ /* 0x000f280000300800 */
[----:B------:R-:W4:Y:S04]  /*ab50*/  LDL.LU R27, [R1+0x1b8] ;  /* 0x0001b800011b7983 */ /* 0x000f280000300800 */
[----:B------:R-:W4:Y:S04]  /*ab60*/  LDL.LU R28, [R1+0x1b4] ;  /* 0x0001b400011c7983 */ /* 0x000f280000300800 */
[----:B------:R-:W4:Y:S04]  /*ab70*/  LDL.LU R29, [R1+0x1b0] ;  /* 0x0001b000011d7983 */ /* 0x000f280000300800 */
[----:B------:R-:W-:Y:S04]  /*ab80*/  STL [R1+0x2a30], R4 ;  /* 0x002a300401007387 */ /* 0x000fe80000100800 */
[----:B------:R-:W-:Y:S04]  /*ab90*/  STL [R1+0x2a2c], R5 ;  /* 0x002a2c0501007387 */ /* 0x000fe80000100800 */
[----:B------:R0:W-:Y:S04]  /*aba0*/  STL.64 [R1+0xdd8], R18 ;  /* 0x000dd81201007387 */ /* 0x0001e80000100a00 */
[----:B0-----:R-:W4:Y:S01]  /*abb0*/  LDL.LU R18, [R1+0x2a60] ;  /* 0x002a600001127983 */ /* 0x001f220000300800 */
[----:B------:R-:W-:Y:S01]  /*abc0*/  IMAD R9, R9, UR6, RZ ;  /* 0x0000000609097c24 */ /* 0x000fe2000f8e02ff */
[----:B------:R-:W-:-:S02]  /*abd0*/  LEA R2, P1, R6, UR12, 0x1 ;  /* 0x0000000c06027c11 */ /* 0x000fc4000f8208ff */
[----:B------:R-:W-:Y:S02]  /*abe0*/  LEA R20, P3, R10, UR12, 0x1 ;  /* 0x0000000c0a147c11 */ /* 0x000fe4000f8608ff */
[C---:B------:R-:W-:Y:S02]  /*abf0*/  LEA R4, P2, R9.reuse, UR12, 0x1 ;  /* 0x0000000c09047c11 */ /* 0x040fe4000f8408ff */
[----:B------:R-:W-:Y:S02]  /*ac00*/  LEA.HI.X.SX32 R3, R6, UR13, 0x1, P1 ;  /* 0x0000000d06037c11 */ /* 0x000fe400088f0eff */
[----:B------:R-:W-:Y:S01]  /*ac10*/  LEA.HI.X.SX32 R5, R9, UR13, 0x1, P2 ;  /* 0x0000000d09057c11 */ /* 0x000fe200090f0eff */
[----:B------:R-:W-:Y:S01]  /*ac20*/  IMAD R0, R8, UR7, RZ ;  /* 0x0000000708007c24 */ /* 0x000fe2000f8e02ff */
[----:B------:R-:W-:Y:S01]  /*ac30*/  LEA.HI.X.SX32 R21, R10, UR13, 0x1, P3 ;  /* 0x0000000d0a157c11 */ /* 0x000fe200098f0eff */
[----:B------:R-:W-:Y:S01]  /*ac40*/  STL.64 [R1+0xdd0], R2 ;  /* 0x000dd00201007387 */ /* 0x000fe20000100a00 */
[----:B------:R-:W-:-:S03]  /*ac50*/  IMAD R6, R24, UR7, RZ ;  /* 0x0000000718067c24 */ /* 0x000fc6000f8e02ff */
[----:B------:R-:W-:Y:S04]  /*ac60*/  STL.64 [R1+0xdc8], R4 ;  /* 0x000dc80401007387 */ /* 0x000fe80000100a00 */
[----:B------:R-:W-:Y:S04]  /*ac70*/  STL [R1+0x2a38], R2 ;  /* 0x002a380201007387 */ /* 0x000fe80000100800 */
[----:B------:R-:W-:Y:S04]  /*ac80*/  STL.64 [R1+0xdc0], R20 ;  /* 0x000dc01401007387 */ /* 0x000fe80000100a00 */
[----:B------:R3:W-:Y:S04]  /*ac90*/  STL [R1+0x688], R0 ;  /* 0x0006880001007387 */ /* 0x0007e80000100800 */
[----:B------:R4:W-:Y:S04]  /*aca0*/  STL [R1+0x2a34], R3 ;  /* 0x002a340301007387 */ /* 0x0009e80000100800 */
[----:B------:R-:W-:Y:S01]  /*acb0*/  STL [R1+0x2a3c], R6 ;  /* 0x002a3c0601007387 */ /* 0x000fe20000100800 */
[----:B--2---:R-:W-:-:S02]  /*acc0*/  IMAD R10, R12, UR7, RZ ;  /* 0x000000070c0a7c24 */ /* 0x004fc4000f8e02ff */
[----:B---3--:R-:W-:Y:S02]  /*acd0*/  IMAD R0, R11, UR7, RZ ;  /* 0x000000070b007c24 */ /* 0x008fe4000f8e02ff */
[----:B----4-:R-:W-:Y:S02]  /*ace0*/  IMAD R3, R16, UR7, RZ ;  /* 0x0000000710037c24 */ /* 0x010fe4000f8e02ff */
[----:B------:R-:W-:Y:S02]  /*acf0*/  IMAD R2, R14, UR7, RZ ;  /* 0x000000070e027c24 */ /* 0x000fe4000f8e02ff */
[----:B------:R-:W-:-:S05]  /*ad00*/  IMAD R9, R18, UR7, RZ ;  /* 0x0000000712097c24 */ /* 0x000fca000f8e02ff */
[----:B------:R-:W-:Y:S04]  /*ad10*/  STL [R1+0x2a40], R9 ;  /* 0x002a400901007387 */ /* 0x000fe80000100800 */
[----:B------:R-:W-:Y:S04]  /*ad20*/  STL [R1+0x2a44], R10 ;  /* 0x002a440a01007387 */ /* 0x000fe80000100800 */
[----:B------:R0:W-:Y:S04]  /*ad30*/  STL [R1+0x30], R0 ;  /* 0x0000300001007387 */ /* 0x0001e80000100800 */
[----:B------:R1:W-:Y:S01]  /*ad40*/  STL [R1+0x34], R3 ;  /* 0x0000340301007387 */ /* 0x0003e20000100800 */
[----:B0-----:R-:W-:-:S03]  /*ad50*/  IMAD R0, R17, UR7, RZ ;  /* 0x0000000711007c24 */ /* 0x001fc6000f8e02ff */
[----:B------:R0:W-:Y:S01]  /*ad60*/  STL [R1+0x3c], R2 ;  /* 0x00003c0201007387 */ /* 0x0001e20000100800 */
[----:B-1----:R-:W-:-:S03]  /*ad70*/  IMAD R3, R23, UR7, RZ ;  /* 0x0000000717037c24 */ /* 0x002fc6000f8e02ff */
[----:B------:R1:W-:Y:S04]  /*ad80*/  STL [R1+0x40], R0 ;  /* 0x0000400001007387 */ /* 0x0003e80000100800 */
[----:B------:R2:W-:Y:S01]  /*ad90*/  STL [R1+0x44], R3 ;  /* 0x0000440301007387 */ /* 0x0005e20000100800 */
[----:B0-----:R-:W-:Y:S02]  /*ada0*/  IMAD R2, R25, UR7, RZ ;  /* 0x0000000719027c24 */ /* 0x001fe4000f8e02ff */
[----:B-1----:R-:W-:-:S03]  /*adb0*/  IMAD R0, R26, UR7, RZ ;  /* 0x000000071a007c24 */ /* 0x002fc6000f8e02ff */
[----:B------:R0:W-:Y:S01]  /*adc0*/  STL [R1+0x50], R2 ;  /* 0x0000500201007387 */ /* 0x0001e20000100800 */
[----:B--2---:R-:W-:-:S03]  /*add0*/  IMAD R3, R27, UR7, RZ ;  /* 0x000000071b037c24 */ /* 0x004fc6000f8e02ff */
[----:B------:R1:W-:Y:S04]  /*ade0*/  STL [R1+0x54], R0 ;  /* 0x0000540001007387 */ /* 0x0003e80000100800 */
[----:B------:R-:W-:Y:S04]  /*adf0*/  STL [R1+0x60], R3 ;  /* 0x0000600301007387 */ /* 0x000fe80000100800 */
[----:B------:R-:W2:Y:S01]  /*ae00*/  LDL.LU R10, [R1+0x1a4] ;  /* 0x0001a400010a7983 */ /* 0x000ea20000300800 */
[----:B0-----:R-:W-:Y:S02]  /*ae10*/  IMAD R2, R28, UR7, RZ ;  /* 0x000000071c027c24 */ /* 0x001fe4000f8e02ff */
[----:B-1----:R-:W-:-:S03]  /*ae20*/  IMAD R0, R29, UR7, RZ ;  /* 0x000000071d007c24 */ /* 0x002fc6000f8e02ff */
[----:B------:R-:W-:Y:S04]  /*ae30*/  STL [R1+0x64], R2 ;  /* 0x0000640201007387 */ /* 0x000fe80000100800 */
[----:B--2---:R0:W-:Y:S04]  /*ae40*/  STL [R1+0x2a58], R10 ;  /* 0x002a580a01007387 */ /* 0x0041e80000100800 */
[----:B------:R-:W-:Y:S04]  /*ae50*/  STL [R1+0x6c], R0 ;  /* 0x00006c0001007387 */ /* 0x000fe80000100800 */
[----:B0-----:R-:W2:Y:S04]  /*ae60*/  LDL.LU R10, [R1+0x1a8] ;  /* 0x0001a800010a7983 */ /* 0x001ea80000300800 */
[----:B--2---:R0:W-:Y:S04]  /*ae70*/  STL [R1+0x2a5c], R10 ;  /* 0x002a5c0a01007387 */ /* 0x0041e80000100800 */
[----:B0-----:R-:W2:Y:S04]  /*ae80*/  LDL.LU R10, [R1+0x1ac] ;  /* 0x0001ac00010a7983 */ /* 0x001ea80000300800 */
[----:B------:R-:W3:Y:S04]  /*ae90*/  LDL.LU R9, [R1+0x1a0] ;  /* 0x0001a00001097983 */ /* 0x000ee80000300800 */
[----:B------:R-:W4:Y:S04]  /*aea0*/  LDL.LU R6, [R1+0x19c] ;  /* 0x00019c0001067983 */ /* 0x000f280000300800 */
[----:B------:R-:W3:Y:S04]  /*aeb0*/  LDL.LU R3, [R1+0x198] ;  /* 0x0001980001037983 */ /* 0x000ee80000300800 */
        /* <DEDUP_REMOVED lines=24> */
[----:B------:R-:W3:Y:S01]  /*b040*/  LDL.LU R29, [R1+0x12c] ;  /* 0x00012c00011d7983 */ /* 0x000ee20000300800 */
[----:B--2---:R-:W-:-:S05]  /*b050*/  IMAD R10, R10, UR7, RZ ;  /* 0x000000070a0a7c24 */ /* 0x004fca000f8e02ff */
[----:B------:R0:W-:Y:S04]  /*b060*/  STL [R1+0x70], R10 ;  /* 0x0000700a01007387 */ /* 0x0001e80000100800 */
[----:B0-----:R-:W2:Y:S02]  /*b070*/  LDL.LU R10, [R1+0x2a5c] ;  /* 0x002a5c00010a7983 */ /* 0x001ea40000300800 */
[----:B--2---:R-:W-:-:S05]  /*b080*/  IMAD R10, R10, UR7, RZ ;  /* 0x000000070a0a7c24 */ /* 0x004fca000f8e02ff */
[----:B------:R0:W-:Y:S04]  /*b090*/  STL [R1+0x9c], R10 ;  /* 0x00009c0a01007387 */ /* 0x0001e80000100800 */
[----:B0-----:R-:W2:Y:S01]  /*b0a0*/  LDL.LU R10, [R1+0x2a58] ;  /* 0x002a5800010a7983 */ /* 0x001ea20000300800 */
[----:B---3--:R-:W-:Y:S02]  /*b0b0*/  IMAD R9, R9, UR7, RZ ;  /* 0x0000000709097c24 */ /* 0x008fe4000f8e02ff */
[----:B--2---:R-:W-:-:S05]  /*b0c0*/  IMAD R10, R10, UR7, RZ ;  /* 0x000000070a0a7c24 */ /* 0x004fca000f8e02ff */
[----:B------:R4:W-:Y:S04]  /*b0d0*/  STL [R1+0xa0], R10 ;  /* 0x0000a00a01007387 */ /* 0x0009e80000100800 */
[----:B------:R0:W-:Y:S01]  /*b0e0*/  STL [R1+0x360], R9 ;  /* 0x0003600901007387 */ /* 0x0001e20000100800 */
[----:B----4-:R-:W-:Y:S02]  /*b0f0*/  IMAD R10, R6, UR7, RZ ;  /* 0x00000007060a7c24 */ /* 0x010fe4000f8e02ff */
[----:B------:R-:W-:Y:S02]  /*b100*/  IMAD R6, R2, UR7, RZ ;  /* 0x0000000702067c24 */ /* 0x000fe4000f8e02ff */
[----:B0-----:R-:W-:Y:S02]  /*b110*/  IMAD R9, R3, UR7, RZ ;  /* 0x0000000703097c24 */ /* 0x001fe4000f8e02ff */
[----:B------:R-:W-:Y:S01]  /*b120*/  IMAD R3, R0, UR7, RZ ;  /* 0x0000000700037c24 */ /* 0x000fe2000f8e02ff */
[----:B------:R-:W-:Y:S01]  /*b130*/  STL [R1+0x368], R10 ;  /* 0x0003680a01007387 */ /* 0x000fe20000100800 */
[----:B------:R-:W-:-:S03]  /*b140*/  IMAD R2, R5, UR7, RZ ;  /* 0x0000000705027c24 */ /* 0x000fc6000f8e02ff */
[----:B------:R-:W-:Y:S01]  /*b150*/  STL [R1+0x370], R9 ;  /* 0x0003700901007387 */ /* 0x000fe20000100800 */
[----:B------:R-:W-:-:S03]  /*b160*/  IMAD R0, R4, UR7, RZ ;  /* 0x0000000704007c24 */ /* 0x000fc6000f8e02ff */
[----:B------:R-:W-:Y:S04]  /*b170*/  STL [R1+0x378], R6 ;  /* 0x0003780601007387 */ /* 0x000fe80000100800 */
[----:B------:R0:W-:Y:S04]  /*b180*/  STL [R1+0x380], R3 ;  /* 0x0003800301007387 */ /* 0x0001e80000100800 */
[----:B------:R1:W-:Y:S01]  /*b190*/  STL [R1+0x388], R2 ;  /* 0x0003880201007387 */ /* 0x0003e20000100800 */
[----:B0-----:R-:W-:-:S03]  /*b1a0*/  IMAD R3, R15, UR7, RZ ;  /* 0x000000070f037c24 */ /* 0x001fc6000f8e02ff */
[----:B------:R0:W-:Y:S01]  /*b1b0*/  STL [R1+0x38c], R0 ;  /* 0x00038c0001007387 */ /* 0x0001e20000100800 */
[----:B-1----:R-:W-:-:S03]  /*b1c0*/  IMAD R2, R20, UR7, RZ ;  /* 0x0000000714027c24 */ /* 0x002fc6000f8e02ff */
        /* <DEDUP_REMOVED lines=169> */
[----:B------:R-:W3:Y:S01]  /*bc60*/  LDL.LU R0, [R1] ;  /* 0x0000000001007983 */ /* 0x000ee20000300800 */
[----:B--2---:R-:W-:-:S05]  /*bc70*/  IMAD R10, R10, UR7, RZ ;  /* 0x000000070a0a7c24 */ /* 0x004fca000f8e02ff */
[----:B------:R0:W-:Y:S04]  /*bc80*/  STL [R1+0x4c8], R10 ;  /* 0x0004c80a01007387 */ /* 0x0001e80000100800 */
[----:B0-----:R-:W2:Y:S02]  /*bc90*/  LDL.LU R10, [R1+0x2a4c] ;  /* 0x002a4c00010a7983 */ /* 0x001ea40000300800 */
[----:B--2---:R-:W-:-:S05]  /*bca0*/  IMAD R10, R10, UR7, RZ ;  /* 0x000000070a0a7c24 */ /* 0x004fca000f8e02ff */
[----:B------:R0:W-:Y:S04]  /*bcb0*/  STL [R1+0x4cc], R10 ;  /* 0x0004cc0a01007387 */ /* 0x0001e80000100800 */
[----:B0-----:R-:W2:Y:S01]  /*bcc0*/  LDL.LU R10, [R1+0x2a48] ;  /* 0x002a4800010a7983 */ /* 0x001ea20000300800 */
[----:B---3--:R-:W-:Y:S02]  /*bcd0*/  IMAD R9, R9, UR7, RZ ;  /* 0x0000000709097c24 */ /* 0x008fe4000f8e02ff */
[----:B----4-:R-:W-:Y:S02]  /*bce0*/  IMAD R6, R6, UR7, RZ ;  /* 0x0000000706067c24 */ /* 0x010fe4000f8e02ff */
[----:B------:R-:W-:Y:S02]  /*bcf0*/  IMAD R2, R2, UR7, RZ ;  /* 0x0000000702027c24 */ /* 0x000fe4000f8e02ff */
[----:B------:R-:W-:-:S02]  /*bd00*/  IMAD R3, R3, UR7, RZ ;  /* 0x0000000703037c24 */ /* 0x000fc4000f8e02ff */
[----:B------:R-:W-:Y:S02]  /*bd10*/  IMAD R4, R4, UR7, RZ ;  /* 0x0000000704047c24 */ /* 0x000fe4000f8e02ff */
[----:B------:R-:W-:Y:S02]  /*bd20*/  IMAD R5, R5, UR7, RZ ;  /* 0x0000000705057c24 */ /* 0x000fe4000f8e02ff */
[----:B------:R-:W-:Y:S02]  /*bd30*/  IMAD R15, R15, UR7, RZ ;  /* 0x000000070f0f7c24 */ /* 0x000fe4000f8e02ff */
[----:B------:R-:W-:Y:S02]  /*bd40*/  IMAD R20, R20, UR7, RZ ;  /* 0x0000000714147c24 */ /* 0x000fe4000f8e02ff */
        /* <DEDUP_REMOVED lines=19> */
[----:B--2---:R-:W-:-:S05]  /*be80*/  IMAD R10, R10, UR7, RZ ;  /* 0x000000070a0a7c24 */ /* 0x004fca000f8e02ff */
        /* <DEDUP_REMOVED lines=11> */
[----:B0-----:R-:W4:Y:S04]  /*bf40*/  LDL.LU R4, [R1+0x2a30] ;  /* 0x002a300001047983 */ /* 0x001f280000300800 */
        /* <DEDUP_REMOVED lines=44> */
[----:B------:R-:W-:-:S05]  /*c210*/  IMAD R0, R0, UR7, RZ ;  /* 0x0000000700007c24 */ /* 0x000fca000f8e02ff */
[----:B------:R2:W-:Y:S02]  /*c220*/  STL [R1+0x338], R0 ;  /* 0x0003380001007387 */ /* 0x0005e40000100800 */
[----:B--2---:R-:W-:Y:S02]  /*c230*/  IMAD R0, R28, UR7, RZ ;  /* 0x000000071c007c24 */ /* 0x004fe4000f8e02ff */
[----:B------:R-:W-:Y:S02]  /*c240*/  IMAD.MOV.U32 R28, RZ, RZ, R2 ;  /* 0x000000ffff1c7224 */ /* 0x000fe400078e0002 */
[----:B------:R-:W-:Y:S02]  /*c250*/  IMAD R2, R27, UR7, RZ ;  /* 0x000000071b027c24 */ /* 0x000fe4000f8e02ff */
[----:B---3--:R-:W-:-:S05]  /*c260*/  IMAD R29, R29, UR7, RZ ;  /* 0x000000071d1d7c24 */ /* 0x008fca000f8e02ff */
[----:B------:R0:W-:Y:S04]  /*c270*/  STL [R1+0x334], R29 ;  /* 0x0003341d01007387 */ /* 0x0001e80000100800 */
[----:B------:R1:W-:Y:S01]  /*c280*/  STL [R1+0x330], R0 ;  /* 0x0003300001007387 */ /* 0x0003e20000100800 */
[----:B0-----:R-:W-:Y:S02]  /*c290*/  IMAD.MOV.U32 R29, RZ, RZ, R3 ;  /* 0x000000ffff1d7224 */ /* 0x001fe400078e0003 */
[----:B------:R-:W-:Y:S02]  /*c2a0*/  IMAD R3, R26, UR7, RZ ;  /* 0x000000071a037c24 */ /* 0x000fe4000f8e02ff */
[----:B-1----:R-:W-:Y:S01]  /*c2b0*/  IMAD R0, R25, UR7, RZ ;  /* 0x0000000719007c24 */ /* 0x002fe2000f8e02ff */
[----:B------:R0:W-:Y:S04]  /*c2c0*/  STL [R1+0x32c], R2 ;  /* 0x00032c0201007387 */ /* 0x0001e80000100800 */
[----:B------:R1:W-:Y:S04]  /*c2d0*/  STL [R1+0x328], R3 ;  /* 0x0003280301007387 */ /* 0x0003e80000100800 */
[----:B------:R2:W-:Y:S01]  /*c2e0*/  STL [R1+0x324], R0 ;  /* 0x0003240001007387 */ /* 0x0005e20000100800 */
[----:B0-----:R-:W-:-:S02]  /*c2f0*/  IMAD R2, R23, UR7, RZ ;  /* 0x0000000717027c24 */ /* 0x001fc4000f8e02ff */
        /* <DEDUP_REMOVED lines=13> */
[----:B------:R-:W-:Y:S01]  /*c3d0*/  STL [R1+0x308], R2 ;  /* 0x0003080201007387 */ /* 0x000fe20000100800 */
[----:B--2---:R-:W-:-:S03]  /*c3e0*/  IMAD R0, R8, UR7, RZ ;  /* 0x0000000708007c24 */ /* 0x004fc6000f8e02ff */
[----:B------:R-:W-:Y:S01]  /*c3f0*/  STL [R1+0x304], R3 ;  /* 0x0003040301007387 */ /* 0x000fe20000100800 */
[----:B------:R-:W-:-:S03]  /*c400*/  IMAD R8, R19, UR7, RZ ;  /* 0x0000000713087c24 */ /* 0x000fc6000f8e02ff */
[----:B------:R0:W-:Y:S04]  /*c410*/  STL [R1+0x300], R0 ;  /* 0x0003000001007387 */ /* 0x0001e80000100800 */
[----:B------:R-:W-:Y:S01]  /*c420*/  STL [R1+0x2f4], R8 ;  /* 0x0002f40801007387 */ /* 0x000fe20000100800 */
[----:B0-----:R-:W-:-:S03]  /*c430*/  IMAD R0, R22, UR7, RZ ;  /* 0x0000000716007c24 */ /* 0x001fc6000f8e02ff */
[----:B------:R0:W-:Y:S04]  /*c440*/  STL.64 [R1+0x29c0], R28 ;  /* 0x0029c01c01007387 */ /* 0x0001e80000100a00 */
[----:B------:R-:W-:Y:S04]  /*c450*/  STL [R1+0x2f0], R0 ;  /* 0x0002f00001007387 */ /* 0x000fe80000100800 */
[----:B0-----:R-:W2:Y:S04]  /*c460*/  LDL R29, [R1+0x40] ;  /* 0x00004000011d7983 */ /* 0x001ea80000100800 */
[----:B------:R-:W3:Y:S04]  /*c470*/  LDL R28, [R1+0x3c] ;  /* 0x00003c00011c7983 */ /* 0x000ee80000100800 */
[----:B--2---:R0:W-:Y:S04]  /*c480*/  STL [R1+0x29c8], R29 ;  /* 0x0029c81d01007387 */ /* 0x0041e80000100800 */
[----:B0-----:R-:W2:Y:S04]  /*c490*/  LDL R29, [R1+0x34] ;  /* 0x00003400011d7983 */ /* 0x001ea80000100800 */
[----:B---3--:R0:W-:Y:S04]  /*c4a0*/  STL [R1+0x29cc], R28 ;  /* 0x0029cc1c01007387 */ /* 0x0081e80000100800 */
[----:B0-----:R-:W3:Y:S01]  /*c4b0*/  LDL R28, [R1+0x30] ;  /* 0x00003000011c7983 */ /* 0x001ee20000100800 */
[----:B------:R-:W-:-:S02]  /*c4c0*/  IMAD R2, R21, UR7, RZ ;  /* 0x0000000715027c24 */ /* 0x000fc4000f8e02ff */
[----:B------:R-:W-:Y:S02]  /*c4d0*/  IMAD R3, R13, UR7, RZ ;  /* 0x000000070d037c24 */ /* 0x000fe4000f8e02ff */
[----:B------:R-:W-:Y:S01]  /*c4e0*/  IMAD R0, R7, UR7, RZ ;  /* 0x0000000707007c24 */ /* 0x000fe2000f8e02ff */
[----:B--2---:R-:W-:Y:S04]  /*c4f0*/  STL [R1+0x29d0], R29 ;  /* 0x0029d01d01007387 */ /* 0x004fe80000100800 */
[----:B---3--:R4:W-:Y:S04]  /*c500*/  STL [R1+0x29d4], R28 ;  /* 0x0029d41c01007387 */ /* 0x0089e80000100800 */
[----:B------:R-:W2:Y:S04]  /*c510*/  LDL R22, [R1+0x54] ;  /* 0x0000540001167983 */ /* 0x000ea80000100800 */
[----:B------:R-:W3:Y:S04]  /*c520*/  LDL R19, [R1+0x60] ;  /* 0x0000600001137983 */ /* 0x000ee80000100800 */
[----:B------:R-:W2:Y:S04]  /*c530*/  LDL R13, [R1+0x64] ;  /* 0x00006400010d7983 */ /* 0x000ea80000100800 */
        /* <DEDUP_REMOVED lines=13> */
[----:B------:R-:W-:Y:S04]  /*c610*/  STL [R1+0x2fc], R2 ;  /* 0x0002fc0201007387 */ /* 0x000fe80000100800 */
[----:B------:R-:W2:Y:S04]  /*c620*/  LDL R7, [R1+0x50] ;  /* 0x0000500001077983 */ /* 0x000ea80000100800 */
[----:B------:R-:W-:Y:S01]  /*c630*/  STL [R1+0x2f8], R3 ;  /* 0x0002f80301007387 */ /* 0x000fe20000100800 */
[----:B----4-:R-:W-:-:S03]  /*c640*/  IMAD.WIDE R28, R6, 0x2, R4 ;  /* 0x00000002061c7825 */ /* 0x010fc600078e0204 */
[----:B------:R-:W-:Y:S04]  /*c650*/  STL [R1+0x2ec], R0 ;  /* 0x0002ec0001007387 */ /* 0x000fe80000100800 */
[----:B------:R0:W-:Y:S02]  /*c660*/  STL.64 [R1+0x2960], R2 ;  /* 0x0029600201007387 */ /* 0x0001e40000100a00 */
[----:B0-----:R-:W-:Y:S02]  /*c670*/  IMAD R2, R20, UR7, RZ ;  /* 0x0000000714027c24 */ /* 0x001fe4000f8e02ff */
[----:B------:R-:W4:Y:S04]  /*c680*/  LDL R3, [R1+0x44] ;  /* 0x0000440001037983 */ /* 0x000f280000100800 */
[----:B------:R-:W-:Y:S04]  /*c690*/  STL [R1+0x2e8], R2 ;  /* 0x0002e80201007387 */ /* 0x000fe80000100800 */
[----:B------:R0:W-:Y:S02]  /*c6a0*/  STL.64 [R1+0x2e0], R28 ;  /* 0x0002e01c01007387 */ /* 0x0001e40000100a00 */
[----:B0-----:R-:W-:-:S05]  /*c6b0*/  IMAD.WIDE R28, R9, 0x2, R4 ;  /* 0x00000002091c7825 */ /* 0x001fca00078e0204 */
[----:B------:R0:W-:Y:S02]  /*c6c0*/  STL.64 [R1+0x2d8], R28 ;  /* 0x0002d81c01007387 */ /* 0x0001e40000100a00 */
[----:B0-----:R-:W-:-:S05]  /*c6d0*/  IMAD.WIDE R28, R10, 0x2, R4 ;  /* 0x000000020a1c7825 */ /* 0x001fca00078e0204 */
[----:B------:R0:W-:Y:S04]  /*c6e0*/  STL.64 [R1+0x2d0], R28 ;  /* 0x0002d01c01007387 */ /* 0x0001e80000100a00 */
[----:B0-----:R-:W2:Y:S02]  /*c6f0*/  LDL.LU R28, [R1+0x29d4] ;  /* 0x0029d400011c7983 */ /* 0x001ea40000300800 */
[----:B--2---:R-:W-:-:S05]  /*c700*/  IMAD.WIDE R28, R28, 0x2, R4 ;  /* 0x000000021c1c7825 */ /* 0x004fca00078e0204 */
[----:B------:R0:W-:Y:S04]  /*c710*/  STL.64 [R1+0x2c8], R28 ;  /* 0x0002c81c01007387 */ /* 0x0001e80000100a00 */
[----:B0-----:R-:W2:Y:S02]  /*c720*/  LDL.LU R29, [R1+0x29d0] ;  /* 0x0029d000011d7983 */ /* 0x001ea40000300800 */
[----:B--2---:R-:W-:-:S05]  /*c730*/  IMAD.WIDE R28, R29, 0x2, R4 ;  /* 0x000000021d1c7825 */ /* 0x004fca00078e0204 */
[----:B------:R0:W-:Y:S04]  /*c740*/  STL.64 [R1+0x2c0], R28 ;  /* 0x0002c01c01007387 */ /* 0x0001e80000100a00 */
[----:B0-----:R-:W2:Y:S02]  /*c750*/  LDL.LU R28, [R1+0x29cc] ;  /* 0x0029cc00011c7983 */ /* 0x001ea40000300800 */
[----:B--2---:R-:W-:-:S05]  /*c760*/  IMAD.WIDE R28, R28, 0x2, R4 ;  /* 0x000000021c1c7825 */ /* 0x004fca00078e0204 */
[----:B------:R0:W-:Y:S04]  /*c770*/  STL.64 [R1+0x2b8], R28 ;  /* 0x0002b81c01007387 */ /* 0x0001e80000100a00 */
[----:B0-----:R-:W2:Y:S01]  /*c780*/  LDL.LU R29, [R1+0x29c8] ;  /* 0x0029c800011d7983 */ /* 0x001ea20000300800 */
[----:B----4-:R-:W-:-:S04]  /*c790*/  IMAD.WIDE R2, R3, 0x2, R4 ;  /* 0x0000000203027825 */ /* 0x010fc800078e0204 */
[----:B------:R-:W-:Y:S02]  /*c7a0*/  IMAD R0, R15, UR7, RZ ;  /* 0x000000070f007c24 */ /* 0x000fe4000f8e02ff */
[----:B--2---:R-:W-:-:S05]  /*c7b0*/  IMAD.WIDE R28, R29, 0x2, R4 ;  /* 0x000000021d1c7825 */ /* 0x004fca00078e0204 */
[----:B------:R0:W-:Y:S04]  /*c7c0*/  STL.64 [R1+0x2b0], R28 ;  /* 0x0002b01c01007387 */ /* 0x0001e80000100a00 */
[----:B0-----:R-:W2:Y:S04]  /*c7d0*/  LDL.LU.64 R28, [R1+0x29c0] ;  /* 0x0029c000011c7983 */ /* 0x001ea80000300a00 */
[----:B------:R0:W-:Y:S02]  /*c7e0*/  STL.64 [R1+0x2a8], R2 ;  /* 0x0002a80201007387 */ /* 0x0001e40000100a00 */
[----:B0-----:R-:W-:-:S05]  /*c7f0*/  IMAD.WIDE R2, R7, 0x2, R4 ;  /* 0x0000000207027825 */ /* 0x001fca00078e0204 */
[----:B------:R0:W-:Y:S02]  /*c800*/  STL.64 [R1+0x2a0], R2 ;  /* 0x0002a00201007387 */ /* 0x0001e40000100a00 */
[----:B0-----:R-:W-:-:S05]  /*c810*/  IMAD.WIDE R2, R22, 0x2, R4 ;  /* 0x0000000216027825 */ /* 0x001fca00078e0204 */
[----:B------:R3:W-:Y:S02]  /*c820*/  STL.64 [R1+0x298], R2 ;  /* 0x0002980201007387 */ /* 0x0007e40000100a00 */
[----:B---3--:R-:W-:-:S05]  /*c830*/  IMAD.WIDE R2, R19, 0x2, R4 ;  /* 0x0000000213027825 */ /* 0x008fca00078e0204 */
[----:B------:R0:W-:Y:S02]  /*c840*/  STL.64 [R1+0x290], R2 ;  /* 0x0002900201007387 */ /* 0x0001e40000100a00 */
[----:B0-----:R-:W-:-:S05]  /*c850*/  IMAD.WIDE R2, R13, 0x2, R4 ;  /* 0x000000020d027825 */ /* 0x001fca00078e0204 */
[----:B------:R0:W-:Y:S02]  /*c860*/  STL.64 [R1+0x288], R2 ;  /* 0x0002880201007387 */ /* 0x0001e40000100a00 */
[----:B0-----:R-:W-:-:S04]  /*c870*/  IMAD.WIDE R2, R21, 0x2, R4 ;  /* 0x0000000215027825 */ /* 0x001fc800078e0204 */
[--C-:B------:R-:W-:Y:S01]  /*c880*/  IMAD.WIDE R20, R8, 0x2, R4.reuse ;  /* 0x0000000208147825 */ /* 0x100fe200078e0204 */
[----:B------:R0:W-:Y:S04]  /*c890*/  STL.64 [R1+0x280], R2 ;  /* 0x0002800201007387 */ /* 0x0001e80000100a00 */
[----:B------:R1:W-:Y:S01]  /*c8a0*/  STL.64 [R1+0x278], R20 ;  /* 0x0002781401007387 */ /* 0x0003e20000100a00 */
[----:B0-----:R-:W-:-:S04]  /*c8b0*/  IMAD.WIDE R2, R24, 0x2, R4 ;  /* 0x0000000218027825 */ /* 0x001fc800078e0204 */
[--C-:B-1----:R-:W-:Y:S01]  /*c8c0*/  IMAD.WIDE R20, R18, 0x2, R4.reuse ;  /* 0x0000000212147825 */ /* 0x102fe200078e0204 */
[----:B------:R0:W-:Y:S03]  /*c8d0*/  STL.64 [R1+0x270], R2 ;  /* 0x0002700201007387 */ /* 0x0001e60000100a00 */
[--C-:B------:R-:W-:Y:S01]  /*c8e0*/  IMAD.WIDE R18, R12, 0x2, R4.reuse ;  /* 0x000000020c127825 */ /* 0x100fe200078e0204 */
[----:B------:R-:W-:Y:S03]  /*c8f0*/  STL.64 [R1+0x268], R20 ;  /* 0x0002681401007387 */ /* 0x000fe60000100a00 */
[--C-:B------:R-:W-:Y:S01]  /*c900*/  IMAD.WIDE R12, R16, 0x2, R4.reuse ;  /* 0x00000002100c7825 */ /* 0x100fe200078e0204 */
[----:B------:R-:W-:Y:S03]  /*c910*/  STL.64 [R1+0x260], R18 ;  /* 0x0002601201007387 */ /* 0x000fe60000100a00 */
[----:B0-----:R-:W-:-:S04]  /*c920*/  IMAD.WIDE R2, R11, 0x2, R4 ;  /* 0x000000020b027825 */ /* 0x001fc800078e0204 */
[--C-:B------:R-:W-:Y:S01]  /*c930*/  IMAD.WIDE R14, R14, 0x2, R4.reuse ;  /* 0x000000020e0e7825 */ /* 0x100fe200078e0204 */
[----:B------:R0:W-:Y:S04]  /*c940*/  STL.64 [R1+0x258], R2 ;  /* 0x0002580201007387 */ /* 0x0001e80000100a00 */
[----:B------:R1:W-:Y:S04]  /*c950*/  STL.64 [R1+0x250], R12 ;  /* 0x0002500c01007387 */ /* 0x0003e80000100a00 */
[----:B------:R3:W-:Y:S01]  /*c960*/  STL.64 [R1+0x248], R14 ;  /* 0x0002480e01007387 */ /* 0x0007e20000100a00 */
[----:B0-----:R-:W-:-:S04]  /*c970*/  IMAD.WIDE R2, R17, 0x2, R4 ;  /* 0x0000000211027825 */ /* 0x001fc800078e0204 */
[--C-:B-1----:R-:W-:Y:S01]  /*c980*/  IMAD.WIDE R12, R23, 0x2, R4.reuse ;  /* 0x00000002170c7825 */ /* 0x102fe200078e0204 */
[----:B------:R0:W-:Y:S03]  /*c990*/  STL.64 [R1+0x240], R2 ;  /* 0x0002400201007387 */ /* 0x0001e60000100a00 */
[--C-:B---3--:R-:W-:Y:S01]  /*c9a0*/  IMAD.WIDE R14, R25, 0x2, R4.reuse ;  /* 0x00000002190e7825 */ /* 0x108fe200078e0204 */
[----:B------:R1:W-:Y:S04]  /*c9b0*/  STL.64 [R1+0x238], R12 ;  /* 0x0002380c01007387 */ /* 0x0003e80000100a00 */
[----:B------:R-:W-:Y:S01]  /*c9c0*/  STL.64 [R1+0x230], R14 ;  /* 0x0002300e01007387 */ /* 0x000fe20000100a00 */
[----:B0-----:R-:W-:-:S04]  /*c9d0*/  IMAD.WIDE R2, R26, 0x2, R4 ;  /* 0x000000021a027825 */ /* 0x001fc800078e0204 */
[----:B-1----:R-:W-:Y:S01]  /*c9e0*/  IMAD.WIDE R12, R27, 0x2, R4 ;  /* 0x000000021b0c7825 */ /* 0x002fe200078e0204 */
[----:B------:R0:W-:Y:S04]  /*c9f0*/  STL.64 [R1+0x228], R2 ;  /* 0x0002280201007387 */ /* 0x0001e80000100a00 */
[----:B0-----:R-:W3:Y:S04]  /*ca00*/  LDL R2, [R1+0x3d0] ;  /* 0x0003d00001027983 */ /* 0x001ee80000100800 */
[----:B------:R-:W-:Y:S01]  /*ca10*/  STL.64 [R1+0x220], R12 ;  /* 0x0002200c01007387 */ /* 0x000fe20000100a00 */
[----:B--2---:R-:W-:-:S02]  /*ca20*/  IMAD.MOV.U32 R18, RZ, RZ, R28 ;  /* 0x000000ffff127224 */ /* 0x004fc400078e001c */
[----:B------:R-:W-:-:S05]  /*ca30*/  IMAD.MOV.U32 R19, RZ, RZ, R29 ;  /* 0x000000ffff137224 */ /* 0x000fca00078e001d */
[----:B------:R0:W-:Y:S04]  /*ca40*/  STL.64 [R1+0x2990], R18 ;  /* 0x0029901201007387 */ /* 0x0001e80000100a00 */
[----:B0-----:R-:W2:Y:S04]  /*ca50*/  LDL R19, [R1+0x3cc] ;  /* 0x0003cc0001137983 */ /* 0x001ea80000100800 */
[----:B------:R-:W4:Y:S04]  /*ca60*/  LDL R18, [R1+0x3c8] ;  /* 0x0003c80001127983 */ /* 0x000f280000100800 */
[----:B--2---:R0:W-:Y:S04]  /*ca70*/  STL [R1+0x2998], R19 ;  /* 0x0029981301007387 */ /* 0x0041e80000100800 */
[----:B0-----:R-:W2:Y:S04]  /*ca80*/  LDL R19, [R1+0x3bc] ;  /* 0x0003bc0001137983 */ /* 0x001ea80000100800 */
[----:B----4-:R0:W-:Y:S04]  /*ca90*/  STL [R1+0x299c], R18 ;  /* 0x00299c1201007387 */ /* 0x0101e80000100800 */
[----:B0-----:R-:W4:Y:S04]  /*caa0*/  LDL R18, [R1+0x3b8] ;  /* 0x0003b80001127983 */ /* 0x001f280000100800 */
        /* <DEDUP_REMOVED lines=13> */
[----:B------:R-:W2:Y:S04]  /*cb80*/  LDL R3, [R1+0x3d4] ;  /* 0x0003d40001037983 */ /* 0x000ea80000100800 */
[----:B------:R-:W2:Y:S04]  /*cb90*/  LDL.LU R15, [R1+0x3e0] ;  /* 0x0003e000010f7983 */ /* 0x000ea80000300800 */
        /* <DEDUP_REMOVED lines=10> */
[----:B----4-:R-:W-:-:S03]  /*cc40*/  IMAD.WIDE R18, R18, 0x2, R4 ;  /* 0x0000000212127825 */ /* 0x010fc600078e0204 */
[----:B------:R-:W4:Y:S04]  /*cc50*/  LDL.LU R14, [R1+0x424] ;  /* 0x00042400010e7983 */ /* 0x000f280000300800 */
[----:B------:R-:W2:Y:S04]  /*cc60*/  LDL.LU R17, [R1+0x428] ;  /* 0x0004280001117983 */ /* 0x000ea80000300800 */
[----:B------:R-:W2:Y:S04]  /*cc70*/  LDL.LU R23, [R1+0x42c] ;  /* 0x00042c0001177983 */ /* 0x000ea80000300800 */
[----:B------:R-:W2:Y:S04]  /*cc80*/  LDL.LU R25, [R1+0x438] ;  /* 0x0004380001197983 */ /* 0x000ea80000300800 */
[----:B------:R-:W2:Y:S04]  /*cc90*/  LDL.LU R26, [R1+0x43c] ;  /* 0x00043c00011a7983 */ /* 0x000ea80000300800 */
[----:B------:R-:W2:Y:S04]  /*cca0*/  LDL.LU R27, [R1+0x440] ;  /* 0x00044000011b7983 */ /* 0x000ea80000300800 */
[----:B------:R-:W2:Y:S04]  /*ccb0*/  LDL.LU R28, [R1+0x444] ;  /* 0x00044400011c7983 */ /* 0x000ea80000300800 */
[----:B------:R-:W2:Y:S04]  /*ccc0*/  LDL.LU R29, [R1+0x450] ;  /* 0x00045000011d7983 */ /* 0x000ea80000300800 */
        /* <DEDUP_REMOVED lines=27> */
[----:B------:R3:W-:Y:S02]  /*ce80*/  STL.64 [R1+0x1d0], R18 ;  /* 0x0001d01201007387 */ /* 0x0007e40000100a00 */
[----:B---3--:R-:W-:-:S04]  /*ce90*/  IMAD.WIDE R18, R2, 0x2, R4 ;  /* 0x0000000202127825 */ /* 0x008fc800078e0204 */
[--C-:B------:R-:W-:Y:S01]  /*cea0*/  IMAD.WIDE R2, R3, 0x2, R4.reuse ;  /* 0x0000000203027825 */ /* 0x100fe200078e0204 */
[----:B------:R0:W-:Y:S04]  /*ceb0*/  STL.64 [R1+0x1c8], R18 ;  /* 0x0001c81201007387 */ /* 0x0001e80000100a00 */
[----:B0-----:R-:W2:Y:S04]  /*cec0*/  LDL.LU.64 R18, [R1+0x2990] ;  /* 0x0029900001127983 */ /* 0x001ea80000300a00 */
[----:B------:R0:W-:Y:S02]  /*ced0*/  STL.64 [R1+0x1c0], R2 ;  /* 0x0001c00201007387 */ /* 0x0001e40000100a00 */
[----:B0-----:R-:W-:-:S05]  /*cee0*/  IMAD.WIDE R2, R15, 0x2, R4 ;  /* 0x000000020f027825 */ /* 0x001fca00078e0204 */
[----:B------:R0:W-:Y:S02]  /*cef0*/  STL.64 [R1+0x1b8], R2 ;  /* 0x0001b80201007387 */ /* 0x0001e40000100a00 */
[----:B0-----:R-:W-:-:S05]  /*cf00*/  IMAD.WIDE R2, R20, 0x2, R4 ;  /* 0x0000000214027825 */ /* 0x001fca00078e0204 */
[----:B------:R0:W-:Y:S04]  /*cf10*/  STL.64 [R1+0x1b0], R2 ;  /* 0x0001b00201007387 */ /* 0x0001e80000100a00 */
[----:B------:R1:W-:Y:S01]  /*cf20*/  STL.64 [R1+0x2968], R6 ;  /* 0x0029680601007387 */ /* 0x0003e20000100a00 */
[----:B0-----:R-:W-:-:S04]  /*cf30*/  IMAD.WIDE R2, R7, 0x2, R4 ;  /* 0x0000000207027825 */ /* 0x001fc800078e0204 */
[--C-:B-1----:R-:W-:Y:S01]  /*cf40*/  IMAD.WIDE R6, R22, 0x2, R4.reuse ;  /* 0x0000000216067825 */ /* 0x102fe200078e0204 */
[----:B------:R0:W-:Y:S04]  /*cf50*/  STL.64 [R1+0x1a8], R2 ;  /* 0x0001a80201007387 */ /* 0x0001e80000100a00 */
[----:B------:R1:W-:Y:S04]  /*cf60*/  STL.64 [R1+0x1a0], R6 ;  /* 0x0001a00601007387 */ /* 0x0003e80000100a00 */
[----:B------:R-:W-:Y:S01]  /*cf70*/  STL.64 [R1+0x28f0], R20 ;  /* 0x0028f01401007387 */ /* 0x000fe20000100a00 */
        /* <DEDUP_REMOVED lines=8> */
[----:B------:R-:W3:Y:S04]  /*d000*/  LDL R20, [R1+0x468] ;  /* 0x0004680001147983 */ /* 0x000ee80000100800 */
[----:B------:R1:W-:Y:S01]  /*d010*/  STL.64 [R1+0x180], R6 ;  /* 0x0001800601007387 */ /* 0x0003e20000100a00 */
[----:B0-----:R-:W-:-:S03]  /*d020*/  IMAD.WIDE R2, R12, 0x2, R4 ;  /* 0x000000020c027825 */ /* 0x001fc600078e0204 */
[----:B------:R-:W2:Y:S04]  /*d030*/  LDL R21, [R1+0x46c] ;  /* 0x00046c0001157983 */ /* 0x000ea80000100800 */
[----:B------:R0:W-:Y:S04]  /*d040*/  STL.64 [R1+0x178], R2 ;  /* 0x0001780201007387 */ /* 0x0001e80000100a00 */
[----:B-1----:R-:W2:Y:S04]  /*d050*/  LDL R6, [R1+0x470] ;  /* 0x0004700001067983 */ /* 0x002ea80000100800 */
[----:B------:R1:W-:Y:S01]  /*d060*/  STL.64 [R1+0x28f8], R12 ;  /* 0x0028f80c01007387 */ /* 0x0003e20000100a00 */
[----:B0-----:R-:W-:-:S03]  /*d070*/  IMAD.WIDE R2, R11, 0x2, R4 ;  /* 0x000000020b027825 */ /* 0x001fc600078e0204 */
[----:B------:R-:W2:Y:S04]  /*d080*/  LDL R7, [R1+0x474] ;  /* 0x0004740001077983 */ /* 0x000ea80000100800 */
[----:B------:R0:W-:Y:S01]  /*d090*/  STL.64 [R1+0x170], R2 ;  /* 0x0001700201007387 */ /* 0x0001e20000100a00 */
[----:B-1----:R-:W-:-:S03]  /*d0a0*/  IMAD.WIDE R12, R16, 0x2, R4 ;  /* 0x00000002100c7825 */ /* 0x002fc600078e0204 */
[----:B0-----:R-:W2:Y:S04]  /*d0b0*/  LDL R2, [R1+0x480] ;  /* 0x0004800001027983 */ /* 0x001ea80000100800 */
[----:B------:R-:W2:Y:S04]  /*d0c0*/  LDL R3, [R1+0x484] ;  /* 0x0004840001037983 */ /* 0x000ea80000100800 */
[----:B------:R0:W-:Y:S04]  /*d0d0*/  STL.64 [R1+0x2978], R10 ;  /* 0x0029780a01007387 */ /* 0x0001e80000100a00 */
[----:B0-----:R-:W2:Y:S04]  /*d0e0*/  LDL R10, [R1+0x458] ;  /* 0x00045800010a7983 */ /* 0x001ea80000100800 */
[----:B------:R-:W2:Y:S04]  /*d0f0*/  LDL R11, [R1+0x45c] ;  /* 0x00045c00010b7983 */ /* 0x000ea80000100800 */
[----:B----4-:R0:W-:Y:S04]  /*d100*/  STL.64 [R1+0x2900], R14 ;  /* 0x0029000e01007387 */ /* 0x0101e80000100a00 */
[----:B------:R1:W-:Y:S04]  /*d110*/  STL.64 [R1+0x168], R12 ;  /* 0x0001680c01007387 */ /* 0x0003e80000100a00 */
[----:B0-----:R-:W4:Y:S01]  /*d120*/  LDL R15, [R1+0x454] ;  /* 0x00045400010f7983 */ /* 0x001f220000100800 */
[----:B------:R-:W-:-:S05]  /*d130*/  IMAD.WIDE R8, R14, 0x2, R4 ;  /* 0x000000020e087825 */ /* 0x000fca00078e0204 */
[----:B------:R0:W-:Y:S01]  /*d140*/  STL.64 [R1+0x160], R8 ;  /* 0x0001600801007387 */ /* 0x0001e20000100a00 */
[----:B-1----:R-:W-:-:S03]  /*d150*/  IMAD.WIDE R12, R23, 0x2, R4 ;  /* 0x00000002170c7825 */ /* 0x002fc600078e0204 */
[----:B------:R1:W-:Y:S01]  /*d160*/  STL.64 [R1+0x2908], R16 ;  /* 0x0029081001007387 */ /* 0x0003e20000100a00 */
[----:B0-----:R-:W-:-:S05]  /*d170*/  IMAD.WIDE R8, R17, 0x2, R4 ;  /* 0x0000000211087825 */ /* 0x001fca00078e0204 */
[----:B------:R0:W-:Y:S01]  /*d180*/  STL.64 [R1+0x158], R8 ;  /* 0x0001580801007387 */ /* 0x0001e20000100a00 */
[----:B-1----:R-:W-:-:S03]  /*d190*/  IMAD.WIDE R16, R26, 0x2, R4 ;  /* 0x000000021a107825 */ /* 0x002fc600078e0204 */
[----:B------:R1:W-:Y:S04]  /*d1a0*/  STL.64 [R1+0x2910], R22 ;  /* 0x0029101601007387 */ /* 0x0003e80000100a00 */
[----:B------:R1:W-:Y:S01]  /*d1b0*/  STL.64 [R1+0x3a8], R12 ;  /* 0x0003a80c01007387 */ /* 0x0003e20000100a00 */
[----:B0-----:R-:W-:-:S04]  /*d1c0*/  IMAD.WIDE R8, R25, 0x2, R4 ;  /* 0x0000000219087825 */ /* 0x001fc800078e0204 */
[--C-:B-1----:R-:W-:Y:S01]  /*d1d0*/  IMAD.WIDE R22, R27, 0x2, R4.reuse ;  /* 0x000000021b167825 */ /* 0x102fe200078e0204 */
[----:B------:R-:W3:Y:S04]  /*d1e0*/  LDL R12, [R1+0x488] ;  /* 0x00048800010c7983 */ /* 0x000ee80000100800 */
[----:B------:R-:W3:Y:S04]  /*d1f0*/  LDL R13, [R1+0x48c] ;  /* 0x00048c00010d7983 */ /* 0x000ee80000100800 */
[----:B------:R0:W-:Y:S04]  /*d200*/  STL.64 [R1+0x3c0], R8 ;  /* 0x0003c00801007387 */ /* 0x0001e80000100a00 */
[----:B0-----:R-:W3:Y:S04]  /*d210*/  LDL R8, [R1+0x498] ;  /* 0x0004980001087983 */ /* 0x001ee80000100800 */
[----:B------:R-:W3:Y:S04]  /*d220*/  LDL R9, [R1+0x49c] ;  /* 0x00049c0001097983 */ /* 0x000ee80000100800 */
[----:B------:R-:W-:Y:S04]  /*d230*/  STL.64 [R1+0x2918], R24 ;  /* 0x0029181801007387 */ /* 0x000fe80000100a00 */
[----:B------:R-:W-:Y:S04]  /*d240*/  STL.64 [R1+0x2920], R26 ;  /* 0x0029201a01007387 */ /* 0x000fe80000100a00 */
[----:B------:R0:W-:Y:S04]  /*d250*/  STL.64 [R1+0x3d8], R16 ;  /* 0x0003d81001007387 */ /* 0x0001e80000100a00 */
[----:B------:R1:W-:Y:S04]  /*d260*/  STL.64 [R1+0x3e8], R22 ;  /* 0x0003e81601007387 */ /* 0x0003e80000100a00 */
[----:B------:R-:W-:Y:S01]  /*d270*/  STL.64 [R1+0x2928], R28 ;  /* 0x0029281c01007387 */ /* 0x000fe20000100a00 */
[----:B0-----:R-:W-:-:S04]  /*d280*/  IMAD.WIDE R16, R28, 0x2, R4 ;  /* 0x000000021c107825 */ /* 0x001fc800078e0204 */
[--C-:B-1----:R-:W-:Y:S01]  /*d290*/  IMAD.WIDE R22, R29, 0x2, R4.reuse ;  /* 0x000000021d167825 */ /* 0x102fe200078e0204 */
[----:B------:R4:W-:Y:S04]  /*d2a0*/  STL.64 [R1+0x400], R16 ;  /* 0x0004001001007387 */ /* 0x0009e80000100a00 */
[----:B------:R-:W-:Y:S01]  /*d2b0*/  STL.64 [R1+0x418], R22 ;  /* 0x0004181601007387 */ /* 0x000fe20000100a00 */
[----:B----4-:R-:W-:-:S04]  /*d2c0*/  IMAD.WIDE R16, R15, 0x2, R4 ;  /* 0x000000020f107825 */ /* 0x010fc800078e0204 */
[--C-:B--2---:R-:W-:Y:S01]  /*d2d0*/  IMAD.WIDE R14, R10, 0x2, R4.reuse ;  /* 0x000000020a0e7825 */ /* 0x104fe200078e0204 */
[----:B------:R3:W-:Y:S03]  /*d2e0*/  STL.64 [R1+0x430], R16 ;  /* 0x0004301001007387 */ /* 0x0007e60000100a00 */
[--C-:B------:R-:W-:Y:S01]  /*d2f0*/  IMAD.WIDE R10, R11, 0x2, R4.reuse ;  /* 0x000000020b0a7825 */ /* 0x100fe200078e0204 */
[----:B------:R0:W-:Y:S04]  /*d300*/  STL.64 [R1+0x448], R14 ;  /* 0x0004480e01007387 */ /* 0x0001e80000100a00 */
[----:B------:R1:W-:Y:S01]  /*d310*/  STL.64 [R1+0x460], R10 ;  /* 0x0004600a01007387 */ /* 0x0003e20000100a00 */
[----:B---3--:R-:W-:-:S04]  /*d320*/  IMAD.WIDE R16, R20, 0x2, R4 ;  /* 0x0000000214107825 */ /* 0x008fc800078e0204 */
[--C-:B0-----:R-:W-:Y:S01]  /*d330*/  IMAD.WIDE R14, R21, 0x2, R4.reuse ;  /* 0x00000002150e7825 */ /* 0x101fe200078e0204 */
[----:B------:R-:W-:Y:S03]  /*d340*/  STL.64 [R1+0x478], R16 ;  /* 0x0004781001007387 */ /* 0x000fe60000100a00 */
[--C-:B-1----:R-:W-:Y:S01]  /*d350*/  IMAD.WIDE R10, R6, 0x2, R4.reuse ;  /* 0x00000002060a7825 */ /* 0x102fe200078e0204 */
[----:B------:R-:W2:Y:S04]  /*d360*/  LDL R20, [R1+0x4a8] ;  /* 0x0004a80001147983 */ /* 0x000ea80000100800 */
[----:B------:R-:W-:Y:S04]  /*d370*/  STL.64 [R1+0x490], R14 ;  /* 0x0004900e01007387 */ /* 0x000fe80000100a00 */
[----:B------:R-:W3:Y:S04]  /*d380*/  LDL R21, [R1+0x4ac] ;  /* 0x0004ac0001157983 */ /* 0x000ee80000100800 */
[----:B------:R0:W-:Y:S02]  /*d390*/  STL.64 [R1+0x4a0], R10 ;  /* 0x0004a00a01007387 */ /* 0x0001e40000100a00 */
[----:B0-----:R-:W-:-:S04]  /*d3a0*/  IMAD.WIDE R10, R7, 0x2, R4 ;  /* 0x00000002070a7825 */ /* 0x001fc800078e0204 */
[--C-:B------:R-:W-:Y:S01]  /*d3b0*/  IMAD.WIDE R6, R2, 0x2, R4.reuse ;  /* 0x0000000202067825 */ /* 0x100fe200078e0204 */
[----:B------:R0:W-:Y:S03]  /*d3c0*/  STL.64 [R1+0x4b8], R10 ;  /* 0x0004b80a01007387 */ /* 0x0001e60000100a00 */
[--C-:B------:R-:W-:Y:S01]  /*d3d0*/  IMAD.WIDE R2, R3, 0x2, R4.reuse ;  /* 0x0000000203027825 */ /* 0x100fe200078e0204 */
[----:B------:R1:W-:Y:S04]  /*d3e0*/  STL.64 [R1+0x4d0], R6 ;  /* 0x0004d00601007387 */ /* 0x0003e80000100a00 */
[----:B------:R-:W4:Y:S04]  /*d3f0*/  LDL R28, [R1+0x4b0] ;  /* 0x0004b000011c7983 */ /* 0x000f280000100800 */
[----:B------:R0:W-:Y:S04]  /*d400*/  STL.64 [R1+0x4e0], R2 ;  /* 0x0004e00201007387 */ /* 0x0001e80000100a00 */
[----:B------:R-:W2:Y:S01]  /*d410*/  LDL R29, [R1+0x4b4] ;  /* 0x0004b400011d7983 */ /* 0x000ea20000100800 */
[----:B------:R-:W-:-:S04]  /*d420*/  IMAD.WIDE R14, R12, 0x2, R4 ;  /* 0x000000020c0e7825 */ /* 0x000fc800078e0204 */
[----:B------:R-:W-:-:S04]  /*d430*/  IMAD.WIDE R12, R13, 0x2, R4 ;  /* 0x000000020d0c7825 */ /* 0x000fc800078e0204 */
[----:B0-----:R-:W-:-:S04]  /*d440*/  IMAD.WIDE R10, R8, 0x2, R4 ;  /* 0x00000002080a7825 */ /* 0x001fc800078e0204 */
[--C-:B------:R-:W-:Y:S01]  /*d450*/  IMAD.WIDE R8, R9, 0x2, R4.reuse ;  /* 0x0000000209087825 */ /* 0x100fe200078e0204 */
[----:B--2---:R4:W-:Y:S04]  /*d460*/  STL [R1+0x2988], R29 ;  /* 0x0029881d01007387 */ /* 0x0049e80000100800 */
[----:B------:R-:W2:Y:S04]  /*d470*/  LDL R26, [R1+0x4c0] ;  /* 0x0004c000011a7983 */ /* 0x000ea80000100800 */
[----:B------:R-:W2:Y:S04]  /*d480*/  LDL R27, [R1+0x4c4] ;  /* 0x0004c400011b7983 */ /* 0x000ea80000100800 */
[----:B-1----:R-:W2:Y:S04]  /*d490*/  LDL R6, [R1+0x4c8] ;  /* 0x0004c80001067983 */ /* 0x002ea80000100800 */
[----:B------:R-:W2:Y:S04]  /*d4a0*/  LDL R7, [R1+0x4cc] ;  /* 0x0004cc0001077983 */ /* 0x000ea80000100800 */
[----:B------:R-:W2:Y:S04]  /*d4b0*/  LDL R2, [R1+0x4d8] ;  /* 0x0004d80001027983 */ /* 0x000ea80000100800 */
[----:B------:R-:W2:Y:S04]  /*d4c0*/  LDL R3, [R1+0x4dc] ;  /* 0x0004dc0001037983 */ /* 0x000ea80000100800 */
[----:B------:R-:W-:Y:S04]  /*d4d0*/  STL.64 [R1+0x4f8], R14 ;  /* 0x0004f80e01007387 */ /* 0x000fe80000100a00 */
[----:B------:R-:W-:Y:S04]  /*d4e0*/  STL.64 [R1+0x510], R12 ;  /* 0x0005100c01007387 */ /* 0x000fe80000100a00 */
[----:B------:R-:W2:Y:S04]  /*d4f0*/  LDL R24, [R1+0x4e8] ;  /* 0x0004e80001187983 */ /* 0x000ea80000100800 */
[----:B------:R-:W-:Y:S04]  /*d500*/  STL.64 [R1+0x528], R10 ;  /* 0x0005280a01007387 */ /* 0x000fe80000100a00 */
[----:B------:R-:W2:Y:S04]  /*d510*/  LDL R25, [R1+0x4ec] ;  /* 0x0004ec0001197983 */ /* 0x000ea80000100800 */
[----:B------:R0:W-:Y:S01]  /*d520*/  STL.64 [R1+0x530], R8 ;  /* 0x0005300801007387 */ /* 0x0001e20000100a00 */
[----:B----4-:R-:W-:-:S03]  /*d530*/  IMAD.WIDE R28, R28, 0x2, R4 ;  /* 0x000000021c1c7825 */ /* 0x010fc600078e0204 */
[----:B------:R-:W4:Y:S04]  /*d540*/  LDL R22, [R1+0x4f0] ;  /* 0x0004f00001167983 */ /* 0x000f280000100800 */
[----:B------:R-:W2:Y:S01]  /*d550*/  LDL R23, [R1+0x4f4] ;  /* 0x0004f40001177983 */ /* 0x000ea20000100800 */
[----:B0-----:R-:W-:-:S03]  /*d560*/  IMAD.WIDE R8, R20, 0x2, R4 ;  /* 0x0000000214087825 */ /* 0x001fc600078e0204 */
[----:B------:R-:W2:Y:S01]  /*d570*/  LDL R16, [R1+0x500] ;  /* 0x0005000001107983 */ /* 0x000ea20000100800 */
[----:B---3--:R-:W-:-:S03]  /*d580*/  IMAD.WIDE R20, R21, 0x2, R4 ;  /* 0x0000000215147825 */ /* 0x008fc600078e0204 */
[----:B------:R-:W3:Y:S04]  /*d590*/  LDL R17, [R1+0x504] ;  /* 0x0005040001117983 */ /* 0x000ee80000100800 */
[----:B------:R-:W2:Y:S04]  /*d5a0*/  LDL R14, [R1+0x508] ;  /* 0x00050800010e7983 */ /* 0x000ea80000100800 */
[----:B------:R-:W2:Y:S04]  /*d5b0*/  LDL R15, [R1+0x50c] ;  /* 0x00050c00010f7983 */ /* 0x000ea80000100800 */
[----:B------:R-:W2:Y:S04]  /*d5c0*/  LDL R10, [R1+0x518] ;  /* 0x00051800010a7983 */ /* 0x000ea80000100800 */
[----:B------:R-:W2:Y:S04]  /*d5d0*/  LDL R11, [R1+0x51c] ;  /* 0x00051c00010b7983 */ /* 0x000ea80000100800 */
[----:B------:R-:W2:Y:S04]  /*d5e0*/  LDL R12, [R1+0x520] ;  /* 0x00052000010c7983 */ /* 0x000ea80000100800 */
[----:B------:R-:W2:Y:S04]  /*d5f0*/  LDL R13, [R1+0x524] ;  /* 0x00052400010d7983 */ /* 0x000ea80000100800 */
[----:B------:R0:W-:Y:S04]  /*d600*/  STL.64 [R1+0x538], R8 ;  /* 0x0005380801007387 */ /* 0x0001e80000100a00 */
[----:B0-----:R-:W2:Y:S04]  /*d610*/  LDL R8, [R1+0x384] ;  /* 0x0003840001087983 */ /* 0x001ea80000100800 */
[----:B------:R-:W2:Y:S04]  /*d620*/  LDL R9, [R1+0x37c] ;  /* 0x00037c0001097983 */ /* 0x000ea80000100800 */
[----:B------:R0:W-:Y:S04]  /*d630*/  STL.64 [R1+0x540], R20 ;  /* 0x0005401401007387 */ /* 0x0001e80000100a00 */
[----:B0-----:R-:W2:Y:S04]  /*d640*/  LDL R20, [R1+0x374] ;  /* 0x0003740001147983 */ /* 0x001ea80000100800 */
[----:B------:R-:W2:Y:S04]  /*d650*/  LDL R21, [R1+0x36c] ;  /* 0x00036c0001157983 */ /* 0x000ea80000100800 */
[----:B------:R0:W-:Y:S04]  /*d660*/  STL.64 [R1+0x548], R28 ;  /* 0x0005481c01007387 */ /* 0x0001e80000100a00 */
[----:B0-----:R-:W2:Y:S02]  /*d670*/  LDL.LU R29, [R1+0x2988] ;  /* 0x00298800011d7983 */ /* 0x001ea40000300800 */
[----:B--2---:R-:W-:-:S05]  /*d680*/  IMAD.WIDE R28, R29, 0x2, R4 ;  /* 0x000000021d1c7825 */ /* 0x004fca00078e0204 */
[----:B------:R0:W-:Y:S02]  /*d690*/  STL.64 [R1+0x558], R28 ;  /* 0x0005581c01007387 */ /* 0x0001e40000100a00 */
[----:B0-----:R-:W-:-:S04]  /*d6a0*/  IMAD.WIDE R28, R26, 0x2, R4 ;  /* 0x000000021a1c7825 */ /* 0x001fc800078e0204 */
[--C-:B------:R-:W-:Y:S01]  /*d6b0*/  IMAD.WIDE R26, R27, 0x2, R4.reuse ;  /* 0x000000021b1a7825 */ /* 0x100fe200078e0204 */
[----:B------:R0:W-:Y:S04]  /*d6c0*/  STL.64 [R1+0x560], R28 ;  /* 0x0005601c01007387 */ /* 0x0001e80000100a00 */
[----:B------:R1:W-:Y:S01]  /*d6d0*/  STL.64 [R1+0x570], R26 ;  /* 0x0005701a01007387 */ /* 0x0003e20000100a00 */
[----:B0-----:R-:W-:-:S04]  /*d6e0*/  IMAD.WIDE R28, R6, 0x2, R4 ;  /* 0x00000002061c7825 */ /* 0x001fc800078e0204 */
[--C-:B------:R-:W-:Y:S01]  /*d6f0*/  IMAD.WIDE R6, R7, 0x2, R4.reuse ;  /* 0x0000000207067825 */ /* 0x100fe200078e0204 */
[----:B------:R-:W-:Y:S03]  /*d700*/  STL.64 [R1+0x580], R28 ;  /* 0x0005801c01007387 */ /* 0x000fe60000100a00 */
[--C-:B-1----:R-:W-:Y:S01]  /*d710*/  IMAD.WIDE R26, R2, 0x2, R4.reuse ;  /* 0x00000002021a7825 */ /* 0x102fe200078e0204 */
[----:B------:R0:W-:Y:S03]  /*d720*/  STL.64 [R1+0x588], R6 ;  /* 0x0005880601007387 */ /* 0x0001e60000100a00 */
[--C-:B------:R-:W-:Y:S01]  /*d730*/  IMAD.WIDE R2, R3, 0x2, R4.reuse ;  /* 0x0000000203027825 */ /* 0x100fe200078e0204 */
[----:B0-----:R-:W2:Y:S04]  /*d740*/  LDL R6, [R1+0x364] ;  /* 0x0003640001067983 */ /* 0x001ea80000100800 */
[----:B------:R-:W-:Y:S04]  /*d750*/  STL.64 [R1+0x598], R26 ;  /* 0x0005981a01007387 */ /* 0x000fe80000100a00 */
[----:B------:R-:W2:Y:S04]  /*d760*/  LDL R7, [R1+0x35c] ;  /* 0x00035c0001077983 */ /* 0x000ea80000100800 */
[----:B------:R0:W-:Y:S04]  /*d770*/  STL.64 [R1+0x5a8], R2 ;  /* 0x0005a80201007387 */ /* 0x0001e80000100a00 */
[----:B0-----:R-:W2:Y:S04]  /*d780*/  LDL R2, [R1+0x358] ;  /* 0x0003580001027983 */ /* 0x001ea80000100800 */
[----:B------:R-:W2:Y:S01]  /*d790*/  LDL R3, [R1+0x354] ;  /* 0x0003540001037983 */ /* 0x000ea20000100800 */
[----:B------:R-:W-:-:S04]  /*d7a0*/  IMAD.WIDE R28, R24, 0x2, R4 ;  /* 0x00000002181c7825 */ /* 0x000fc800078e0204 */
[--C-:B------:R-:W-:Y:S01]  /*d7b0*/  IMAD.WIDE R26, R25, 0x2, R4.reuse ;  /* 0x00000002191a7825 */ /* 0x100fe200078e0204 */
[----:B------:R4:W-:Y:S03]  /*d7c0*/  STL.64 [R1+0x5b0], R28 ;  /* 0x0005b01c01007387 */ /* 0x0009e60000100a00 */
[--C-:B------:R-:W-:Y:S01]  /*d7d0*/  IMAD.WIDE R24, R23, 0x2, R4.reuse ;  /* 0x0000000217187825 */ /* 0x100fe200078e0204 */
[----:B------:R0:W-:Y:S03]  /*d7e0*/  STL.64 [R1+0x5c0], R26 ;  /* 0x0005c01a01007387 */ /* 0x0001e60000100a00 */
[----:B----4-:R-:W-:-:S04]  /*d7f0*/  IMAD.WIDE R28, R22, 0x2, R4 ;  /* 0x00000002161c7825 */ /* 0x010fc800078e0204 */
[--C-:B0-----:R-:W-:Y:S01]  /*d800*/  IMAD.WIDE R26, R16, 0x2, R4.reuse ;  /* 0x00000002101a7825 */ /* 0x101fe200078e0204 */
[----:B------:R-:W-:Y:S03]  /*d810*/  STL.64 [R1+0x5d0], R28 ;  /* 0x0005d01c01007387 */ /* 0x000fe60000100a00 */
[--C-:B---3--:R-:W-:Y:S01]  /*d820*/  IMAD.WIDE R22, R17, 0x2, R4.reuse ;  /* 0x0000000211167825 */ /* 0x108fe200078e0204 */
[----:B------:R0:W-:Y:S03]  /*d830*/  STL.64 [R1+0x5d8], R24 ;  /* 0x0005d81801007387 */ /* 0x0001e60000100a00 */
[--C-:B------:R-:W-:Y:S01]  /*d840*/  IMAD.WIDE R16, R15, 0x2, R4.reuse ;  /* 0x000000020f107825 */ /* 0x100fe200078e0204 */
[----:B------:R-:W-:Y:S04]  /*d850*/  STL.64 [R1+0x5e8], R26 ;  /* 0x0005e81a01007387 */ /* 0x000fe80000100a00 */
[----:B------:R1:W-:Y:S01]  /*d860*/  STL.64 [R1+0x5f8], R22 ;  /* 0x0005f81601007387 */ /* 0x0003e20000100a00 */
[----:B0-----:R-:W-:-:S04]  /*d870*/  IMAD.WIDE R24, R14, 0x2, R4 ;  /* 0x000000020e187825 */ /* 0x001fc800078e0204 */
[--C-:B------:R-:W-:Y:S01]  /*d880*/  IMAD.WIDE R14, R11, 0x2, R4.reuse ;  /* 0x000000020b0e7825 */ /* 0x100fe200078e0204 */
[----:B------:R-:W-:Y:S03]  /*d890*/  STL.64 [R1+0x600], R24 ;  /* 0x0006001801007387 */ /* 0x000fe60000100a00 */
[--C-:B-1----:R-:W-:Y:S01]  /*d8a0*/  IMAD.WIDE R22, R10, 0x2, R4.reuse ;  /* 0x000000020a167825 */ /* 0x102fe200078e0204 */
[----:B------:R0:W-:Y:S03]  /*d8b0*/  STL.64 [R1+0x610], R16 ;  /* 0x0006101001007387 */ /* 0x0001e60000100a00 */
[--C-:B------:R-:W-:Y:S01]  /*d8c0*/  IMAD.WIDE R10, R13, 0x2, R4.reuse ;  /* 0x000000020d0a7825 */ /* 0x100fe200078e0204 */
[----:B------:R-:W-:Y:S04]  /*d8d0*/  STL.64 [R1+0x620], R22 ;  /* 0x0006201601007387 */ /* 0x000fe80000100a00 */
[----:B------:R1:W-:Y:S01]  /*d8e0*/  STL.64 [R1+0x628], R14 ;  /* 0x0006280e01007387 */ /* 0x0003e20000100a00 */
[----:B0-----:R-:W-:-:S04]  /*d8f0*/  IMAD.WIDE R16, R12, 0x2, R4 ;  /* 0x000000020c107825 */ /* 0x001fc800078e0204 */
[--C-:B------:R-:W-:Y:S01]  /*d900*/  IMAD.WIDE R12, R9, 0x2, R4.reuse ;  /* 0x00000002090c7825 */ /* 0x100fe200078e0204 */
[----:B-1----:R-:W3:Y:S04]  /*d910*/  LDL R14, [R1+0x350] ;  /* 0x00035000010e7983 */ /* 0x002ee80000100800 */
[----:B------:R0:W-:Y:S04]  /*d920*/  STL.64 [R1+0x638], R16 ;  /* 0x0006381001007387 */ /* 0x0001e80000100a00 */
[----:B------:R-:W4:Y:S04]  /*d930*/  LDL R15, [R1+0x34c] ;  /* 0x00034c00010f7983 */ /* 0x000f280000100800 */
[----:B------:R1:W-:Y:S01]  /*d940*/  STL.64 [R1+0x648], R10 ;  /* 0x0006480a01007387 */ /* 0x0003e20000100a00 */
[----:B0-----:R-:W-:-:S05]  /*d950*/  IMAD.WIDE R16, R8, 0x2, R4 ;  /* 0x0000000208107825 */ /* 0x001fca00078e0204 */
[----:B------:R-:W-:Y:S01]  /*d960*/  STL.64 [R1+0x650], R16 ;  /* 0x0006501001007387 */ /* 0x000fe20000100a00 */
[----:B-1----:R-:W-:-:S03]  /*d970*/  IMAD.WIDE R10, R20, 0x2, R4 ;  /* 0x00000002140a7825 */ /* 0x002fc600078e0204 */
[----:B------:R-:W-:Y:S01]  /*d980*/  STL.64 [R1+0x660], R12 ;  /* 0x0006600c01007387 */ /* 0x000fe20000100a00 */
[----:B------:R-:W-:-:S03]  /*d990*/  IMAD.WIDE R8, R21, 0x2, R4 ;  /* 0x0000000215087825 */ /* 0x000fc600078e0204 */
[----:B------:R0:W-:Y:S04]  /*d9a0*/  STL.64 [R1+0x670], R10 ;  /* 0x0006700a01007387 */ /* 0x0001e80000100a00 */
[----:B------:R-:W4:Y:S04]  /*d9b0*/  LDL R28, [R1+0x348] ;  /* 0x00034800011c7983 */ /* 0x000f280000100800 */
[----:B------:R1:W-:Y:S04]  /*d9c0*/  STL.64 [R1+0x678], R8 ;  /* 0x0006780801007387 */ /* 0x0003e80000100a00 */
[----:B0-----:R-:W4:Y:S04]  /*d9d0*/  LDL R10, [R1+0x344] ;  /* 0x00034400010a7983 */ /* 0x001f280000100800 */
[----:B------:R-:W-:Y:S04]  /*d9e0*/  STL.64 [R1+0x2980], R18 ;  /* 0x0029801201007387 */ /* 0x000fe80000100a00 */
[----:B------:R-:W4:Y:S04]  /*d9f0*/  LDL R11, [R1+0x340] ;  /* 0x00034000010b7983 */ /* 0x000f280000100800 */
[----:B------:R-:W4:Y:S04]  /*da00*/  LDL R12, [R1+0x33c] ;  /* 0x00033c00010c7983 */ /* 0x000f280000100800 */
[----:B------:R-:W4:Y:S04]  /*da10*/  LDL R13, [R1+0x338] ;  /* 0x00033800010d7983 */ /* 0x000f280000100800 */
[----:B------:R-:W4:Y:S04]  /*da20*/  LDL R20, [R1+0x334] ;  /* 0x0003340001147983 */ /* 0x000f280000100800 */
[----:B------:R-:W4:Y:S01]  /*da30*/  LDL R21, [R1+0x330] ;  /* 0x0003300001157983 */ /* 0x000f220000100800 */
[----:B--2---:R-:W-:-:S04]  /*da40*/  IMAD.WIDE R16, R6, 0x2, R4 ;  /* 0x0000000206107825 */ /* 0x004fc800078e0204 */
[--C-:B-1----:R-:W-:Y:S01]  /*da50*/  IMAD.WIDE R8, R7, 0x2, R4.reuse ;  /* 0x0000000207087825 */ /* 0x102fe200078e0204 */
[----:B------:R-:W-:Y:S04]  /*da60*/  STL.64 [R1+0x680], R16 ;  /* 0x0006801001007387 */ /* 0x000fe80000100a00 */
[----:B------:R0:W-:Y:S01]  /*da70*/  STL.64 [R1+0x690], R8 ;  /* 0x0006900801007387 */ /* 0x0001e20000100a00 */
[----:B------:R-:W-:-:S03]  /*da80*/  IMAD.WIDE R6, R2, 0x2, R4 ;  /* 0x0000000202067825 */ /* 0x000fc600078e0204 */
[----:B0-----:R-:W2:Y:S01]  /*da90*/  LDL R8, [R1+0x32c] ;  /* 0x00032c0001087983 */ /* 0x001ea20000100800 */
[----:B------:R-:W-:-:S03]  /*daa0*/  IMAD.WIDE R2, R3, 0x2, R4 ;  /* 0x0000000203027825 */ /* 0x000fc600078e0204 */
[----:B------:R0:W-:Y:S04]  /*dab0*/  STL.64 [R1+0x698], R6 ;  /* 0x0006980601007387 */ /* 0x0001e80000100a00 */
[----:B------:R-:W2:Y:S04]  /*dac0*/  LDL R9, [R1+0x328] ;  /* 0x0003280001097983 */ /* 0x000ea80000100800 */
[----:B------:R1:W-:Y:S04]  /*dad0*/  STL.64 [R1+0x6a0], R2 ;  /* 0x0006a00201007387 */ /* 0x0003e80000100a00 */
[----:B0-----:R-:W2:Y:S04]  /*dae0*/  LDL R6, [R1+0x324] ;  /* 0x0003240001067983 */ /* 0x001ea80000100800 */
[----:B------:R-:W2:Y:S04]  /*daf0*/  LDL R7, [R1+0x320] ;  /* 0x0003200001077983 */ /* 0x000ea80000100800 */
[----:B-1----:R-:W2:Y:S04]  /*db00*/  LDL R2, [R1+0x31c] ;  /* 0x00031c0001027983 */ /* 0x002ea80000100800 */
[----:B------:R-:W2:Y:S04]  /*db10*/  LDL R3, [R1+0x318] ;  /* 0x0003180001037983 */ /* 0x000ea80000100800 */
[----:B------:R-:W2:Y:S04]  /*db20*/  LDL R29, [R1+0x314] ;  /* 0x00031400011d7983 */ /* 0x000ea80000100800 */
[----:B------:R-:W2:Y:S04]  /*db30*/  LDL R26, [R1+0x310] ;  /* 0x00031000011a7983 */ /* 0x000ea80000100800 */
[----:B------:R-:W2:Y:S04]  /*db40*/  LDL R27, [R1+0x30c] ;  /* 0x00030c00011b7983 */ /* 0x000ea80000100800 */
[----:B------:R-:W2:Y:S04]  /*db50*/  LDL R24, [R1+0x308] ;  /* 0x0003080001187983 */ /* 0x000ea80000100800 */
[----:B------:R-:W2:Y:S04]  /*db60*/  LDL R25, [R1+0x304] ;  /* 0x0003040001197983 */ /* 0x000ea80000100800 */
[----:B------:R-:W2:Y:S04]  /*db70*/  LDL R22, [R1+0x300] ;  /* 0x0003000001167983 */ /* 0x000ea80000100800 */
[----:B------:R-:W2:Y:S01]  /*db80*/  LDL R23, [R1+0x2f4] ;  /* 0x0002f40001177983 */ /* 0x000ea20000100800 */
[----:B---3--:R-:W-:-:S05]  /*db90*/  IMAD.WIDE R16, R14, 0x2, R4 ;  /* 0x000000020e107825 */ /* 0x008fca00078e0204 */
[----:B------:R0:W-:Y:S01]  /*dba0*/  STL.64 [R1+0x6a8], R16 ;  /* 0x0006a81001007387 */ /* 0x0001e20000100a00 */
[----:B----4-:R-:W-:-:S03]  /*dbb0*/  IMAD.WIDE R14, R15, 0x2, R4 ;  /* 0x000000020f0e7825 */ /* 0x010fc600078e0204 */
[----:B0-----:R-:W3:Y:S04]  /*dbc0*/  LDL R16, [R1+0x2f0] ;  /* 0x0002f00001107983 */ /* 0x001ee80000100800 */
[----:B------:R0:W-:Y:S04]  /*dbd0*/  STL.64 [R1+0x6b0], R14 ;  /* 0x0006b00e01007387 */ /* 0x0001e80000100a00 */
[----:B------:R-:W4:Y:S01]  /*dbe0*/  LDL R17, [R1+0x2ec] ;  /* 0x0002ec0001117983 */ /* 0x000f220000100800 */
[----:B------:R-:W-:-:S03]  /*dbf0*/  IMAD.WIDE R18, R28, 0x2, R4 ;  /* 0x000000021c127825 */ /* 0x000fc600078e0204 */
[----:B0-----:R-:W3:Y:S04]  /*dc00*/  LDL R14, [R1+0x2e8] ;  /* 0x0002e800010e7983 */ /* 0x001ee80000100800 */
[----:B------:R-:W3:Y:S04]  /*dc10*/  LDL R15, [R1+0x688] ;  /* 0x00068800010f7983 */ /* 0x000ee80000100800 */
[----:B------:R0:W-:Y:S02]  /*dc20*/  STL.64 [R1+0x6b8], R18 ;  /* 0x0006b81201007387 */ /* 0x0001e40000100a00 */
[----:B0-----:R-:W-:-:S04]  /*dc30*/  IMAD.WIDE R18, R10, 0x2, R4 ;  /* 0x000000020a127825 */ /* 0x001fc800078e0204 */
[--C-:B------:R-:W-:Y:S01]  /*dc40*/  IMAD.WIDE R10, R11, 0x2, R4.reuse ;  /* 0x000000020b0a7825 */ /* 0x100fe200078e0204 */
[----:B------:R0:W-:Y:S04]  /*dc50*/  STL.64 [R1+0x6c0], R18 ;  /* 0x0006c01201007387 */ /* 0x0001e80000100a00 */
[----:B0-----:R-:W3:Y:S04]  /*dc60*/  LDL.LU.64 R18, [R1+0x2980] ;  /* 0x0029800001127983 */ /* 0x001ee80000300a00 */
[----:B------:R0:W-:Y:S02]  /*dc70*/  STL.64 [R1+0x6c8], R10 ;  /* 0x0006c80a01007387 */ /* 0x0001e40000100a00 */
[----:B0-----:R-:W-:-:S05]  /*dc80*/  IMAD.WIDE R10, R12, 0x2, R4 ;  /* 0x000000020c0a7825 */ /* 0x001fca00078e0204 */
[----:B------:R0:W-:Y:S02]  /*dc90*/  STL.64 [R1+0x6d0], R10 ;  /* 0x0006d00a01007387 */ /* 0x0001e40000100a00 */
[----:B0-----:R-:W-:-:S04]  /*dca0*/  IMAD.WIDE R10, R13, 0x2, R4 ;  /* 0x000000020d0a7825 */ /* 0x001fc800078e0204 */
[--C-:B------:R-:W-:Y:S01]  /*dcb0*/  IMAD.WIDE R12, R20, 0x2, R4.reuse ;  /* 0x00000002140c7825 */ /* 0x100fe200078e0204 */
[----:B------:R0:W-:Y:S04]  /*dcc0*/  STL.64 [R1+0x6d8], R10 ;  /* 0x0006d80a01007387 */ /* 0x0001e80000100a00 */
[----:B------:R1:W-:Y:S01]  /*dcd0*/  STL.64 [R1+0x6e0], R12 ;  /* 0x0006e00c01007387 */ /* 0x0003e20000100a00 */
[----:B0-----:R-:W-:-:S03]  /*dce0*/  IMAD.WIDE R10, R21, 0x2, R4 ;  /* 0x00000002150a7825 */ /* 0x001fc600078e0204 */
[----:B-1----:R-:W3:Y:S04]  /*dcf0*/  LDL.LU R12, [R1+0x30] ;  /* 0x00003000010c7983 */ /* 0x002ee80000300800 */
[----:B------:R-:W3:Y:S04]  /*dd00*/  LDL.LU R13, [R1+0x34] ;  /* 0x00003400010d7983 */ /* 0x000ee80000300800 */
[----:B------:R2:W-:Y:S04]  /*dd10*/  STL.64 [R1+0x6e8], R10 ;  /* 0x0006e80a01007387 */ /* 0x0005e80000100a00 */
[----:B------:R-:W3:Y:S04]  /*dd20*/  LDL.LU R20, [R1+0x3c] ;  /* 0x00003c0001147983 */ /* 0x000ee80000300800 */
[----:B------:R-:W3:Y:S01]  /*dd30*/  LDL.LU R21, [R1+0x40] ;  /* 0x0000400001157983 */ /* 0x000ee20000300800 */
[----:B--2---:R-:W-:-:S05]  /*dd40*/  IMAD.WIDE R10, R8, 0x2, R4 ;  /* 0x00000002080a7825 */ /* 0x004fca00078e0204 */
[----:B------:R0:W-:Y:S01]  /*dd50*/  STL.64 [R1+0x6f0], R10 ;  /* 0x0006f00a01007387 */ /* 0x0001e20000100a00 */
[----:B------:R-:W-:-:S03]  /*dd60*/  IMAD.WIDE R8, R9, 0x2, R4 ;  /* 0x0000000209087825 */ /* 0x000fc600078e0204 */
[----:B0-----:R-:W2:Y:S04]  /*dd70*/  LDL.LU.64 R10, [R1+0x2978] ;  /* 0x00297800010a7983 */ /* 0x001ea80000300a00 */
[----:B------:R0:W-:Y:S02]  /*dd80*/  STL.64 [R1+0x6f8], R8 ;  /* 0x0006f80801007387 */ /* 0x0001e40000100a00 */
[----:B0-----:R-:W-:-:S04]  /*dd90*/  IMAD.WIDE R8, R6, 0x2, R4 ;  /* 0x0000000206087825 */ /* 0x001fc800078e0204 */
[--C-:B------:R-:W-:Y:S01]  /*dda0*/  IMAD.WIDE R6, R7, 0x2, R4.reuse ;  /* 0x0000000207067825 */ /* 0x100fe200078e0204 */
[----:B------:R0:W-:Y:S04]  /*ddb0*/  STL.64 [R1+0x700], R8 ;  /* 0x0007000801007387 */ /* 0x0001e80000100a00 */
[----:B0-----:R-:W2:Y:S04]  /*ddc0*/  LDL.LU.64 R8, [R1+0x2970] ;  /* 0x0029700001087983 */ /* 0x001ea80000300a00 */
[----:B------:R0:W-:Y:S02]  /*ddd0*/  STL.64 [R1+0x708], R6 ;  /* 0x0007080601007387 */ /* 0x0001e40000100a00 */
[----:B0-----:R-:W-:-:S04]  /*dde0*/  IMAD.WIDE R6, R2, 0x2, R4 ;  /* 0x0000000202067825 */ /* 0x001fc800078e0204 */
[--C-:B------:R-:W-:Y:S01]  /*ddf0*/  IMAD.WIDE R2, R3, 0x2, R4.reuse ;  /* 0x0000000203027825 */ /* 0x100fe200078e0204 */
[----:B------:R0:W-:Y:S04]  /*de00*/  STL.64 [R1+0x710], R6 ;  /* 0x0007100601007387 */ /* 0x0001e80000100a00 */
[----:B0-----:R-:W2:Y:S04]  /*de10*/  LDL.LU.64 R6, [R1+0x2968] ;  /* 0x0029680001067983 */ /* 0x001ea80000300a00 */
[----:B------:R0:W-:Y:S04]  /*de20*/  STL.64 [R1+0x718], R2 ;  /* 0x0007180201007387 */ /* 0x0001e80000100a00 */
[----:B0-----:R-:W2:Y:S01]  /*de30*/  LDL.LU.64 R2, [R1+0x2960] ;  /* 0x0029600001027983 */ /* 0x001ea20000300a00 */
[----:B------:R-:W-:-:S05]  /*de40*/  IMAD.WIDE R28, R29, 0x2, R4 ;  /* 0x000000021d1c7825 */ /* 0x000fca00078e0204 */
        /* <DEDUP_REMOVED lines=10> */
[--C-:B--2---:R-:W-:Y:S02]  /*def0*/  IMAD.WIDE R26, R2, 0x2, R4.reuse ;  /* 0x00000002021a7825 */ /* 0x104fe400078e0204 */
[----:B------:R-:W2:Y:S04]  /*df00*/  LDL.LU R2, [R1+0x295c] ;  /* 0x00295c0001027983 */ /* 0x000ea80000300800 */
[----:B------:R0:W-:Y:S02]  /*df10*/  STL.64 [R1+0x748], R24 ;  /* 0x0007481801007387 */ /* 0x0001e40000100a00 */
[----:B0-----:R-:W-:-:S02]  /*df20*/  IMAD.WIDE R24, R3, 0x2, R4 ;  /* 0x0000000203187825 */ /* 0x001fc400078e0204 */
[----:B------:R-:W2:Y:S02]  /*df30*/  LDL.LU R3, [R1+0x2958] ;  /* 0x0029580001037983 */ /* 0x000ea40000300800 */
[--C-:B------:R-:W-:Y:S02]  /*df40*/  IMAD.WIDE R22, R23, 0x2, R4.reuse ;  /* 0x0000000217167825 */ /* 0x100fe400078e0204 */
[----:B------:R3:W-:Y:S04]  /*df50*/  STL.64 [R1+0x750], R26 ;  /* 0x0007501a01007387 */ /* 0x0007e80000100a00 */
[----:B------:R4:W-:Y:S04]  /*df60*/  STL.64 [R1+0x758], R24 ;  /* 0x0007581801007387 */ /* 0x0009e80000100a00 */
[----:B------:R0:W-:Y:S01]  /*df70*/  STL.64 [R1+0x760], R22 ;  /* 0x0007601601007387 */ /* 0x0001e20000100a00 */
[----:B---3--:R-:W-:-:S04]  /*df80*/  IMAD.WIDE R26, R16, 0x2, R4 ;  /* 0x00000002101a7825 */ /* 0x008fc800078e0204 */
[--C-:B----4-:R-:W-:Y:S01]  /*df90*/  IMAD.WIDE R24, R17, 0x2, R4.reuse ;  /* 0x0000000211187825 */ /* 0x110fe200078e0204 */
[----:B------:R-:W-:Y:S03]  /*dfa0*/  STL.64 [R1+0x768], R26 ;  /* 0x0007681a01007387 */ /* 0x000fe60000100a00 */
[--C-:B0-----:R-:W-:Y:S01]  /*dfb0*/  IMAD.WIDE R22, R14, 0x2, R4.reuse ;  /* 0x000000020e167825 */ /* 0x101fe200078e0204 */
[----:B------:R-:W-:Y:S03]  /*dfc0*/  STL.64 [R1+0x770], R24 ;  /* 0x0007701801007387 */ /* 0x000fe60000100a00 */
[--C-:B------:R-:W-:Y:S01]  /*dfd0*/  IMAD.WIDE R16, R15, 0x2, R4.reuse ;  /* 0x000000020f107825 */ /* 0x100fe200078e0204 */
[----:B------:R-:W-:Y:S03]  /*dfe0*/  STL.64 [R1+0x778], R22 ;  /* 0x0007781601007387 */ /* 0x000fe60000100a00 */
[----:B------:R-:W-:Y:S01]  /*dff0*/  IMAD.WIDE R14, R0, 0x2, R4 ;  /* 0x00000002000e7825 */ /* 0x000fe200078e0204 */
[----:B------:R-:W-:Y:S04]  /*e000*/  STL.64 [R1+0x788], R16 ;  /* 0x0007881001007387 */ /* 0x000fe80000100a00 */
[----:B------:R-:W-:Y:S04]  /*e010*/  STL.64 [R1+0x780], R14 ;  /* 0x0007800e01007387 */ /* 0x000fe80000100a00 */
[----:B------:R0:W-:Y:S01]  /*e020*/  STL [R1+0x2930], R7 ;  /* 0x0029300701007387 */ /* 0x0001e20000100800 */
[----:B--2---:R-:W-:-:S05]  /*e030*/  IMAD.WIDE R4, R6, 0x2, R2 ;  /* 0x0000000206047825 */ /* 0x004fca00078e0202 */
[----:B------:R1:W-:Y:S01]  /*e040*/  STL.64 [R1+0x150], R4 ;  /* 0x0001500401007387 */ /* 0x0003e20000100a00 */
[----:B0-----:R-:W-:-:S03]  /*e050*/  IMAD.WIDE R6, R10, 0x2, R2 ;  /* 0x000000020a067825 */ /* 0x001fc600078e0202 */
[----:B------:R0:W-:Y:S01]  /*e060*/  STL [R1+0x2934], R8 ;  /* 0x0029340801007387 */ /* 0x0001e20000100800 */
[----:B-1----:R-:W-:-:S05]  /*e070*/  IMAD.WIDE R4, R9, 0x2, R2 ;  /* 0x0000000209047825 */ /* 0x002fca00078e0202 */
[----:B------:R1:W-:Y:S01]  /*e080*/  STL.64 [R1+0x148], R4 ;  /* 0x0001480401007387 */ /* 0x0003e20000100a00 */
[----:B0-----:R-:W-:-:S03]  /*e090*/  IMAD.WIDE R8, R13, 0x2, R2 ;  /* 0x000000020d087825 */ /* 0x001fc600078e0202 */
[----:B------:R-:W-:Y:S04]  /*e0a0*/  STL [R1+0x2938], R11 ;  /* 0x0029380b01007387 */ /* 0x000fe80000100800 */
[----:B------:R0:W-:Y:S01]  /*e0b0*/  STL.64 [R1+0x140], R6 ;  /* 0x0001400601007387 */ /* 0x0001e20000100a00 */
[----:B-1----:R-:W-:-:S05]  /*e0c0*/  IMAD.WIDE R4, R12, 0x2, R2 ;  /* 0x000000020c047825 */ /* 0x002fca00078e0202 */
[----:B------:R1:W-:Y:S01]  /*e0d0*/  STL.64 [R1+0x138], R4 ;  /* 0x0001380401007387 */ /* 0x0003e20000100a00 */
[----:B0-----:R-:W-:-:S03]  /*e0e0*/  IMAD.WIDE R6, R20, 0x2, R2 ;  /* 0x0000000214067825 */ /* 0x001fc600078e0202 */
[----:B------:R-:W-:Y:S04]  /*e0f0*/  STL.64 [R1+0x130], R8 ;  /* 0x0001300801007387 */ /* 0x000fe80000100a00 */
[----:B------:R-:W2:Y:S04]  /*e100*/  LDL.LU R11, [R1+0x70] ;  /* 0x00007000010b7983 */ /* 0x000ea80000300800 */
[----:B------:R-:W-:Y:S04]  /*e110*/  STL.64 [R1+0x128], R6 ;  /* 0x0001280601007387 */ /* 0x000fe80000100a00 */
[----:B------:R-:W3:Y:S01]  /*e120*/  LDL.LU R10, [R1+0x9c] ;  /* 0x00009c00010a7983 */ /* 0x000ee20000300800 */
[----:B-1----:R-:W-:-:S05]  /*e130*/  IMAD.WIDE R4, R21, 0x2, R2 ;  /* 0x0000000215047825 */ /* 0x002fca00078e0202 */
[----:B------:R-:W-:Y:S04]  /*e140*/  STL.64 [R1+0x120], R4 ;  /* 0x0001200401007387 */ /* 0x000fe80000100a00 */
[----:B---3--:R0:W-:Y:S04]  /*e150*/  STL [R1+0x293c], R10 ;  /* 0x00293c0a01007387 */ /* 0x0081e80000100800 */
[----:B0-----:R-:W3:Y:S04]  /*e160*/  LDL.LU R10, [R1+0x6c] ;  /* 0x00006c00010a7983 */ /* 0x001ee80000300800 */
[----:B--2---:R0:W-:Y:S04]  /*e170*/  STL [R1+0x2940], R11 ;  /* 0x0029400b01007387 */ /* 0x0041e80000100800 */
[----:B0-----:R-:W2:Y:S04]  /*e180*/  LDL.LU R11, [R1+0x64] ;  /* 0x00006400010b7983 */ /* 0x001ea80000300800 */
        /* <DEDUP_REMOVED lines=23> */
[----:B--2---:R-:W-:-:S03]  /*e300*/  IMAD.WIDE R10, R11, 0x2, R2 ;  /* 0x000000020b0a7825 */ /* 0x004fc600078e0202 */
        /* <DEDUP_REMOVED lines=31> */
[--C-:B----4-:R-:W-:Y:S01]  /*e500*/  IMAD.WIDE R8, R9, 0x2, R2.reuse ;  /* 0x0000000209087825 */ /* 0x110fe200078e0202 */
[----:B------:R0:W-:Y:S04]  /*e510*/  STL.64 [R1+0xd8], R10 ;  /* 0x0000d80a01007387 */ /* 0x0001e80000100a00 */
[----:B0-----:R-:W2:Y:S04]  /*e520*/  LDL.LU R11, [R1+0x2938] ;  /* 0x00293800010b7983 */ /* 0x001ea80000300800 */
[----:B------:R0:W-:Y:S02]  /*e530*/  STL.64 [R1+0xd0], R8 ;  /* 0x0000d00801007387 */ /* 0x0001e40000100a00 */
[----:B0-----:R-:W-:-:S04]  /*e540*/  IMAD.WIDE R8, R7, 0x2, R2 ;  /* 0x0000000207087825 */ /* 0x001fc800078e0202 */
[--C-:B------:R-:W-:Y:S01]  /*e550*/  IMAD.WIDE R6, R6, 0x2, R2.reuse ;  /* 0x0000000206067825 */ /* 0x100fe200078e0202 */
[----:B------:R0:W-:Y:S04]  /*e560*/  STL.64 [R1+0xc8], R8 ;  /* 0x0000c80801007387 */ /* 0x0001e80000100a00 */
[----:B0-----:R-:W3:Y:S04]  /*e570*/  LDL.LU R8, [R1+0x2934] ;  /* 0x0029340001087983 */ /* 0x001ee80000300800 */
[----:B------:R0:W-:Y:S02]  /*e580*/  STL.64 [R1+0xc0], R6 ;  /* 0x0000c00601007387 */ /* 0x0001e40000100a00 */
[----:B0-----:R-:W-:-:S05]  /*e590*/  IMAD.WIDE R6, R4, 0x2, R2 ;  /* 0x0000000204067825 */ /* 0x001fca00078e0202 */
[----:B------:R0:W-:Y:S02]  /*e5a0*/  STL.64 [R1+0xb8], R6 ;  /* 0x0000b80601007387 */ /* 0x0001e40000100a00 */
[----:B0-----:R-:W-:-:S04]  /*e5b0*/  IMAD.WIDE R6, R28, 0x2, R2 ;  /* 0x000000021c067825 */ /* 0x001fc800078e0202 */
[--C-:B------:R-:W-:Y:S01]  /*e5c0*/  IMAD.WIDE R28, R29, 0x2, R2.reuse ;  /* 0x000000021d1c7825 */ /* 0x100fe200078e0202 */
[----:B------:R0:W-:Y:S04]  /*e5d0*/  STL.64 [R1+0xb0], R6 ;  /* 0x0000b00601007387 */ /* 0x0001e80000100a00 */
[----:B0-----:R-:W4:Y:S04]  /*e5e0*/  LDL.LU R7, [R1+0x2930] ;  /* 0x0029300001077983 */ /* 0x001f280000300800 */
[----:B------:R0:W-:Y:S02]  /*e5f0*/  STL.64 [R1+0xa8], R28 ;  /* 0x0000a81c01007387 */ /* 0x0001e40000100a00 */
[----:B0-----:R-:W-:-:S04]  /*e600*/  IMAD.WIDE R28, R26, 0x2, R2 ;  /* 0x000000021a1c7825 */ /* 0x001fc800078e0202 */
[--C-:B------:R-:W-:Y:S01]  /*e610*/  IMAD.WIDE R26, R27, 0x2, R2.reuse ;  /* 0x000000021b1a7825 */ /* 0x100fe200078e0202 */
[----:B------:R0:W-:Y:S04]  /*e620*/  STL.64 [R1+0xa0], R28 ;  /* 0x0000a01c01007387 */ /* 0x0001e80000100a00 */
[----:B0-----:R-:W3:Y:S04]  /*e630*/  LDL.LU.64 R28, [R1+0x2928] ;  /* 0x00292800011c7983 */ /* 0x001ee80000300a00 */
        /* <DEDUP_REMOVED lines=29> */
[----:B0-----:R-:W4:Y:S04]  /*e810*/  LDL.LU.64 R12, [R1+0x28f8] ;  /* 0x0028f800010c7983 */ /* 0x001f280000300a00 */
[----:B------:R0:W-:Y:S04]  /*e820*/  STL.64 [R1+0x38], R20 ;  /* 0x0000381401007387 */ /* 0x0001e80000100a00 */
[----:B0-----:R-:W4:Y:S01]  /*e830*/  LDL.LU.64 R20, [R1+0x28f0] ;  /* 0x0028f00001147983 */ /* 0x001f220000300a00 */
[----:B------:R-:W-:-:S05]  /*e840*/  IMAD.WIDE R4, R5, 0x2, R2 ;  /* 0x0000000205047825 */ /* 0x000fca00078e0202 */
[----:B------:R3:W-:Y:S01]  /*e850*/  STL.64 [R1+0x30], R4 ;  /* 0x0000300401007387 */ /* 0x0007e20000100a00 */
[----:B--2---:R-:W-:-:S04]  /*e860*/  IMAD.WIDE R10, R11, 0x2, R2 ;  /* 0x000000020b0a7825 */ /* 0x004fc800078e0202 */
[----:B---3--:R-:W-:-:S05]  /*e870*/  IMAD.WIDE R4, R15, 0x2, R2 ;  /* 0x000000020f047825 */ /* 0x008fca00078e0202 */
[----:B------:R4:W-:Y:S01]  /*e880*/  STL.64 [R1+0x28], R4 ;  /* 0x0000280401007387 */ /* 0x0009e20000100a00 */
[----:B------:R-:W-:-:S04]  /*e890*/  IMAD.WIDE R14, R14, 0x2, R2 ;  /* 0x000000020e0e7825 */ /* 0x000fc800078e0202 */
[----:B----4-:R-:W-:-:S05]  /*e8a0*/  IMAD.WIDE R4, R20, 0x2, R2 ;  /* 0x0000000214047825 */ /* 0x010fca00078e0202 */
[----:B------:R0:W-:Y:S02]  /*e8b0*/  STL.64 [R1+0x20], R4 ;  /* 0x0000200401007387 */ /* 0x0001e40000100a00 */
[----:B0-----:R-:W-:-:S04]  /*e8c0*/  IMAD.WIDE R4, R7, 0x2, R2 ;  /* 0x0000000207047825 */ /* 0x001fc800078e0202 */
[--C-:B------:R-:W-:Y:S01]  /*e8d0*/  IMAD.WIDE R6, R22, 0x2, R2.reuse ;  /* 0x0000000216067825 */ /* 0x100fe200078e0202 */
[----:B------:R0:W-:Y:S04]  /*e8e0*/  STL.64 [R1+0x18], R4 ;  /* 0x0000180401007387 */ /* 0x0001e80000100a00 */
[----:B------:R1:W-:Y:S01]  /*e8f0*/  STL.64 [R1+0x10], R6 ;  /* 0x0000100601007387 */ /* 0x0003e20000100a00 */
[----:B0-----:R-:W-:-:S05]  /*e900*/  IMAD.WIDE R4, R13, 0x2, R2 ;  /* 0x000000020d047825 */ /* 0x001fca00078e0202 */
[----:B------:R0:W-:Y:S01]  /*e910*/  STL.64 [R1+0x8], R4 ;  /* 0x0000080401007387 */ /* 0x0001e20000100a00 */
[----:B-1----:R-:W-:-:S04]  /*e920*/  IMAD.WIDE R6, R21, 0x2, R2 ;  /* 0x0000000215067825 */ /* 0x002fc800078e0202 */
[----:B0-----:R-:W-:-:S05]  /*e930*/  IMAD.WIDE R4, R8, 0x2, R2 ;  /* 0x0000000208047825 */ /* 0x001fca00078e0202 */
[----:B------:R-:W-:Y:S01]  /*e940*/  STL.64 [R1+0x28b8], R4 ;  /* 0x0028b80401007387 */ /* 0x000fe20000100a00 */
[----:B------:R-:W-:-:S03]  /*e950*/  IMAD.WIDE R8, R12, 0x2, R2 ;  /* 0x000000020c087825 */ /* 0x000fc600078e0202 */
[----:B------:R0:W-:Y:S01]  /*e960*/  STL.64 [R1], R6 ;  /* 0x0000000601007387 */ /* 0x0001e20000100a00 */
[----:B------:R-:W-:-:S04]  /*e970*/  IMAD.WIDE R12, R16, 0x2, R2 ;  /* 0x00000002100c7825 */ /* 0x000fc800078e0202 */
[----:B0-----:R-:W-:-:S05]  /*e980*/  IMAD.WIDE R6, R24, 0x2, R2 ;  /* 0x0000000218067825 */ /* 0x001fca00078e0202 */
[----:B------:R0:W-:Y:S01]  /*e990*/  STL.64 [R1+0x28c0], R6 ;  /* 0x0028c00601007387 */ /* 0x0001e20000100a00 */
[----:B------:R-:W-:-:S03]  /*e9a0*/  IMAD.WIDE R16, R17, 0x2, R2 ;  /* 0x0000000211107825 */ /* 0x000fc600078e0202 */
[----:B------:R-:W-:Y:S04]  /*e9b0*/  STL.64 [R1+0x28b0], R8 ;  /* 0x0028b00801007387 */ /* 0x000fe80000100a00 */
[----:B------:R-:W-:Y:S04]  /*e9c0*/  STL.64 [R1+0x28a8], R10 ;  /* 0x0028a80a01007387 */ /* 0x000fe80000100a00 */
[----:B------:R-:W-:Y:S04]  /*e9d0*/  STL.64 [R1+0x28a0], R12 ;  /* 0x0028a00c01007387 */ /* 0x000fe80000100a00 */
[----:B0-----:R-:W2:Y:S01]  /*e9e0*/  LDL.LU R7, [R1+0x454] ;  /* 0x0004540001077983 */ /* 0x001ea20000300800 */
[----:B------:R-:W-:-:S03]  /*e9f0*/  IMAD.MOV.U32 R4, RZ, RZ, R18 ;  /* 0x000000ffff047224 */ /* 0x000fc600078e0012 */
[----:B------:R0:W-:Y:S01]  /*ea00*/  STL.64 [R1+0x2898], R14 ;  /* 0x0028980e01007387 */ /* 0x0001e20000100a00 */
[----:B------:R-:W-:Y:S02]  /*ea10*/  IMAD.MOV.U32 R5, RZ, RZ, R19 ;  /* 0x000000ffff057224 */ /* 0x000fe400078e0013 */
[--C-:B------:R-:W-:Y:S01]  /*ea20*/  IMAD.WIDE R18, R23, 0x2, R2.reuse ;  /* 0x0000000217127825 */ /* 0x100fe200078e0202 */
[----:B0-----:R-:W3:Y:S04]  /*ea30*/  LDL.LU R14, [R1+0x45c] ;  /* 0x00045c00010e7983 */ /* 0x001ee80000300800 */
[----:B------:R-:W4:Y:S04]  /*ea40*/  LDL.LU R15, [R1+0x46c] ;  /* 0x00046c00010f7983 */ /* 0x000f280000300800 */
[----:B------:R-:W4:Y:S01]  /*ea50*/  LDL.LU R10, [R1+0x474] ;  /* 0x00047400010a7983 */ /* 0x000f220000300800 */
[----:B------:R-:W-:-:S03]  /*ea60*/  IMAD.WIDE R20, R25, 0x2, R2 ;  /* 0x0000000219147825 */ /* 0x000fc600078e0202 */
[----:B------:R0:W-:Y:S04]  /*ea70*/  STL.64 [R1+0x2890], R16 ;  /* 0x0028901001007387 */ /* 0x0001e80000100a00 */
[----:B0-----:R-:W4:Y:S04]  /*ea80*/  LDL.LU R16, [R1+0x480] ;  /* 0x0004800001107983 */ /* 0x001f280000300800 */
[----:B------:R-:W4:Y:S04]  /*ea90*/  LDL.LU R17, [R1+0x484] ;  /* 0x0004840001117983 */ /* 0x000f280000300800 */
[----:B------:R-:W4:Y:S04]  /*eaa0*/  LDL.LU R8, [R1+0x488] ;  /* 0x0004880001087983 */ /* 0x000f280000300800 */
[----:B------:R-:W4:Y:S04]  /*eab0*/  LDL.LU R9, [R1+0x48c] ;  /* 0x00048c0001097983 */ /* 0x000f280000300800 */
[----:B------:R0:W-:Y:S04]  /*eac0*/  STL.64 [R1+0x2888], R18 ;  /* 0x0028881201007387 */ /* 0x0001e80000100a00 */
[----:B0-----:R-:W4:Y:S04]  /*ead0*/  LDL.LU R18, [R1+0x468] ;  /* 0x0004680001127983 */ /* 0x001f280000300800 */
[----:B------:R-:W4:Y:S04]  /*eae0*/  LDL.LU R19, [R1+0x470] ;  /* 0x0004700001137983 */ /* 0x000f280000300800 */
[----:B------:R0:W-:Y:S04]  /*eaf0*/  STL.64 [R1+0x28c8], R20 ;  /* 0x0028c81401007387 */ /* 0x0001e80000100a00 */
[----:B0-----:R-:W4:Y:S01]  /*eb00*/  LDL.LU R21, [R1+0x458] ;  /* 0x0004580001157983 */ /* 0x001f220000300800 */
[----:B------:R-:W-:-:S03]  /*eb10*/  IMAD.WIDE R22, R26, 0x2, R2 ;  /* 0x000000021a167825 */ /* 0x000fc600078e0202 */
[----:B------:R-:W4:Y:S01]  /*eb20*/  LDL.LU R11, [R1+0x498] ;  /* 0x00049800010b7983 */ /* 0x000f220000300800 */
[----:B------:R-:W-:-:S03]  /*eb30*/  IMAD.WIDE R24, R27, 0x2, R2 ;  /* 0x000000021b187825 */ /* 0x000fc600078e0202 */
[----:B------:R2:W-:Y:S04]  /*eb40*/  STL.64 [R1+0x28d0], R22 ;  /* 0x0028d01601007387 */ /* 0x0005e80000100a00 */
[----:B------:R-:W4:Y:S01]  /*eb50*/  LDL.LU R12, [R1+0x49c] ;  /* 0x00049c00010c7983 */ /* 0x000f220000300800 */
[----:B------:R-:W-:-:S03]  /*eb60*/  IMAD.WIDE R26, R28, 0x2, R2 ;  /* 0x000000021c1a7825 */ /* 0x000fc600078e0202 */
[----:B------:R-:W-:Y:S04]  /*eb70*/  STL.64 [R1+0x28d8], R24 ;  /* 0x0028d81801007387 */ /* 0x000fe80000100a00 */
[----:B------:R-:W4:Y:S04]  /*eb80*/  LDL.LU R13, [R1+0x4a8] ;  /* 0x0004a800010d7983 */ /* 0x000f280000300800 */
[----:B------:R-:W-:Y:S04]  /*eb90*/  STL.64 [R1+0x28e0], R26 ;  /* 0x0028e01a01007387 */ /* 0x000fe80000100a00 */
[----:B------:R-:W4:Y:S01]  /*eba0*/  LDL.LU R6, [R1+0x4ac] ;  /* 0x0004ac0001067983 */ /* 0x000f220000300800 */
[----:B------:R-:W-:-:S05]  /*ebb0*/  IMAD.WIDE R28, R29, 0x2, R2 ;  /* 0x000000021d1c7825 */ /* 0x000fca00078e0202 */
[----:B------:R-:W-:Y:S01]  /*ebc0*/  STL.64 [R1+0x28e8], R28 ;  /* 0x0028e81c01007387 */ /* 0x000fe20000100a00 */
[----:B--2---:R-:W-:-:S03]  /*ebd0*/  IMAD.WIDE R22, R7, 0x2, R2 ;  /* 0x0000000207167825 */ /* 0x004fc600078e0202 */
[----:B------:R-:W2:Y:S04]  /*ebe0*/  LDL.LU R7, [R1+0x4b0] ;  /* 0x0004b00001077983 */ /* 0x000ea80000300800 */
[----:B------:R3:W-:Y:S02]  /*ebf0*/  STL.64 [R1+0x388], R22 ;  /* 0x0003881601007387 */ /* 0x0007e40000100a00 */
[--C-:B---3--:R-:W-:Y:S02]  /*ec00*/  IMAD.WIDE R22, R14, 0x2, R2.reuse ;  /* 0x000000020e167825 */ /* 0x108fe400078e0202 */
[----:B------:R-:W3:Y:S02]  /*ec10*/  LDL.LU R14, [R1+0x4b4] ;  /* 0x0004b400010e7983 */ /* 0x000ee40000300800 */
[----:B----4-:R-:W-:-:S05]  /*ec20*/  IMAD.WIDE R20, R21, 0x2, R2 ;  /* 0x0000000215147825 */ /* 0x010fca00078e0202 */
[----:B------:R0:W-:Y:S04]  /*ec30*/  STL.64 [R1+0x390], R20 ;  /* 0x0003901401007387 */ /* 0x0001e80000100a00 */
[----:B------:R1:W-:Y:S01]  /*ec40*/  STL.64 [R1+0x398], R22 ;  /* 0x0003981601007387 */ /* 0x0003e20000100a00 */
[----:B0-----:R-:W-:-:S04]  /*ec50*/  IMAD.WIDE R20, R18, 0x2, R2 ;  /* 0x0000000212147825 */ /* 0x001fc800078e0202 */
[--C-:B-1----:R-:W-:Y:S02]  /*ec60*/  IMAD.WIDE R22, R15, 0x2, R2.reuse ;  /* 0x000000020f167825 */ /* 0x102fe400078e0202 */
[----:B------:R-:W4:Y:S04]  /*ec70*/  LDL.LU R15, [R1+0x4c0] ;  /* 0x0004c000010f7983 */ /* 0x000f280000300800 */
[----:B------:R0:W-:Y:S04]  /*ec80*/  STL.64 [R1+0x3a0], R20 ;  /* 0x0003a01401007387 */ /* 0x0001e80000100a00 */
[----:B------:R-:W-:Y:S01]  /*ec90*/  STL.64 [R1+0x3b0], R22 ;  /* 0x0003b01601007387 */ /* 0x000fe20000100a00 */
[----:B0-----:R-:W-:-:S04]  /*eca0*/  IMAD.WIDE R20, R19, 0x2, R2 ;  /* 0x0000000213147825 */ /* 0x001fc800078e0202 */
[--C-:B------:R-:W-:Y:S02]  /*ecb0*/  IMAD.WIDE R18, R10, 0x2, R2.reuse ;  /* 0x000000020a127825 */ /* 0x100fe400078e0202 */
[----:B------:R-:W4:Y:S04]  /*ecc0*/  LDL.LU R10, [R1+0x4c4] ;  /* 0x0004c400010a7983 */ /* 0x000f280000300800 */
[----:B------:R0:W-:Y:S04]  /*ecd0*/  STL.64 [R1+0x3b8], R20 ;  /* 0x0003b81401007387 */ /* 0x0001e80000100a00 */
[----:B------:R1:W-:Y:S01]  /*ece0*/  STL.64 [R1+0x3c8], R18 ;  /* 0x0003c81201007387 */ /* 0x0003e20000100a00 */
[----:B0-----:R-:W-:-:S04]  /*ecf0*/  IMAD.WIDE R20, R16, 0x2, R2 ;  /* 0x0000000210147825 */ /* 0x001fc800078e0202 */
[--C-:B-1----:R-:W-:Y:S01]  /*ed00*/  IMAD.WIDE R18, R8, 0x2, R2.reuse ;  /* 0x0000000208127825 */ /* 0x102fe200078e0202 */
[----:B------:R-:W-:Y:S04]  /*ed10*/  STL.64 [R1+0x3d0], R20 ;  /* 0x0003d01401007387 */ /* 0x000fe80000100a00 */
[----:B------:R-:W4:Y:S01]  /*ed20*/  LDL.LU R8, [R1+0x4c8] ;  /* 0x0004c80001087983 */ /* 0x000f220000300800 */
[----:B------:R-:W-:-:S05]  /*ed30*/  IMAD.WIDE R16, R17, 0x2, R2 ;  /* 0x0000000211107825 */ /* 0x000fca00078e0202 */
[----:B------:R0:W-:Y:S04]  /*ed40*/  STL.64 [R1+0x3e0], R16 ;  /* 0x0003e01001007387 */ /* 0x0001e80000100a00 */
[----:B------:R-:W-:Y:S04]  /*ed50*/  STL.64 [R1+0x3f0], R18 ;  /* 0x0003f01201007387 */ /* 0x000fe80000100a00 */
[----:B------:R-:W4:Y:S01]  /*ed60*/  LDL.LU R27, [R1+0x4cc] ;  /* 0x0004cc00011b7983 */ /* 0x000f220000300800 */
[----:B0-----:R-:W-:-:S03]  /*ed70*/  IMAD.WIDE R16, R9, 0x2, R2 ;  /* 0x0000000209107825 */ /* 0x001fc600078e0202 */
[----:B------:R-:W4:Y:S04]  /*ed80*/  LDL.LU R24, [R1+0x4d8] ;  /* 0x0004d80001187983 */ /* 0x000f280000300800 */
[----:B------:R0:W-:Y:S04]  /*ed90*/  STL.64 [R1+0x3f8], R16 ;  /* 0x0003f81001007387 */ /* 0x0001e80000100a00 */
[----:B------:R-:W4:Y:S04]  /*eda0*/  LDL.LU R9, [R1+0x4dc] ;  /* 0x0004dc0001097983 */ /* 0x000f280000300800 */
[----:B------:R-:W4:Y:S01]  /*edb0*/  LDL.LU R25, [R1+0x4e8] ;  /* 0x0004e80001197983 */ /* 0x000f220000300800 */
[----:B0-----:R-:W-:-:S03]  /*edc0*/  IMAD.WIDE R16, R11, 0x2, R2 ;  /* 0x000000020b107825 */ /* 0x001fc600078e0202 */
[----:B------:R-:W4:Y:S04]  /*edd0*/  LDL.LU R11, [R1+0x4ec] ;  /* 0x0004ec00010b7983 */ /* 0x000f280000300800 */
[----:B------:R0:W-:Y:S04]  /*ede0*/  STL.64 [R1+0x408], R16 ;  /* 0x0004081001007387 */ /* 0x0001e80000100a00 */
        /* <DEDUP_REMOVED lines=9> */
[----:B0-----:R-:W-:-:S05]  /*ee80*/  IMAD.WIDE R16, R6, 0x2, R2 ;  /* 0x0000000206107825 */ /* 0x001fca00078e0202 */
[----:B------:R2:W-:Y:S04]  /*ee90*/  STL.64 [R1+0x428], R16 ;  /* 0x0004281001007387 */ /* 0x0005e80000100a00 */
[----:B------:R-:W4:Y:S04]  /*eea0*/  LDL.LU R6, [R1+0x50c] ;  /* 0x00050c0001067983 */ /* 0x000f280000300800 */
[----:B------:R-:W4:Y:S01]  /*eeb0*/  LDL.LU R21, [R1+0x518] ;  /* 0x0005180001157983 */ /* 0x000f220000300800 */
[----:B--2---:R-:W-:-:S03]  /*eec0*/  IMAD.WIDE R16, R7, 0x2, R2 ;  /* 0x0000000207107825 */ /* 0x004fc600078e0202 */
[----:B------:R-:W2:Y:S04]  /*eed0*/  LDL.LU R7, [R1+0x51c] ;  /* 0x00051c0001077983 */ /* 0x000ea80000300800 */
[----:B------:R3:W-:Y:S04]  /*eee0*/  STL.64 [R1+0x438], R16 ;  /* 0x0004381001007387 */ /* 0x0007e80000100a00 */
[----:B------:R-:W2:Y:S01]  /*eef0*/  LDL.LU R18, [R1+0x520] ;  /* 0x0005200001127983 */ /* 0x000ea20000300800 */
[----:B---3--:R-:W-:-:S03]  /*ef00*/  IMAD.WIDE R16, R14, 0x2, R2 ;  /* 0x000000020e107825 */ /* 0x008fc600078e0202 */
[----:B------:R-:W3:Y:S04]  /*ef10*/  LDL.LU R14, [R1+0x524] ;  /* 0x00052400010e7983 */ /* 0x000ee80000300800 */
[----:B------:R4:W-:Y:S04]  /*ef20*/  STL.64 [R1+0x440], R16 ;  /* 0x0004401001007387 */ /* 0x0009e80000100a00 */
[----:B------:R-:W3:Y:S01]  /*ef30*/  LDL.LU R19, [R1+0x384] ;  /* 0x0003840001137983 */ /* 0x000ee20000300800 */
[----:B----4-:R-:W-:-:S03]  /*ef40*/  IMAD.WIDE R16, R15, 0x2, R2 ;  /* 0x000000020f107825 */ /* 0x010fc600078e0202 */
[----:B------:R-:W4:Y:S04]  /*ef50*/  LDL.LU R15, [R1+0x37c] ;  /* 0x00037c00010f7983 */ /* 0x000f280000300800 */
[----:B------:R0:W-:Y:S04]  /*ef60*/  STL.64 [R1+0x450], R16 ;  /* 0x0004501001007387 */ /* 0x0001e80000100a00 */
[----:B0-----:R-:W4:Y:S01]  /*ef70*/  LDL.LU R16, [R1+0x374] ;  /* 0x0003740001107983 */ /* 0x001f220000300800 */
[----:B------:R-:W-:-:S03]  /*ef80*/  IMAD.WIDE R28, R10, 0x2, R2 ;  /* 0x000000020a1c7825 */ /* 0x000fc600078e0202 */
[----:B------:R-:W4:Y:S04]  /*ef90*/  LDL.LU R17, [R1+0x36c] ;  /* 0x00036c0001117983 */ /* 0x000f280000300800 */
[----:B------:R0:W-:Y:S04]  /*efa0*/  STL.64 [R1+0x458], R28 ;  /* 0x0004581c01007387 */ /* 0x0001e80000100a00 */
[----:B------:R-:W4:Y:S01]  /*efb0*/  LDL.LU R10, [R1+0x364] ;  /* 0x00036400010a7983 */ /* 0x000f220000300800 */
[----:B0-----:R-:W-:-:S03]  /*efc0*/  IMAD.WIDE R28, R8, 0x2, R2 ;  /* 0x00000002081c7825 */ /* 0x001fc600078e0202 */
[----:B------:R-:W4:Y:S04]  /*efd0*/  LDL.LU R8, [R1+0x35c] ;  /* 0x00035c0001087983 */ /* 0x000f280000300800 */
[----:B------:R0:W-:Y:S02]  /*efe0*/  STL.64 [R1+0x468], R28 ;  /* 0x0004681c01007387 */ /* 0x0001e40000100a00 */
[----:B0-----:R-:W-:-:S04]  /*eff0*/  IMAD.WIDE R28, R27, 0x2, R2 ;  /* 0x000000021b1c7825 */ /* 0x001fc800078e0202 */
[--C-:B------:R-:W-:Y:S01]  /*f000*/  IMAD.WIDE R26, R24, 0x2, R2.reuse ;  /* 0x00000002181a7825 */ /* 0x100fe200078e0202 */
[----:B------:R0:W-:Y:S03]  /*f010*/  STL.64 [R1+0x470], R28 ;  /* 0x0004701c01007387 */ /* 0x0001e60000100a00 */
[--C-:B0-----:R-:W-:Y:S02]  /*f020*/  IMAD.WIDE R28, R9, 0x2, R2.reuse ;  /* 0x00000002091c7825 */ /* 0x101fe400078e0202 */
        /* <DEDUP_REMOVED lines=9> */
[--C-:B-1----:R-:W-:Y:S02]  /*f0c0*/  IMAD.WIDE R24, R12, 0x2, R2.reuse ;  /* 0x000000020c187825 */ /* 0x102fe400078e0202 */
[----:B------:R-:W4:Y:S04]  /*f0d0*/  LDL.LU R12, [R1+0x350] ;  /* 0x00035000010c7983 */ /* 0x000f280000300800 */
[----:B------:R-:W-:Y:S01]  /*f0e0*/  STL.64 [R1+0x4b0], R26 ;  /* 0x0004b01a01007387 */ /* 0x000fe20000100a00 */
[----:B------:R-:W-:-:S03]  /*f0f0*/  IMAD.WIDE R22, R23, 0x2, R2 ;  /* 0x0000000217167825 */ /* 0x000fc600078e0202 */
[----:B------:R0:W-:Y:S02]  /*f100*/  STL.64 [R1+0x4c0], R24 ;  /* 0x0004c01801007387 */ /* 0x0001e40000100a00 */
[--C-:B0-----:R-:W-:Y:S02]  /*f110*/  IMAD.WIDE R24, R13, 0x2, R2.reuse ;  /* 0x000000020d187825 */ /* 0x101fe400078e0202 */
[----:B------:R-:W4:Y:S04]  /*f120*/  LDL.LU R13, [R1+0x34c] ;  /* 0x00034c00010d7983 */ /* 0x000f280000300800 */
[----:B------:R0:W-:Y:S04]  /*f130*/  STL.64 [R1+0x4c8], R22 ;  /* 0x0004c81601007387 */ /* 0x0001e80000100a00 */
[----:B------:R1:W-:Y:S01]  /*f140*/  STL.64 [R1+0x4d8], R24 ;  /* 0x0004d81801007387 */ /* 0x0003e20000100a00 */
[----:B0-----:R-:W-:-:S04]  /*f150*/  IMAD.WIDE R22, R20, 0x2, R2 ;  /* 0x0000000214167825 */ /* 0x001fc800078e0202 */
[--C-:B-1----:R-:W-:Y:S01]  /*f160*/  IMAD.WIDE R24, R6, 0x2, R2.reuse ;  /* 0x0000000206187825 */ /* 0x102fe200078e0202 */
[----:B------:R0:W-:Y:S04]  /*f170*/  STL.64 [R1+0x4e8], R22 ;  /* 0x0004e81601007387 */ /* 0x0001e80000100a00 */
[----:B------:R-:W4:Y:S04]  /*f180*/  LDL.LU R6, [R1+0x348] ;  /* 0x0003480001067983 */ /* 0x000f280000300800 */
[----:B------:R-:W-:Y:S01]  /*f190*/  STL.64 [R1+0x4f0], R24 ;  /* 0x0004f01801007387 */ /* 0x000fe20000100a00 */
[----:B0-----:R-:W-:-:S04]  /*f1a0*/  IMAD.WIDE R22, R21, 0x2, R2 ;  /* 0x0000000215167825 */ /* 0x001fc800078e0202 */
[--C-:B--2---:R-:W-:Y:S02]  /*f1b0*/  IMAD.WIDE R20, R7, 0x2, R2.reuse ;  /* 0x0000000207147825 */ /* 0x104fe400078e0202 */
[----:B------:R-:W2:Y:S04]  /*f1c0*/  LDL.LU R7, [R1+0x344] ;  /* 0x0003440001077983 */ /* 0x000ea80000300800 */
[----:B------:R0:W-:Y:S04]  /*f1d0*/  STL.64 [R1+0x500], R22 ;  /* 0x0005001601007387 */ /* 0x0001e80000100a00 */
[----:B------:R3:W-:Y:S01]  /*f1e0*/  STL.64 [R1+0x508], R20 ;  /* 0x0005081401007387 */ /* 0x0007e20000100a00 */
[----:B0-----:R-:W-:-:S04]  /*f1f0*/  IMAD.WIDE R22, R18, 0x2, R2 ;  /* 0x0000000212167825 */ /* 0x001fc800078e0202 */
[--C-:B---3--:R-:W-:Y:S02]  /*f200*/  IMAD.WIDE R20, R14, 0x2, R2.reuse ;  /* 0x000000020e147825 */ /* 0x108fe400078e0202 */
[----:B------:R-:W3:Y:S02]  /*f210*/  LDL.LU R14, [R1+0x340] ;  /* 0x00034000010e7983 */ /* 0x000ee40000300800 */
[--C-:B------:R-:W-:Y:S02]  /*f220*/  IMAD.WIDE R18, R19, 0x2, R2.reuse ;  /* 0x0000000213127825 */ /* 0x100fe400078e0202 */
[----:B------:R-:W-:Y:S04]  /*f230*/  STL.64 [R1+0x518], R22 ;  /* 0x0005181601007387 */ /* 0x000fe80000100a00 */
[----:B------:R4:W-:Y:S02]  /*f240*/  STL.64 [R1+0x520], R20 ;  /* 0x0005201401007387 */ /* 0x0009e40000100a00 */
[----:B----4-:R-:W-:-:S02]  /*f250*/  IMAD.WIDE R20, R15, 0x2, R2 ;  /* 0x000000020f147825 */ /* 0x010fc400078e0202 */
[----:B------:R-:W4:Y:S04]  /*f260*/  LDL.LU R15, [R1+0x33c] ;  /* 0x00033c00010f7983 */ /* 0x000f280000300800 */
[----:B------:R0:W-:Y:S04]  /*f270*/  STL.64 [R1+0x380], R18 ;  /* 0x0003801201007387 */ /* 0x0001e80000100a00 */
[----:B------:R1:W-:Y:S01]  /*f280*/  STL.64 [R1+0x378], R20 ;  /* 0x0003781401007387 */ /* 0x0003e20000100a00 */
[----:B0-----:R-:W-:-:S04]  /*f290*/  IMAD.WIDE R18, R16, 0x2, R2 ;  /* 0x0000000210127825 */ /* 0x001fc800078e0202 */
[--C-:B------:R-:W-:Y:S01]  /*f2a0*/  IMAD.WIDE R16, R17, 0x2, R2.reuse ;  /* 0x0000000211107825 */ /* 0x100fe200078e0202 */
[----:B------:R0:W-:Y:S03]  /*f2b0*/  STL.64 [R1+0x370], R18 ;  /* 0x0003701201007387 */ /* 0x0001e60000100a00 */
[--C-:B-1----:R-:W-:Y:S01]  /*f2c0*/  IMAD.WIDE R20, R10, 0x2, R2.reuse ;  /* 0x000000020a147825 */ /* 0x102fe200078e0202 */
[----:B0-----:R-:W4:Y:S04]  /*f2d0*/  LDL.LU R19, [R1+0x338] ;  /* 0x0003380001137983 */ /* 0x001f280000300800 */
        /* <DEDUP_REMOVED lines=15> */
[----:B------:R-:W4:Y:S04]  /*f3d0*/  LDL.LU R20, [R1+0x318] ;  /* 0x0003180001147983 */ /* 0x000f280000300800 */
[----:B------:R-:W4:Y:S01]  /*f3e0*/  LDL.LU R21, [R1+0x314] ;  /* 0x0003140001157983 */ /* 0x000f220000300800 */
[----:B0-----:R-:W-:-:S05]  /*f3f0*/  IMAD.WIDE R16, R12, 0x2, R2 ;  /* 0x000000020c107825 */ /* 0x001fca00078e0202 */
[----:B------:R0:W-:Y:S04]  /*f400*/  STL.64 [R1+0x350], R16 ;  /* 0x0003501001007387 */ /* 0x0001e80000100a00 */
[----:B------:R-:W4:Y:S01]  /*f410*/  LDL.LU R12, [R1+0x310] ;  /* 0x00031000010c7983 */ /* 0x000f220000300800 */
[----:B0-----:R-:W-:-:S05]  /*f420*/  IMAD.WIDE R16, R13, 0x2, R2 ;  /* 0x000000020d107825 */ /* 0x001fca00078e0202 */
[----:B------:R0:W-:Y:S04]  /*f430*/  STL.64 [R1+0x578], R16 ;  /* 0x0005781001007387 */ /* 0x0001e80000100a00 */
[----:B------:R-:W4:Y:S04]  /*f440*/  LDL.LU R13, [R1+0x30c] ;  /* 0x00030c00010d7983 */ /* 0x000f280000300800 */
[----:B------:R-:W4:Y:S04]  /*f450*/  LDL.LU R24, [R1+0x308] ;  /* 0x0003080001187983 */ /* 0x000f280000300800 */
[----:B------:R-:W4:Y:S01]  /*f460*/  LDL.LU R25, [R1+0x304] ;  /* 0x0003040001197983 */ /* 0x000f220000300800 */
[----:B0-----:R-:W-:-:S05]  /*f470*/  IMAD.WIDE R16, R6, 0x2, R2 ;  /* 0x0000000206107825 */ /* 0x001fca00078e0202 */
[----:B------:R2:W-:Y:S04]  /*f480*/  STL.64 [R1+0x348], R16 ;  /* 0x0003481001007387 */ /* 0x0005e80000100a00 */
[----:B------:R-:W4:Y:S01]  /*f490*/  LDL.LU R6, [R1+0x300] ;  /* 0x0003000001067983 */ /* 0x000f220000300800 */
[----:B--2---:R-:W-:-:S03]  /*f4a0*/  IMAD.WIDE R16, R7, 0x2, R2 ;  /* 0x0000000207107825 */ /* 0x004fc600078e0202 */
[----:B------:R-:W2:Y:S04]  /*f4b0*/  LDL.LU R7, [R1+0x2fc] ;  /* 0x0002fc0001077983 */ /* 0x000ea80000300800 */
[----:B------:R0:W-:Y:S04]  /*f4c0*/  STL.64 [R1+0x590], R16 ;  /* 0x0005901001007387 */ /* 0x0001e80000100a00 */
[----:B0-----:R-:W2:Y:S04]  /*f4d0*/  LDL.LU R16, [R1+0x2f8] ;  /* 0x0002f80001107983 */ /* 0x001ea80000300800 */
[----:B------:R-:W2:Y:S01]  /*f4e0*/  LDL.LU R17, [R1+0x2f4] ;  /* 0x0002f40001117983 */ /* 0x000ea20000300800 */
[----:B---3--:R-:W-:-:S05]  /*f4f0*/  IMAD.WIDE R28, R14, 0x2, R2 ;  /* 0x000000020e1c7825 */ /* 0x008fca00078e0202 */
[----:B------:R4:W-:Y:S04]  /*f500*/  STL.64 [R1+0x340], R28 ;  /* 0x0003401c01007387 */ /* 0x0009e80000100a00 */
[----:B------:R-:W3:Y:S04]  /*f510*/  LDL.LU R18, [R1+0x2f0] ;  /* 0x0002f00001127983 */ /* 0x000ee80000300800 */
[----:B------:R-:W3:Y:S01]  /*f520*/  LDL.LU R14, [R1+0x2ec] ;  /* 0x0002ec00010e7983 */ /* 0x000ee20000300800 */
[----:B----4-:R-:W-:-:S05]  /*f530*/  IMAD.WIDE R28, R15, 0x2, R2 ;  /* 0x000000020f1c7825 */ /* 0x010fca00078e0202 */
[----:B------:R0:W-:Y:S04]  /*f540*/  STL.64 [R1+0x5a0], R28 ;  /* 0x0005a01c01007387 */ /* 0x0001e80000100a00 */
[----:B------:R-:W4:Y:S01]  /*f550*/  LDL.LU R15, [R1+0x2e8] ;  /* 0x0002e800010f7983 */ /* 0x000f220000300800 */
[----:B0-----:R-:W-:-:S03]  /*f560*/  IMAD.WIDE R28, R19, 0x2, R2 ;  /* 0x00000002131c7825 */ /* 0x001fc600078e0202 */
[----:B------:R-:W4:Y:S04]  /*f570*/  LDL.LU R19, [R1+0x688] ;  /* 0x0006880001137983 */ /* 0x000f280000300800 */
[----:B------:R0:W-:Y:S01]  /*f580*/  STL.64 [R1+0x338], R28 ;  /* 0x0003381c01007387 */ /* 0x0001e20000100a00 */
[----:B------:R-:W-:-:S05]  /*f590*/  IMAD.WIDE R26, R27, 0x2, R2 ;  /* 0x000000021b1a7825 */ /* 0x000fca00078e0202 */
[----:B------:R1:W-:Y:S01]  /*f5a0*/  STL.64 [R1+0x5b8], R26 ;  /* 0x0005b81a01007387 */ /* 0x0003e20000100a00 */
[----:B0-----:R-:W-:-:S04]  /*f5b0*/  IMAD.WIDE R28, R22, 0x2, R2 ;  /* 0x00000002161c7825 */ /* 0x001fc800078e0202 */
[--C-:B-1----:R-:W-:Y:S02]  /*f5c0*/  IMAD.WIDE R26, R23, 0x2, R2.reuse ;  /* 0x00000002171a7825 */ /* 0x102fe400078e0202 */
[----:B------:R-:W4:Y:S04]  /*f5d0*/  LDL.LU.64 R22, [R1+0x2e0] ;  /* 0x0002e00001167983 */ /* 0x000f280000300a00 */
[----:B------:R0:W-:Y:S04]  /*f5e0*/  STL.64 [R1+0x330], R28 ;  /* 0x0003301c01007387 */ /* 0x0001e80000100a00 */
        /* <DEDUP_REMOVED lines=16> */
[----:B0-----:R-:W-:-:S05]  /*f6f0*/  IMAD.WIDE R28, R12, 0x2, R2 ;  /* 0x000000020c1c7825 */ /* 0x001fca00078e0202 */
[----:B------:R0:W-:Y:S01]  /*f700*/  STL.64 [R1+0x310], R28 ;  /* 0x0003101c01007387 */ /* 0x0001e20000100a00 */
[----:B-1----:R-:W-:-:S03]  /*f710*/  IMAD.WIDE R26, R13, 0x2, R2 ;  /* 0x000000020d1a7825 */ /* 0x002fc600078e0202 */
[----:B------:R-:W4:Y:S04]  /*f720*/  LDL.LU.64 R12, [R1+0x2d0] ;  /* 0x0002d000010c7983 */ /* 0x000f280000300a00 */
[----:B------:R1:W-:Y:S01]  /*f730*/  STL.64 [R1+0x618], R26 ;  /* 0x0006181a01007387 */ /* 0x0003e20000100a00 */
[----:B0-----:R-:W-:-:S04]  /*f740*/  IMAD.WIDE R28, R24, 0x2, R2 ;  /* 0x00000002181c7825 */ /* 0x001fc800078e0202 */
[--C-:B-1----:R-:W-:Y:S02]  /*f750*/  IMAD.WIDE R26, R25, 0x2, R2.reuse ;  /* 0x00000002191a7825 */ /* 0x102fe400078e0202 */
[----:B------:R-:W4:Y:S04]  /*f760*/  LDL.LU.64 R24, [R1+0x140] ;  /* 0x0001400001187983 */ /* 0x000f280000300a00 */
[----:B------:R0:W-:Y:S04]  /*f770*/  STL.64 [R1+0x308], R28 ;  /* 0x0003081c01007387 */ /* 0x0001e80000100a00 */
[----:B------:R2:W-:Y:S01]  /*f780*/  STL.64 [R1+0x630], R26 ;  /* 0x0006301a01007387 */ /* 0x0005e20000100a00 */
[----:B0-----:R-:W-:-:S04]  /*f790*/  IMAD.WIDE R28, R6, 0x2, R2 ;  /* 0x00000002061c7825 */ /* 0x001fc800078e0202 */
[--C-:B--2---:R-:W-:Y:S02]  /*f7a0*/  IMAD.WIDE R26, R7, 0x2, R2.reuse ;  /* 0x00000002071a7825 */ /* 0x104fe400078e0202 */
[----:B------:R-:W2:Y:S04]  /*f7b0*/  LDL.LU.64 R6, [R1+0x2c8] ;  /* 0x0002c80001067983 */ /* 0x000ea80000300a00 */
[----:B------:R0:W-:Y:S04]  /*f7c0*/  STL.64 [R1+0x300], R28 ;  /* 0x0003001c01007387 */ /* 0x0001e80000100a00 */
[----:B------:R1:W-:Y:S01]  /*f7d0*/  STL.64 [R1+0x640], R26 ;  /* 0x0006401a01007387 */ /* 0x0003e20000100a00 */
[----:B0-----:R-:W-:-:S04]  /*f7e0*/  IMAD.WIDE R28, R16, 0x2, R2 ;  /* 0x00000002101c7825 */ /* 0x001fc800078e0202 */
[--C-:B-1----:R-:W-:Y:S02]  /*f7f0*/  IMAD.WIDE R26, R17, 0x2, R2.reuse ;  /* 0x00000002111a7825 */ /* 0x102fe400078e0202 */
[----:B------:R-:W2:Y:S04]  /*f800*/  LDL.LU.64 R16, [R1+0x138] ;  /* 0x0001380001107983 */ /* 0x000ea80000300a00 */
[----:B------:R3:W-:Y:S04]  /*f810*/  STL.64 [R1+0x2f8], R28 ;  /* 0x0002f81c01007387 */ /* 0x0007e80000100a00 */
[----:B------:R0:W-:Y:S01]  /*f820*/  STL.64 [R1+0x658], R26 ;  /* 0x0006581a01007387 */ /* 0x0001e20000100a00 */
[----:B---3--:R-:W-:-:S04]  /*f830*/  IMAD.WIDE R28, R18, 0x2, R2 ;  /* 0x00000002121c7825 */ /* 0x008fc800078e0202 */
[--C-:B0-----:R-:W-:Y:S01]  /*f840*/  IMAD.WIDE R26, R14, 0x2, R2.reuse ;  /* 0x000000020e1a7825 */ /* 0x101fe200078e0202 */
[----:B------:R4:W-:Y:S03]  /*f850*/  STL.64 [R1+0x2f0], R28 ;  /* 0x0002f01c01007387 */ /* 0x0009e60000100a00 */
[--C-:B----4-:R-:W-:Y:S02]  /*f860*/  IMAD.WIDE R28, R15, 0x2, R2.reuse ;  /* 0x000000020f1c7825 */ /* 0x110fe400078e0202 */
[----:B------:R-:W3:Y:S04]  /*f870*/  LDL.LU.64 R14, [R1+0x2c0] ;  /* 0x0002c000010e7983 */ /* 0x000ee80000300a00 */
[----:B------:R0:W-:Y:S04]  /*f880*/  STL.64 [R1+0x668], R26 ;  /* 0x0006681a01007387 */ /* 0x0001e80000100a00 */
[----:B------:R-:W-:Y:S01]  /*f890*/  STL.64 [R1+0x2e8], R28 ;  /* 0x0002e81c01007387 */ /* 0x000fe20000100a00 */
[----:B0-----:R-:W-:-:S03]  /*f8a0*/  IMAD.WIDE R26, R19, 0x2, R2 ;  /* 0x00000002131a7825 */ /* 0x001fc600078e0202 */
[----:B------:R-:W4:Y:S01]  /*f8b0*/  LDL.LU.64 R18, [R1+0x130] ;  /* 0x0001300001127983 */ /* 0x000f220000300a00 */
[----:B------:R-:W-:-:S03]  /*f8c0*/  IMAD.WIDE R2, R0, 0x2, R2 ;  /* 0x0000000200027825 */ /* 0x000fc600078e0202 */
[----:B------:R0:W-:Y:S04]  /*f8d0*/  STL.64 [R1+0x688], R26 ;  /* 0x0006881a01007387 */ /* 0x0001e80000100a00 */
[----:B------:R-:W-:Y:S04]  /*f8e0*/  STL.64 [R1+0x27f0], R2 ;  /* 0x0027f00201007387 */ /* 0x000fe80000100a00 */
[----:B------:R1:W-:Y:S04]  /*f8f0*/  STL [R1+0x27e4], R22 ;  /* 0x0027e41601007387 */ /* 0x0003e80000100800 */
[----:B0-----:R-:W4:Y:S01]  /*f900*/  LDL.LU.64 R26, [R1+0x2b8] ;  /* 0x0002b800011a7983 */ /* 0x001f220000300a00 */
[----:B------:R-:W-:-:S03]  /*f910*/  IMAD.MOV.U32 R0, RZ, RZ, R23 ;  /* 0x000000ffff007224 */ /* 0x000fc600078e0017 */
[----:B------:R-:W-:Y:S04]  /*f920*/  STL [R1+0x27e0], R8 ;  /* 0x0027e00801007387 */ /* 0x000fe80000100800 */
[----:B------:R0:W-:Y:S04]  /*f930*/  STL [R1+0x27dc], R0 ;  /* 0x0027dc0001007387 */ /* 0x0001e80000100800 */
[----:B-1----:R-:W4:Y:S01]  /*f940*/  LDL.LU.64 R22, [R1+0x128] ;  /* 0x0001280001167983 */ /* 0x002f220000300a00 */
[----:B0-----:R-:W-:-:S03]  /*f950*/  IMAD.MOV.U32 R0, RZ, RZ, R9 ;  /* 0x000000ffff007224 */ /* 0x001fc600078e0009 */
[----:B------:R-:W-:Y:S04]  /*f960*/  STL [R1+0x27d8], R10 ;  /* 0x0027d80a01007387 */ /* 0x000fe80000100800 */
[----:B------:R0:W-:Y:S04]  /*f970*/  STL [R1+0x27d4], R0 ;  /* 0x0027d40001007387 */ /* 0x0001e80000100800 */
[----:B------:R-:W4:Y:S01]  /*f980*/  LDL.LU.64 R8, [R1+0x2b0] ;  /* 0x0002b00001087983 */ /* 0x000f220000300a00 */
[----:B0-----:R-:W-:-:S03]  /*f990*/  IMAD.MOV.U32 R0, RZ, RZ, R11 ;  /* 0x000000ffff007224 */ /* 0x001fc600078e000b */
[----:B------:R-:W4:Y:S04]  /*f9a0*/  LDL.LU.64 R10, [R1+0x120] ;  /* 0x00012000010a7983 */ /* 0x000f280000300a00 */
[----:B------:R0:W-:Y:S04]  /*f9b0*/  STL [R1+0x27cc], R0 ;  /* 0x0027cc0001007387 */ /* 0x0001e80000100800 */
[----:B------:R1:W-:Y:S01]  /*f9c0*/  STL [R1+0x27d0], R20 ;  /* 0x0027d01401007387 */ /* 0x0003e20000100800 */
[----:B0-----:R-:W-:-:S03]  /*f9d0*/  IMAD.MOV.U32 R0, RZ, RZ, R21 ;  /* 0x000000ffff007224 */ /* 0x001fc600078e0015 */
        /* <DEDUP_REMOVED lines=8> */
[----:B--2---:R-:W-:Y:S04]  /*fa60*/  STL [R1+0x27b8], R6 ;  /* 0x0027b80601007387 */ /* 0x004fe80000100800 */
[----:B------:R0:W-:Y:S04]  /*fa70*/  STL [R1+0x27b4], R0 ;  /* 0x0027b40001007387 */ /* 0x0001e80000100800 */
[----:B------:R-:W2:Y:S01]  /*fa80*/  LDL.LU.64 R24, [R1+0x2a0] ;  /* 0x0002a00001187983 */ /* 0x000ea20000300a00 */
[----:B0-----:R-:W-:-:S03]  /*fa90*/  IMAD.MOV.U32 R0, RZ, RZ, R7 ;  /* 0x000000ffff007224 */ /* 0x001fc600078e0007 */
[----:B------:R-:W-:Y:S04]  /*faa0*/  STL [R1+0x27b0], R16 ;  /* 0x0027b01001007387 */ /* 0x000fe80000100800 */
[----:B------:R0:W-:Y:S04]  /*fab0*/  STL [R1+0x27ac], R0 ;  /* 0x0027ac0001007387 */ /* 0x0001e80000100800 */
[----:B------:R-:W2:Y:S01]  /*fac0*/  LDL.LU.64 R6, [R1+0x110] ;  /* 0x0001100001067983 */ /* 0x000ea20000300a00 */
[----:B0-----:R-:W-:-:S03]  /*fad0*/  IMAD.MOV.U32 R0, RZ, RZ, R17 ;  /* 0x000000ffff007224 */ /* 0x001fc600078e0011 */
[----:B------:R-:W2:Y:S04]  /*fae0*/  LDL.LU.64 R16, [R1+0x298] ;  /* 0x0002980001107983 */ /* 0x000ea80000300a00 */
[----:B------:R0:W-:Y:S04]  /*faf0*/  STL [R1+0x27a4], R0 ;  /* 0x0027a40001007387 */ /* 0x0001e80000100800 */
[----:B---3--:R1:W-:Y:S01]  /*fb00*/  STL [R1+0x27a8], R14 ;  /* 0x0027a80e01007387 */ /* 0x0083e20000100800 */
[----:B0-----:R-:W-:-:S03]  /*fb10*/  IMAD.MOV.U32 R0, RZ, RZ, R15 ;  /* 0x000000ffff007224 */ /* 0x001fc600078e000f */
[----:B-1----:R-:W3:Y:S04]  /*fb20*/  LDL.LU.64 R14, [R1+0x108] ;  /* 0x00010800010e7983 */ /* 0x002ee80000300a00 */
[----:B------:R0:W-:Y:S04]  /*fb30*/  STL [R1+0x279c], R0 ;  /* 0x00279c0001007387 */ /* 0x0001e80000100800 */
[----:B----4-:R1:W-:Y:S01]  /*fb40*/  STL [R1+0x27a0], R18 ;  /* 0x0027a01201007387 */ /* 0x0103e20000100800 */
[----:B0-----:R-:W-:-:S03]  /*fb50*/  IMAD.MOV.U32 R0, RZ, RZ, R19 ;  /* 0x000000ffff007224 */ /* 0x001fc600078e0013 */
[----:B-1----:R-:W4:Y:S04]  /*fb60*/  LDL.LU.64 R18, [R1+0x290] ;  /* 0x0002900001127983 */ /* 0x002f280000300a00 */
[----:B------:R0:W-:Y:S04]  /*fb70*/  STL [R1+0x2794], R0 ;  /* 0x0027940001007387 */ /* 0x0001e80000100800 */
[----:B------:R1:W-:Y:S01]  /*fb80*/  STL [R1+0x2798], R26 ;  /* 0x0027981a01007387 */ /* 0x0003e20000100800 */
        /* <DEDUP_REMOVED lines=23> */
[----:B--2---:R1:W-:Y:S01]  /*fd00*/  STL [R1+0x2768], R24 ;  /* 0x0027681801007387 */ /* 0x0043e20000100800 */
[----:B0-----:R-:W-:-:S03]  /*fd10*/  IMAD.MOV.U32 R0, RZ, RZ, R25 ;  /* 0x000000ffff007224 */ /* 0x001fc600078e0019 */
[----:B-1----:R-:W2:Y:S04]  /*fd20*/  LDL.LU.64 R24, [R1+0xe8] ;  /* 0x0000e80001187983 */ /* 0x002ea80000300a00 */
[----:B------:R0:W-:Y:S04]  /*fd30*/  STL [R1+0x275c], R0 ;  /* 0x00275c0001007387 */ /* 0x0001e80000100800 */
[----:B------:R1:W-:Y:S01]  /*fd40*/  STL [R1+0x2760], R6 ;  /* 0x0027600601007387 */ /* 0x0003e20000100800 */
[----:B0-----:R-:W-:-:S03]  /*fd50*/  IMAD.MOV.U32 R0, RZ, RZ, R7 ;  /* 0x000000ffff007224 */ /* 0x001fc600078e0007 */
[----:B------:R-:W-:Y:S04]  /*fd60*/  STL [R1+0x2758], R16 ;  /* 0x0027581001007387 */ /* 0x000fe80000100800 */
[----:B------:R0:W-:Y:S04]  /*fd70*/  STL [R1+0x2754], R0 ;  /* 0x0027540001007387 */ /* 0x0001e80000100800 */
[----:B-1----:R-:W2:Y:S01]  /*fd80*/  LDL.LU.64 R6, [R1+0x270] ;  /* 0x0002700001067983 */ /* 0x002ea20000300a00 */
[----:B0-----:R-:W-:-:S03]  /*fd90*/  IMAD.MOV.U32 R0, RZ, RZ, R17 ;  /* 0x000000ffff007224 */ /* 0x001fc600078e0011 */
[----:B---3--:R-:W-:Y:S04]  /*fda0*/  STL [R1+0x2750], R14 ;  /* 0x0027500e01007387 */ /* 0x008fe80000100800 */
[----:B------:R0:W-:Y:S04]  /*fdb0*/  STL [R1+0x274c], R0 ;  /* 0x00274c0001007387 */ /* 0x0001e80000100800 */
[----:B------:R-:W3:Y:S01]  /*fdc0*/  LDL.LU.64 R16, [R1+0xe0] ;  /* 0x0000e00001107983 */ /* 0x000ee20000300a00 */
[----:B0-----:R-:W-:-:S03]  /*fdd0*/  IMAD.MOV.U32 R0, RZ, RZ, R15 ;  /* 0x000000ffff007224 */ /* 0x001fc600078e000f */
[----:B----4-:R-:W-:Y:S04]  /*fde0*/  STL [R1+0x2748], R18 ;  /* 0x0027481201007387 */ /* 0x010fe80000100800 */
[----:B------:R0:W-:Y:S04]  /*fdf0*/  STL [R1+0x2744], R0 ;  /* 0x0027440001007387 */ /* 0x0001e80000100800 */
[----:B------:R-:W4:Y:S01]  /*fe00*/  LDL.LU.64 R14, [R1+0x268] ;  /* 0x00026800010e7983 */ /* 0x000f220000300a00 */
[----:B0-----:R-:W-:-:S03]  /*fe10*/  IMAD.MOV.U32 R0, RZ, RZ, R19 ;  /* 0x000000ffff007224 */ /* 0x001fc600078e0013 */
[----:B------:R-:W-:Y:S04]  /*fe20*/  STL [R1+0x2740], R26 ;  /* 0x0027401a01007387 */ /* 0x000fe80000100800 */
[----:B------:R0:W-:Y:S04]  /*fe30*/  STL [R1+0x273c], R0 ;  /* 0x00273c0001007387 */ /* 0x0001e80000100800 */
[----:B------:R-:W4:Y:S01]  /*fe40*/  LDL.LU.64 R18, [R1+0xd8] ;  /* 0x0000d80001127983 */ /* 0x000f220000300a00 */
        /* <DEDUP_REMOVED lines=25> */
[----:B------:R-:W2:Y:S04]  /*ffe0*/  LDL.LU.64 R24, [R1+0x248] ;  /* 0x0002480001187983 */ /* 0x000ea80000300a00 */
[----:B------:R0:W-:Y:S04]  /*fff0*/  STL [R1+0x2704], R0 ;  /* 0x0027040001007387 */ /* 0x0001e80000100800 */
[----:B------:R1:W-:Y:S01]  /*10000*/  STL [R1+0x2708], R6 ;  /* 0x0027080601007387 */ /* 0x0003e20000100800 */
[----:B0-----:R-:W-:-:S03]  /*10010*/  IMAD.MOV.U32 R0, RZ, RZ, R7 ;  /* 0x000000ffff007224 */ /* 0x001fc600078e0007 */
[----:B-1----:R-:W2:Y:S04]  /*10020*/  LDL.LU.64 R6, [R1+0xb8] ;  /* 0x0000b80001067983 */ /* 0x002ea80000300a00 */
        /* <DEDUP_REMOVED lines=12> */
[----:B------:R0:W-:Y:S02]  /*100f0*/  STL [R1+0x26e4], R0 ;  /* 0x0026e40001007387 */ /* 0x0001e40000100800 */
[----:B0-----:R-:W-:Y:S02]  /*10100*/  IMAD.MOV.U32 R0, RZ, RZ, R27 ;  /* 0x000000ffff007224 */ /* 0x001fe400078e001b */
[----:B------:R0:W-:Y:S04]  /*10110*/  STL [R1+0x26e8], R26 ;  /* 0x0026e81a01007387 */ /* 0x0001e80000100800 */
[----:B0-----:R-:W4:Y:S04]  /*10120*/  LDL.LU.64 R26, [R1+0xa8] ;  /* 0x0000a800011a7983 */ /* 0x001f280000300a00 */
        /* <DEDUP_REMOVED lines=19> */
[----:B------:R-:W-:Y:S04]  /*10260*/  STL [R1+0x26b8], R24 ;  /* 0x0026b81801007387 */ /* 0x000fe80000100800 */
[----:B------:R0:W-:Y:S04]  /*10270*/  STL [R1+0x26b4], R0 ;  /* 0x0026b40001007387 */ /* 0x0001e80000100800 */
[----:B-1----:R-:W2:Y:S01]  /*10280*/  LDL.LU.64 R12, [R1+0x220] ;  /* 0x00022000010c7983 */ /* 0x002ea20000300a00 */
[----:B0-----:R-:W-:-:S03]  /*10290*/  IMAD.MOV.U32 R0, RZ, RZ, R25 ;  /* 0x000000ffff007224 */ /* 0x001fc600078e0019 */
[----:B------:R-:W-:Y:S04]  /*102a0*/  STL [R1+0x26b0], R6 ;  /* 0x0026b00601007387 */ /* 0x000fe80000100800 */
[----:B------:R0:W-:Y:S04]  /*102b0*/  STL [R1+0x26ac], R0 ;  /* 0x0026ac0001007387 */ /* 0x0001e80000100800 */
[----:B------:R-:W2:Y:S01]  /*102c0*/  LDL.LU.64 R24, [R1+0x90] ;  /* 0x0000900001187983 */ /* 0x000ea20000300a00 */
[----:B0-----:R-:W-:-:S03]  /*102d0*/  MOV R0, R7 ;  /* 0x0000000700007202 */ /* 0x001fc60000000f00 */
        /* <DEDUP_REMOVED lines=14> */
[----:B------:R-:W-:Y:S01]  /*103c0*/  STL [R1+0x2690], R26 ;  /* 0x0026901a01007387 */ /* 0x000fe20000100800 */
        /* <DEDUP_REMOVED lines=19> */
[----:B--2---:R1:W-:Y:S01]  /*10500*/  STL [R1+0x2668], R12 ;  /* 0x0026680c01007387 */ /* 0x0043e20000100800 */
[----:B0-----:R-:W-:-:S03]  /*10510*/  IMAD.MOV.U32 R0, RZ, RZ, R13 ;  /* 0x000000ffff007224 */ /* 0x001fc600078e000d */
[----:B-1----:R-:W2:Y:S04]  /*10520*/  LDL.LU.64 R12, [R1+0x68] ;  /* 0x00006800010c7983 */ /* 0x002ea80000300a00 */
[----:B------:R0:W-:Y:S04]  /*10530*/  STL [R1+0x265c], R0 ;  /* 0x00265c0001007387 */ /* 0x0001e80000100800 */
[----:B------:R-:W-:Y:S04]  /*10540*/  STL [R1+0x2660], R24 ;  /* 0x0026601801007387 */ /* 0x000fe80000100800 */
[----:B------:R-:W2:Y:S01]  /*10550*/  LDL.LU.64 R26, [R1+0x1f0] ;  /* 0x0001f000011a7983 */ /* 0x000ea20000300a00 */
[----:B0-----:R-:W-:-:S05]  /*10560*/  IMAD.MOV.U32 R0, RZ, RZ, R25 ;  /* 0x000000ffff007224 */ /* 0x001fca00078e0019 */
        /* <DEDUP_REMOVED lines=13> */
[----:B------:R-:W-:Y:S04]  /*10640*/  STL [R1+0x2640], R18 ;  /* 0x0026401201007387 */ /* 0x000fe80000100800 */
[----:B------:R-:W4:Y:S01]  /*10650*/  LDL.LU.64 R24, [R1+0x1e0] ;  /* 0x0001e00001187983 */ /* 0x000f220000300a00 */
[----:B0-----:R-:W-:-:S05]  /*10660*/  IMAD.MOV.U32 R0, RZ, RZ, R19 ;  /* 0x000000ffff007224 */ /* 0x001fca00078e0013 */
[----:B------:R0:W-:Y:S04]  /*10670*/  STL [R1+0x2634], R0 ;  /* 0x0026340001007387 */ /* 0x0001e80000100800 */
[----:B------:R-:W-:Y:S01]  /*10680*/  STL [R1+0x2638], R28 ;  /* 0x0026381c01007387 */ /* 0x000fe20000100800 */
[----:B0-----:R-:W-:-:S03]  /*10690*/  IMAD.MOV.U32 R0, RZ, RZ, R29 ;  /* 0x000000ffff007224 */ /* 0x001fc600078e001d */
[----:B------:R-:W4:Y:S04]  /*106a0*/  LDL.LU.64 R18, [R1+0x50] ;  /* 0x0000500001127983 */ /* 0x000f280000300a00 */
[----:B------:R-:W-:Y:S04]  /*106b0*/  STL [R1+0x2630], R22 ;  /* 0x0026301601007387 */ /* 0x000fe80000100800 */
[----:B------:R0:W-:Y:S02]  /*106c0*/  STL [R1+0x262c], R0 ;  /* 0x00262c0001007387 */ /* 0x0001e40000100800 */
[----:B0-----:R-:W-:-:S02]  /*106d0*/  IMAD.MOV.U32 R0, RZ, RZ, R23 ;  /* 0x000000ffff007224 */ /* 0x001fc400078e0017 */
[----:B------:R-:W4:Y:S04]  /*106e0*/  LDL.LU.64 R22, [R1+0x1d8] ;  /* 0x0001d80001167983 */ /* 0x000f280000300a00 */
[----:B------:R0:W-:Y:S04]  /*106f0*/  STL [R1+0x2624], R0 ;  /* 0x0026240001007387 */ /* 0x0001e80000100800 */
[----:B------:R1:W-:Y:S01]  /*10700*/  STL [R1+0x2628], R8 ;  /* 0x0026280801007387 */ /* 0x0003e20000100800 */
[----:B0-----:R-:W-:-:S03]  /*10710*/  IMAD.MOV.U32 R0, RZ, RZ, R9 ;  /* 0x000000ffff007224 */ /* 0x001fc600078e0009 */
[----:B-1----:R-:W4:Y:S04]  /*10720*/  LDL.LU.64 R8, [R1+0x48] ;  /* 0x0000480001087983 */ /* 0x002f280000300a00 */
[----:B------:R0:W-:Y:S04]  /*10730*/  STL [R1+0x261c], R0 ;  /* 0x00261c0001007387 */ /* 0x0001e80000100800 */
[----:B------:R1:W-:Y:S01]  /*10740*/  STL [R1+0x2620], R10 ;  /* 0x0026200a01007387 */ /* 0x0003e20000100800 */
[----:B0-----:R-:W-:-:S03]  /*10750*/  IMAD.MOV.U32 R0, RZ, RZ, R11 ;  /* 0x000000ffff007224 */ /* 0x001fc600078e000b */
[----:B------:R-:W-:Y:S04]  /*10760*/  STL [R1+0x2618], R20 ;  /* 0x0026181401007387 */ /* 0x000fe80000100800 */
[----:B------:R0:W-:Y:S04]  /*10770*/  STL [R1+0x2614], R0 ;  /* 0x0026140001007387 */ /* 0x0001e80000100800 */
[----:B-1----:R-:W4:Y:S01]  /*10780*/  LDL.LU.64 R10, [R1+0x1d0] ;  /* 0x0001d000010a7983 */ /* 0x002f220000300a00 */
        /* <DEDUP_REMOVED lines=9> */
[----:B---3--:R-:W-:Y:S04]  /*10820*/  STL [R1+0x2600], R6 ;  /* 0x0026000601007387 */ /* 0x008fe80000100800 */
[----:B------:R0:W-:Y:S02]  /*10830*/  STL [R1+0x25fc], R0 ;  /* 0x0025fc0001007387 */ /* 0x0001e40000100800 */
[----:B0-----:R-:W-:Y:S02]  /*10840*/  IMAD.MOV.U32 R0, RZ, RZ, R7 ;  /* 0x000000ffff007224 */ /* 0x001fe400078e0007 */
[----:B------:R-:W3:Y:S04]  /*10850*/  LDL.LU.64 R6, [R1+0x38] ;  /* 0x0000380001067983 */ /* 0x000ee80000300a00 */
[----:B------:R0:W-:Y:S04]  /*10860*/  STL [R1+0x25f4], R0 ;  /* 0x0025f40001007387 */ /* 0x0001e80000100800 */
[----:B----4-:R1:W-:Y:S01]  /*10870*/  STL [R1+0x25f8], R16 ;  /* 0x0025f81001007387 */ /* 0x0103e20000100800 */
[----:B0-----:R-:W-:-:S03]  /*10880*/  IMAD.MOV.U32 R0, RZ, RZ, R17 ;  /* 0x000000ffff007224 */ /* 0x001fc600078e0011 */
[----:B-1----:R-:W4:Y:S04]  /*10890*/  LDL.LU.64 R16, [R1+0x1c0] ;  /* 0x0001c00001107983 */ /* 0x002f280000300a00 */
[----:B------:R0:W-:Y:S04]  /*108a0*/  STL [R1+0x25ec], R0 ;  /* 0x0025ec0001007387 */ /* 0x0001e80000100800 */
[----:B------:R1:W-:Y:S01]  /*108b0*/  STL [R1+0x25f0], R14 ;  /* 0x0025f00e01007387 */ /* 0x0003e20000100800 */
[----:B0-----:R-:W-:Y:S02]  /*108c0*/  IMAD.MOV.U32 R0, RZ, RZ, R15 ;  /* 0x000000ffff007224 */ /* 0x001fe400078e000f */
[----:B-1----:R-:W-:-:S02]  /*108d0*/  IMAD.MOV.U32 R14, RZ, RZ, R4 ;  /* 0x000000ffff0e7224 */ /* 0x002fc400078e0004 */
[----:B------:R-:W-:Y:S02]  /*108e0*/  IMAD.MOV.U32 R15, RZ, RZ, R5 ;  /* 0x000000ffff0f7224 */ /* 0x000fe400078e0005 */
        /* <DEDUP_REMOVED lines=12> */
[----:B------:R-:W4:Y:S04]  /*109b0*/  LDL.LU.64 R26, [R1+0x1b0] ;  /* 0x0001b000011a7983 */ /* 0x000f280000300a00 */
[----:B------:R-:W-:Y:S04]  /*109c0*/  STL [R1+0x25d0], R8 ;  /* 0x0025d00801007387 */ /* 0x000fe80000100800 */
[----:B------:R0:W-:Y:S04]  /*109d0*/  STL [R1+0x25cc], R0 ;  /* 0x0025cc0001007387 */ /* 0x0001e80000100800 */
[----:B------:R-:W4:Y:S01]  /*109e0*/  LDL.LU.64 R24, [R1+0x20] ;  /* 0x0000200001187983 */ /* 0x000f220000300a00 */
[----:B0-----:R-:W-:-:S03]  /*109f0*/  IMAD.MOV.U32 R0, RZ, RZ, R9 ;  /* 0x000000ffff007224 */ /* 0x001fc600078e0009 */
[----:B------:R-:W4:Y:S04]  /*10a00*/  LDL.LU.64 R8, [R1+0x1a8] ;  /* 0x0001a80001087983 */ /* 0x000f280000300a00 */
[----:B------:R0:W-:Y:S04]  /*10a10*/  STL [R1+0x25c4], R0 ;  /* 0x0025c40001007387 */ /* 0x0001e80000100800 */
[----:B------:R-:W-:Y:S04]  /*10a20*/  STL [R1+0x25c8], R10 ;  /* 0x0025c80a01007387 */ /* 0x000fe80000100800 */
[----:B------:R-:W4:Y:S01]  /*10a30*/  LDL.LU.64 R22, [R1+0x18] ;  /* 0x0000180001167983 */ /* 0x000f220000300a00 */
[----:B0-----:R-:W-:-:S05]  /*10a40*/  IMAD.MOV.U32 R0, RZ, RZ, R11 ;  /* 0x000000ffff007224 */ /* 0x001fca00078e000b */
[----:B------:R0:W-:Y:S04]  /*10a50*/  STL [R1+0x25bc], R0 ;  /* 0x0025bc0001007387 */ /* 0x0001e80000100800 */
[----:B--2---:R1:W-:Y:S01]  /*10a60*/  STL [R1+0x25c0], R20 ;  /* 0x0025c01401007387 */ /* 0x0043e20000100800 */
[----:B0-----:R-:W-:-:S03]  /*10a70*/  IMAD.MOV.U32 R0, RZ, RZ, R21 ;  /* 0x000000ffff007224 */ /* 0x001fc600078e0015 */
[----:B------:R-:W2:Y:S04]  /*10a80*/  LDL.LU.64 R10, [R1+0x1a0] ;  /* 0x0001a000010a7983 */ /* 0x000ea80000300a00 */
[----:B------:R-:W-:Y:S04]  /*10a90*/  STL [R1+0x25b8], R12 ;  /* 0x0025b80c01007387 */ /* 0x000fe80000100800 */
[----:B------:R0:W-:Y:S04]  /*10aa0*/  STL [R1+0x25b4], R0 ;  /* 0x0025b40001007387 */ /* 0x0001e80000100800 */
[----:B-1----:R-:W2:Y:S01]  /*10ab0*/  LDL.LU.64 R20, [R1+0x10] ;  /* 0x0000100001147983 */ /* 0x002ea20000300a00 */
[----:B0-----:R-:W-:-:S03]  /*10ac0*/  IMAD.MOV.U32 R0, RZ, RZ, R13 ;  /* 0x000000ffff007224 */ /* 0x001fc600078e000d */
[----:B------:R-:W2:Y:S04]  /*10ad0*/  LDL.LU.64 R12, [R1+0x198] ;  /* 0x00019800010c7983 */ /* 0x000ea80000300a00 */
[----:B------:R3:W-:Y:S02]  /*10ae0*/  STL [R1+0x25ac], R0 ;  /* 0x0025ac0001007387 */ /* 0x0007e40000100800 */
[----:B---3--:R-:W-:Y:S02]  /*10af0*/  IMAD.MOV.U32 R0, RZ, RZ, R7 ;  /* 0x000000ffff007224 */ /* 0x008fe400078e0007 */
[----:B------:R0:W-:Y:S04]  /*10b00*/  STL [R1+0x25b0], R6 ;  /* 0x0025b00601007387 */ /* 0x0001e80000100800 */
[----:B0-----:R-:W3:Y:S04]  /*10b10*/  LDL.LU.64 R6, [R1+0x8] ;  /* 0x0000080001067983 */ /* 0x001ee80000300a00 */
[----:B------:R0:W-:Y:S04]  /*10b20*/  STL [R1+0x25a4], R0 ;  /* 0x0025a40001007387 */ /* 0x0001e80000100800 */
[----:B----4-:R-:W-:Y:S04]  /*10b30*/  STL [R1+0x25a8], R16 ;  /* 0x0025a81001007387 */ /* 0x010fe80000100800 */
[----:B------:R-:W4:Y:S01]  /*10b40*/  LDL.LU.64 R2, [R1+0x190] ;  /* 0x0001900001027983 */ /* 0x000f220000300a00 */
[----:B0-----:R-:W-:-:S05]  /*10b50*/  IMAD.MOV.U32 R0, RZ, RZ, R17 ;  /* 0x000000ffff007224 */ /* 0x001fca00078e0011 */
[----:B------:R0:W-:Y:S04]  /*10b60*/  STL [R1+0x259c], R0 ;  /* 0x00259c0001007387 */ /* 0x0001e80000100800 */
[----:B------:R1:W-:Y:S01]  /*10b70*/  STL [R1+0x25a0], R4 ;  /* 0x0025a00401007387 */ /* 0x0003e20000100800 */
[----:B0-----:R-:W-:-:S03]  /*10b80*/  IMAD.MOV.U32 R0, RZ, RZ, R5 ;  /* 0x000000ffff007224 */ /* 0x001fc600078e0005 */
[----:B------:R-:W4:Y:S04]  /*10b90*/  LDL.LU.64 R16, [R1] ;  /* 0x0000000001107983 */ /* 0x000f280000300a00 */
[----:B-1----:R-:W4:Y:S04]  /*10ba0*/  LDL.LU.64 R4, [R1+0x188] ;  /* 0x0001880001047983 */ /* 0x002f280000300a00 */
[----:B------:R0:W-:Y:S02]  /*10bb0*/  STL [R1+0x2594], R0 ;  /* 0x0025940001007387 */ /* 0x0001e40000100800 */
[----:B0-----:R-:W-:-:S02]  /*10bc0*/  IMAD.MOV.U32 R0, RZ, RZ, R29 ;  /* 0x000000ffff007224 */ /* 0x001fc400078e001d */
[----:B------:R0:W-:Y:S04]  /*10bd0*/  STL [R1+0x2598], R28 ;  /* 0x0025981c01007387 */ /* 0x0001e80000100800 */
[----:B0-----:R-:W4:Y:S04]  /*10be0*/  LDL.LU.64 R28, [R1+0x28e8] ;  /* 0x0028e800011c7983 */ /* 0x001f280000300a00 */
[----:B------:R-:W-:Y:S04]  /*10bf0*/  STL [R1+0x2590], R18 ;  /* 0x0025901201007387 */ /* 0x000fe80000100800 */
[----:B------:R0:W-:Y:S02]  /*10c00*/  STL [R1+0x258c], R0 ;  /* 0x00258c0001007387 */ /* 0x0001e40000100800 */
[----:B0-----:R-:W-:-:S02]  /*10c10*/  IMAD.MOV.U32 R0, RZ, RZ, R19 ;  /* 0x000000ffff007224 */ /* 0x001fc400078e0013 */
[----:B------:R-:W-:Y:S04]  /*10c20*/  STL [R1+0x2588], R26 ;  /* 0x0025881a01007387 */ /* 0x000fe80000100800 */
[----:B------:R0:W-:Y:S04]  /*10c30*/  STL [R1+0x2584], R0 ;  /* 0x0025840001007387 */ /* 0x0001e80000100800 */
[----:B------:R-:W4:Y:S01]  /*10c40*/  LDL.LU.64 R18, [R1+0x180] ;  /* 0x0001800001127983 */ /* 0x000f220000300a00 */
[----:B0-----:R-:W-:-:S03]  /*10c50*/  IMAD.MOV.U32 R0, RZ, RZ, R27 ;  /* 0x000000ffff007224 */ /* 0x001fc600078e001b */
[----:B------:R-:W4:Y:S04]  /*10c60*/  LDL.LU.64 R26, [R1+0x28e0] ;  /* 0x0028e000011a7983 */ /* 0x000f280000300a00 */
[----:B------:R-:W-:Y:S04]  /*10c70*/  STL [R1+0x2580], R24 ;  /* 0x0025801801007387 */ /* 0x000fe80000100800 */
[----:B------:R0:W-:Y:S02]  /*10c80*/  STL [R1+0x257c], R0 ;  /* 0x00257c0001007387 */ /* 0x0001e40000100800 */
[----:B0-----:R-:W-:-:S02]  /*10c90*/  IMAD.MOV.U32 R0, RZ, RZ, R25 ;  /* 0x000000ffff007224 */ /* 0x001fc400078e0019 */
        /* <DEDUP_REMOVED lines=9> */
[----:B--2---:R-:W-:Y:S04]  /*10d30*/  STL [R1+0x2568], R10 ;  /* 0x0025680a01007387 */ /* 0x004fe80000100800 */
[----:B------:R0:W-:Y:S02]  /*10d40*/  STL [R1+0x2564], R0 ;  /* 0x0025640001007387 */ /* 0x0001e40000100800 */
[----:B0-----:R-:W-:-:S02]  /*10d50*/  IMAD.MOV.U32 R0, RZ, RZ, R11 ;  /* 0x000000ffff007224 */ /* 0x001fc400078e000b */
[----:B------:R-:W2:Y:S04]  /*10d60*/  LDL.LU.64 R10, [R1+0x170] ;  /* 0x00017000010a7983 */ /* 0x000ea80000300a00 */
[----:B------:R0:W-:Y:S04]  /*10d70*/  STL [R1+0x255c], R0 ;  /* 0x00255c0001007387 */ /* 0x0001e80000100800 */
[----:B------:R1:W-:Y:S01]  /*10d80*/  STL [R1+0x2560], R20 ;  /* 0x0025601401007387 */ /* 0x0003e20000100800 */
[----:B0-----:R-:W-:-:S03]  /*10d90*/  IMAD.MOV.U32 R0, RZ, RZ, R21 ;  /* 0x000000ffff007224 */ /* 0x001fc600078e0015 */
[----:B-1----:R-:W2:Y:S04]  /*10da0*/  LDL.LU.64 R20, [R1+0x28c8] ;  /* 0x0028c80001147983 */ /* 0x002ea80000300a00 */
[----:B------:R-:W-:Y:S04]  /*10db0*/  STL [R1+0x2558], R12 ;  /* 0x0025580c01007387 */ /* 0x000fe80000100800 */
[----:B------:R0:W-:Y:S02]  /*10dc0*/  STL [R1+0x2554], R0 ;  /* 0x0025540001007387 */ /* 0x0001e40000100800 */
[----:B0-----:R-:W-:-:S02]  /*10dd0*/  IMAD.MOV.U32 R0, RZ, RZ, R13 ;  /* 0x000000ffff007224 */ /* 0x001fc400078e000d */
[----:B------:R-:W2:Y:S04]  /*10de0*/  LDL.LU.64 R12, [R1+0x168] ;  /* 0x00016800010c7983 */ /* 0x000ea80000300a00 */
[----:B------:R3:W-:Y:S02]  /*10df0*/  STL [R1+0x254c], R0 ;  /* 0x00254c0001007387 */ /* 0x0007e40000100800 */
[----:B---3--:R-:W-:Y:S02]  /*10e00*/  IMAD.MOV.U32 R0, RZ, RZ, R7 ;  /* 0x000000ffff007224 */ /* 0x008fe400078e0007 */
[----:B------:R0:W-:Y:S04]  /*10e10*/  STL [R1+0x2550], R6 ;  /* 0x0025500601007387 */ /* 0x0001e80000100800 */
[----:B0-----:R-:W3:Y:S04]  /*10e20*/  LDL.LU.64 R6, [R1+0x28c0] ;  /* 0x0028c00001067983 */ /* 0x001ee80000300a00 */
[----:B----4-:R-:W-:Y:S04]  /*10e30*/  STL [R1+0x2548], R2 ;  /* 0x0025480201007387 */ /* 0x010fe80000100800 */
[----:B------:R0:W-:Y:S02]  /*10e40*/  STL [R1+0x2544], R0 ;  /* 0x0025440001007387 */ /* 0x0001e40000100800 */
[----:B0-----:R-:W-:-:S02]  /*10e50*/  IMAD.MOV.U32 R0, RZ, RZ, R3 ;  /* 0x000000ffff007224 */ /* 0x001fc400078e0003 */
[----:B------:R-:W-:Y:S02]  /*10e60*/  IMAD.MOV.U32 R2, RZ, RZ, R14 ;  /* 0x000000ffff027224 */ /* 0x000fe400078e000e */
[----:B------:R-:W-:Y:S02]  /*10e70*/  IMAD.MOV.U32 R3, RZ, RZ, R15 ;  /* 0x000000ffff037224 */ /* 0x000fe400078e000f */
[----:B------:R-:W4:Y:S04]  /*10e80*/  LDL.LU.64 R14, [R1+0x160] ;  /* 0x00016000010e7983 */ /* 0x000f280000300a00 */
[----:B------:R0:W-:Y:S04]  /*10e90*/  STL [R1+0x253c], R0 ;  /* 0x00253c0001007387 */ /* 0x0001e80000100800 */
[----:B------:R1:W-:Y:S01]  /*10ea0*/  STL [R1+0x2540], R16 ;  /* 0x0025401001007387 */ /* 0x0003e20000100800 */
[----:B0-----:R-:W-:-:S03]  /*10eb0*/  IMAD.MOV.U32 R0, RZ, RZ, R17 ;  /* 0x000000ffff007224 */ /* 0x001fc600078e0011 */
[----:B------:R-:W-:Y:S04]  /*10ec0*/  STL [R1+0x2538], R4 ;  /* 0x0025380401007387 */ /* 0x000fe80000100800 */
[----:B------:R0:W-:Y:S04]  /*10ed0*/  STL [R1+0x2534], R0 ;  /* 0x0025340001007387 */ /* 0x0001e80000100800 */
[----:B-1----:R-:W2:Y:S01]  /*10ee0*/  LDL.LU.64 R16, [R1+0x158] ;  /* 0x0001580001107983 */ /* 0x002ea20000300a00 */
[----:B0-----:R-:W-:-:S03]  /*10ef0*/  IMAD.MOV.U32 R0, RZ, RZ, R5 ;  /* 0x000000ffff007224 */ /* 0x001fc600078e0005 */
[----:B------:R-:W2:Y:S04]  /*10f00*/  LDL.LU.64 R4, [R1+0x28b8] ;  /* 0x0028b80001047983 */ /* 0x000ea80000300a00 */
[----:B--2---:R-:W-:Y:S04]  /*10f10*/  STL [R1+0x2530], R4 ;  /* 0x0025300401007387 */ /* 0x004fe80000100800 */
[----:B------:R0:W-:Y:S04]  /*10f20*/  STL [R1+0x252c], R0 ;  /* 0x00252c0001007387 */ /* 0x0001e80000100800 */
[----:B------:R1:W-:Y:S01]  /*10f30*/  STL [R1+0x2524], R5 ;  /* 0x0025240501007387 */ /* 0x0003e20000100800 */
[----:B0-----:R-:W-:-:S03]  /*10f40*/  MOV R0, R19 ;  /* 0x0000001300007202 */ /* 0x001fc60000000f00 */
[----:B-1----:R-:W2:Y:S04]  /*10f50*/  LDL.64 R4, [R1+0xdc0] ;  /* 0x000dc00001047983 */ /* 0x002ea80000100a00 */
[----:B------:R0:W-:Y:S04]  /*10f60*/  STL [R1+0x2528], R18 ;  /* 0x0025281201007387 */ /* 0x0001e80000100800 */
[----:B0-----:R-:W2:Y:S04]  /*10f70*/  LDL.LU.64 R18, [R1+0x3a8] ;  /* 0x0003a80001127983 */ /* 0x001ea80000300a00 */
[----:B------:R0:W-:Y:S04]  /*10f80*/  STL [R1+0x251c], R0 ;  /* 0x00251c0001007387 */ /* 0x0001e80000100800 */
[----:B---3--:R-:W-:Y:S04]  /*10f90*/  STL [R1+0x2520], R6 ;  /* 0x0025200601007387 */ /* 0x008fe80000100800 */
[----:B------:R1:W-:Y:S01]  /*10fa0*/  STL [R1+0x2514], R7 ;  /* 0x0025140701007387 */ /* 0x0003e20000100800 */
[----:B0-----:R-:W-:-:S03]  /*10fb0*/  IMAD.MOV.U32 R0, RZ, RZ, R9 ;  /* 0x000000ffff007224 */ /* 0x001fc600078e0009 */
[----:B-1----:R-:W3:Y:S04]  /*10fc0*/  LDL.64 R6, [R1+0xdd8] ;  /* 0x000dd80001067983 */ /* 0x002ee80000100a00 */
[----:B------:R0:W-:Y:S04]  /*10fd0*/  STL [R1+0x2518], R8 ;  /* 0x0025180801007387 */ /* 0x0001e80000100800 */
[----:B0-----:R-:W2:Y:S04]  /*10fe0*/  LDL.LU.64 R8, [R1+0x28b0] ;  /* 0x0028b00001087983 */ /* 0x001ea80000300a00 */
[----:B--2---:R-:W-:Y:S04]  /*10ff0*/  STL [R1+0x2510], R8 ;  /* 0x0025100801007387 */ /* 0x004fe80000100800 */
[----:B------:R0:W-:Y:S04]  /*11000*/  STL [R1+0x250c], R0 ;  /* 0x00250c0001007387 */ /* 0x0001e80000100800 */
[----:B------:R1:W-:Y:S01]  /*11010*/  STL [R1+0x2504], R9 ;  /* 0x0025040901007387 */ /* 0x0003e20000100800 */
[----:B0-----:R-:W-:-:S03]  /*11020*/  IMAD.MOV.U32 R0, RZ, RZ, R11 ;  /* 0x000000ffff007224 */ /* 0x001fc600078e000b */
[----:B-1----:R-:W2:Y:S04]  /*11030*/  LDL.64 R8, [R1+0xdc8] ;  /* 0x000dc80001087983 */ /* 0x002ea80000100a00 */
[----:B------:R0:W-:Y:S04]  /*11040*/  STL [R1+0x2508], R10 ;  /* 0x0025080a01007387 */ /* 0x0001e80000100800 */
[----:B0-----:R-:W2:Y:S04]  /*11050*/  LDL.LU.64 R10, [R1+0x28a8] ;  /* 0x0028a800010a7983 */ /* 0x001ea80000300a00 */
[----:B--2---:R-:W-:Y:S04]  /*11060*/  STL [R1+0x2500], R10 ;  /* 0x0025000a01007387 */ /* 0x004fe80000100800 */
[----:B------:R0:W-:Y:S04]  /*11070*/  STL [R1+0x24fc], R0 ;  /* 0x0024fc0001007387 */ /* 0x0001e80000100800 */
[----:B------:R1:W-:Y:S01]  /*11080*/  STL [R1+0x24f4], R11 ;  /* 0x0024f40b01007387 */ /* 0x0003e20000100800 */
[----:B0-----:R-:W-:-:S03]  /*11090*/  IMAD.MOV.U32 R0, RZ, RZ, R13 ;  /* 0x000000ffff007224 */ /* 0x001fc600078e000d */
[----:B-1----:R-:W2:Y:S04]  /*110a0*/  LDL.LU.64 R10, [R1+0x3c0] ;  /* 0x0003c000010a7983 */ /* 0x002ea80000300a00 */
[----:B------:R0:W-:Y:S04]  /*110b0*/  STL [R1+0x24f8], R12 ;  /* 0x0024f80c01007387 */ /* 0x0001e80000100800 */
[----:B0-----:R-:W2:Y:S04]  /*110c0*/  LDL.LU.64 R12, [R1+0x28a0] ;  /* 0x0028a000010c7983 */ /* 0x001ea80000300a00 */
[----:B--2---:R-:W-:Y:S04]  /*110d0*/  STL [R1+0x24f0], R12 ;  /* 0x0024f00c01007387 */ /* 0x004fe80000100800 */
[----:B------:R4:W-:Y:S04]  /*110e0*/  STL [R1+0x24ec], R0 ;  /* 0x0024ec0001007387 */ /* 0x0009e80000100800 */
[----:B------:R0:W-:Y:S01]  /*110f0*/  STL [R1+0x24e4], R13 ;  /* 0x0024e40d01007387 */ /* 0x0001e20000100800 */
[----:B----4-:R-:W-:-:S03]  /*11100*/  IMAD.MOV.U32 R0, RZ, RZ, R15 ;  /* 0x000000ffff007224 */ /* 0x010fc600078e000f */
[----:B0-----:R-:W2:Y:S04]  /*11110*/  LDL.LU.64 R12, [R1+0x3e8] ;  /* 0x0003e800010c7983 */ /* 0x001ea80000300a00 */
[----:B------:R0:W-:Y:S04]  /*11120*/  STL [R1+0x24e8], R14 ;  /* 0x0024e80e01007387 */ /* 0x0001e80000100800 */
[----:B0-----:R-:W4:Y:S04]  /*11130*/  LDL.LU.64 R14, [R1+0x2898] ;  /* 0x00289800010e7983 */ /* 0x001f280000300a00 */
[----:B----4-:R-:W-:Y:S04]  /*11140*/  STL [R1+0x24e0], R14 ;  /* 0x0024e00e01007387 */ /* 0x010fe80000100800 */
[----:B------:R0:W-:Y:S04]  /*11150*/  STL [R1+0x24dc], R0 ;  /* 0x0024dc0001007387 */ /* 0x0001e80000100800 */
[----:B------:R1:W-:Y:S01]  /*11160*/  STL [R1+0x24d4], R15 ;  /* 0x0024d40f01007387 */ /* 0x0003e20000100800 */
[----:B0-----:R-:W-:-:S03]  /*11170*/  IMAD.MOV.U32 R0, RZ, RZ, R17 ;  /* 0x000000ffff007224 */ /* 0x001fc600078e0011 */
[----:B-1----:R-:W4:Y:S04]  /*11180*/  LDL.LU.64 R14, [R1+0x400] ;  /* 0x00040000010e7983 */ /* 0x002f280000300a00 */
        /* <DEDUP_REMOVED lines=10> */
[----:B------:R-:W-:Y:S04]  /*11230*/  STL [R1+0x24c0], R0 ;  /* 0x0024c00001007387 */ /* 0x000fe80000100800 */
[----:B------:R0:W-:Y:S04]  /*11240*/  STL [R1+0x24ac], R19 ;  /* 0x0024ac1301007387 */ /* 0x0001e80000100800 */
[----:B0-----:R-:W2:Y:S01]  /*11250*/  LDL.LU.64 R18, [R1+0x418] ;  /* 0x0004180001127983 */ /* 0x001ea20000300a00 */
[----:B------:R-:W-:-:S03]  /*11260*/  IMAD.MOV.U32 R0, RZ, RZ, R11 ;  /* 0x000000ffff007224 */ /* 0x000fc600078e000b */
[----:B------:R-:W-:Y:S04]  /*11270*/  STL [R1+0x24b4], R10 ;  /* 0x0024b40a01007387 */ /* 0x000fe80000100800 */
[----:B------:R-:W-:Y:S04]  /*11280*/  STL [R1+0x24b8], R20 ;  /* 0x0024b81401007387 */ /* 0x000fe80000100800 */
[----:B------:R0:W-:Y:S04]  /*11290*/  STL [R1+0x24b0], R0 ;  /* 0x0024b00001007387 */ /* 0x0001e80000100800 */
[----:B------:R-:W-:Y:S04]  /*112a0*/  STL [R1+0x249c], R21 ;  /* 0x00249c1501007387 */ /* 0x000fe80000100800 */
[----:B------:R-:W-:Y:S01]  /*112b0*/  STL [R1+0x24a4], R16 ;  /* 0x0024a41001007387 */ /* 0x000fe20000100800 */
[----:B0-----:R-:W-:-:S03]  /*112c0*/  IMAD.MOV.U32 R0, RZ, RZ, R17 ;  /* 0x000000ffff007224 */ /* 0x001fc600078e0011 */
[----:B------:R-:W2:Y:S04]  /*112d0*/  LDL.LU.64 R10, [R1+0x430] ;  /* 0x00043000010a7983 */ /* 0x000ea80000300a00 */
[----:B------:R-:W-:Y:S04]  /*112e0*/  STL [R1+0x24a8], R22 ;  /* 0x0024a81601007387 */ /* 0x000fe80000100800 */
[----:B------:R-:W-:Y:S04]  /*112f0*/  STL [R1+0x24a0], R0 ;  /* 0x0024a00001007387 */ /* 0x000fe80000100800 */
[----:B------:R0:W-:Y:S04]  /*11300*/  STL [R1+0x248c], R23 ;  /* 0x00248c1701007387 */ /* 0x0001e80000100800 */
[----:B0-----:R-:W2:Y:S01]  /*11310*/  LDL.LU.64 R22, [R1+0x388] ;  /* 0x0003880001167983 */ /* 0x001ea20000300a00 */
[----:B------:R-:W-:-:S03]  /*11320*/  IMAD.MOV.U32 R0, RZ, RZ, R13 ;  /* 0x000000ffff007224 */ /* 0x000fc600078e000d */
[----:B------:R-:W2:Y:S04]  /*11330*/  LDL.LU.64 R16, [R1+0x448] ;  /* 0x0004480001107983 */ /* 0x000ea80000300a00 */
[----:B------:R0:W-:Y:S04]  /*11340*/  STL [R1+0x2494], R12 ;  /* 0x0024940c01007387 */ /* 0x0001e80000100800 */
[----:B------:R4:W-:Y:S04]  /*11350*/  STL [R1+0x2490], R0 ;  /* 0x0024900001007387 */ /* 0x0009e80000100800 */
[----:B------:R-:W-:Y:S04]  /*11360*/  STL [R1+0x2498], R24 ;  /* 0x0024981801007387 */ /* 0x000fe80000100800 */
[----:B0-----:R-:W2:Y:S01]  /*11370*/  LDL.LU.64 R12, [R1+0x390] ;  /* 0x00039000010c7983 */ /* 0x001ea20000300a00 */
[----:B----4-:R-:W-:-:S03]  /*11380*/  IMAD.MOV.U32 R0, RZ, RZ, R15 ;  /* 0x000000ffff007224 */ /* 0x010fc600078e000f */
[----:B------:R-:W-:Y:S04]  /*11390*/  STL [R1+0x247c], R25 ;  /* 0x00247c1901007387 */ /* 0x000fe80000100800 */
[----:B------:R-:W-:Y:S04]  /*113a0*/  STL [R1+0x2484], R14 ;  /* 0x0024840e01007387 */ /* 0x000fe80000100800 */
[----:B------:R-:W-:Y:S04]  /*113b0*/  STL [R1+0x2488], R26 ;  /* 0x0024881a01007387 */ /* 0x000fe80000100800 */
[----:B------:R-:W-:Y:S04]  /*113c0*/  STL [R1+0x2480], R0 ;  /* 0x0024800001007387 */ /* 0x000fe80000100800 */
[----:B------:R0:W-:Y:S04]  /*113d0*/  STL.64 [R1+0x2880], R4 ;  /* 0x0028800401007387 */ /* 0x0001e80000100a00 */
[----:B0-----:R-:W4:Y:S01]  /*113e0*/  LDL.LU.64 R4, [R1+0x460] ;  /* 0x0004600001047983 */ /* 0x001f220000300a00 */
[----:B---3--:R-:W-:-:S02]  /*113f0*/  IMAD.MOV.U32 R14, RZ, RZ, R6 ;  /* 0x000000ffff0e7224 */ /* 0x008fc400078e0006 */
[----:B------:R-:W-:-:S05]  /*11400*/  IMAD.MOV.U32 R15, RZ, RZ, R7 ;  /* 0x000000ffff0f7224 */ /* 0x000fca00078e0007 */
[----:B------:R0:W-:Y:S04]  /*11410*/  STL.64 [R1+0x2878], R14 ;  /* 0x0028780e01007387 */ /* 0x0001e80000100a00 */
[----:B0-----:R-:W3:Y:S04]  /*11420*/  LDL.LU.64 R14, [R1+0x398] ;  /* 0x00039800010e7983 */ /* 0x001ee80000300a00 */
[----:B------:R0:W-:Y:S04]  /*11430*/  STL [R1+0x246c], R27 ;  /* 0x00246c1b01007387 */ /* 0x0001e80000100800 */
[----:B------:R-:W3:Y:S01]  /*11440*/  LDL.LU.64 R6, [R1+0x3a0] ;  /* 0x0003a00001067983 */ /* 0x000ee20000300a00 */
[----:B--2---:R-:W-:-:S03]  /*11450*/  IMAD.MOV.U32 R0, RZ, RZ, R19 ;  /* 0x000000ffff007224 */ /* 0x004fc600078e0013 */
[----:B------:R-:W-:Y:S04]  /*11460*/  STL [R1+0x2474], R18 ;  /* 0x0024741201007387 */ /* 0x000fe80000100800 */
[----:B0-----:R-:W2:Y:S04]  /*11470*/  LDL.LU.64 R26, [R1+0x490] ;  /* 0x00049000011a7983 */ /* 0x001ea80000300a00 */
[----:B------:R-:W-:Y:S04]  /*11480*/  STL [R1+0x2478], R28 ;  /* 0x0024781c01007387 */ /* 0x000fe80000100800 */
[----:B------:R-:W-:Y:S04]  /*11490*/  STL [R1+0x2470], R0 ;  /* 0x0024700001007387 */ /* 0x000fe80000100800 */
[----:B------:R-:W2:Y:S04]  /*114a0*/  LDL.LU.64 R20, [R1+0x3b0] ;  /* 0x0003b00001147983 */ /* 0x000ea80000300a00 */
[----:B------:R0:W-:Y:S04]  /*114b0*/  STL [R1+0x1008], R29 ;  /* 0x0010081d01007387 */ /* 0x0001e80000100800 */
[----:B0-----:R-:W2:Y:S01]  /*114c0*/  LDL.LU.64 R28, [R1+0x478] ;  /* 0x00047800011c7983 */ /* 0x001ea20000300a00 */
[----:B------:R-:W-:-:S03]  /*114d0*/  IMAD.MOV.U32 R0, RZ, RZ, R11 ;  /* 0x000000ffff007224 */ /* 0x000fc600078e000b */
[----:B------:R0:W-:Y:S04]  /*114e0*/  STL [R1+0x1010], R10 ;  /* 0x0010100a01007387 */ /* 0x0001e80000100800 */
[----:B------:R-:W2:Y:S04]  /*114f0*/  LDL.LU.64 R24, [R1+0x4a0] ;  /* 0x0004a00001187983 */ /* 0x000ea80000300a00 */
[----:B------:R-:W-:Y:S04]  /*11500*/  STL [R1+0x1018], R22 ;  /* 0x0010181601007387 */ /* 0x000fe80000100800 */
[----:B------:R1:W-:Y:S04]  /*11510*/  STL [R1+0x100c], R0 ;  /* 0x00100c0001007387 */ /* 0x0003e80000100800 */
[----:B------:R-:W2:Y:S04]  /*11520*/  LDL.LU.64 R18, [R1+0x3b8] ;  /* 0x0003b80001127983 */ /* 0x000ea80000300a00 */
[----:B0-----:R-:W2:Y:S01]  /*11530*/  LDL.LU.64 R10, [R1+0x4b8] ;  /* 0x0004b800010a7983 */ /* 0x001ea20000300a00 */
[----:B-1----:R-:W-:-:S03]  /*11540*/  IMAD.MOV.U32 R0, RZ, RZ, R23 ;  /* 0x000000ffff007224 */ /* 0x002fc600078e0017 */
[----:B------:R-:W-:Y:S04]  /*11550*/  STL [R1+0x1020], R16 ;  /* 0x0010201001007387 */ /* 0x000fe80000100800 */
[----:B------:R0:W-:Y:S04]  /*11560*/  STL [R1+0x1014], R0 ;  /* 0x0010140001007387 */ /* 0x0001e80000100800 */
[----:B------:R-:W-:Y:S01]  /*11570*/  STL [R1+0x1028], R12 ;  /* 0x0010280c01007387 */ /* 0x000fe20000100800 */
[----:B0-----:R-:W-:-:S05]  /*11580*/  IMAD.MOV.U32 R0, RZ, RZ, R17 ;  /* 0x000000ffff007224 */ /* 0x001fca00078e0011 */
[----:B------:R0:W-:Y:S04]  /*11590*/  STL [R1+0x101c], R0 ;  /* 0x00101c0001007387 */ /* 0x0001e80000100800 */
[----:B------:R-:W2:Y:S04]  /*115a0*/  LDL.LU.64 R22, [R1+0x3c8] ;  /* 0x0003c80001167983 */ /* 0x000ea80000300a00 */
[----:B------:R-:W2:Y:S01]  /*115b0*/  LDL.LU.64 R16, [R1+0x4d0] ;  /* 0x0004d00001107983 */ /* 0x000ea20000300a00 */
[----:B0-----:R-:W-:-:S03]  /*115c0*/  IMAD.MOV.U32 R0, RZ, RZ, R13 ;  /* 0x000000ffff007224 */ /* 0x001fc600078e000d */
[----:B------:R-:W2:Y:S04]  /*115d0*/  LDL.LU.64 R12, [R1+0x3d0] ;  /* 0x0003d000010c7983 */ /* 0x000ea80000300a00 */
[----:B------:R0:W-:Y:S04]  /*115e0*/  STL [R1+0x1024], R0 ;  /* 0x0010240001007387 */ /* 0x0001e80000100800 */
[----:B----4-:R1:W-:Y:S01]  /*115f0*/  STL [R1+0x1030], R4 ;  /* 0x0010300401007387 */ /* 0x0103e20000100800 */
[----:B0-----:R-:W-:-:S03]  /*11600*/  IMAD.MOV.U32 R0, RZ, RZ, R5 ;  /* 0x000000ffff007224 */ /* 0x001fc600078e0005 */
[----:B-1----:R-:W4:Y:S04]  /*11610*/  LDL.LU.64 R4, [R1+0x2880] ;  /* 0x0028800001047983 */ /* 0x002f280000300a00 */
[----:B------:R0:W-:Y:S04]  /*11620*/  STL [R1+0x102c], R0 ;  /* 0x00102c0001007387 */ /* 0x0001e80000100800 */
[----:B---3--:R1:W-:Y:S01]  /*11630*/  STL [R1+0x1038], R14 ;  /* 0x0010380e01007387 */ /* 0x0083e20000100800 */
[----:B0-----:R-:W-:-:S03]  /*11640*/  IMAD.MOV.U32 R0, RZ, RZ, R15 ;  /* 0x000000ffff007224 */ /* 0x001fc600078e000f */
[----:B-1----:R-:W3:Y:S04]  /*11650*/  LDL.LU.64 R14, [R1+0x2878] ;  /* 0x00287800010e7983 */ /* 0x002ee80000300a00 */
[----:B------:R2:W-:Y:S02]  /*11660*/  STL [R1+0x1034], R0 ;  /* 0x0010340001007387 */ /* 0x0005e40000100800 */
[----:B--2---:R-:W-:Y:S02]  /*11670*/  IMAD.MOV.U32 R0, RZ, RZ, R29 ;  /* 0x000000ffff007224 */ /* 0x004fe400078e001d */
[----:B------:R-:W-:Y:S04]  /*11680*/  STL [R1+0x1040], R28 ;  /* 0x0010401c01007387 */ /* 0x000fe80000100800 */
[----:B------:R-:W-:Y:S04]  /*11690*/  STL [R1+0x1048], R6 ;  /* 0x0010480601007387 */ /* 0x000fe80000100800 */
[----:B------:R0:W-:Y:S04]  /*116a0*/  STL [R1+0x103c], R0 ;  /* 0x00103c0001007387 */ /* 0x0001e80000100800 */
[----:B------:R-:W-:Y:S01]  /*116b0*/  STL [R1+0x1050], R26 ;  /* 0x0010501a01007387 */ /* 0x000fe20000100800 */
[----:B0-----:R-:W-:-:S05]  /*116c0*/  IMAD.MOV.U32 R0, RZ, RZ, R7 ;  /* 0x000000ffff007224 */ /* 0x001fca00078e0007 */
[----:B------:R0:W-:Y:S04]  /*116d0*/  STL [R1+0x1044], R0 ;  /* 0x0010440001007387 */ /* 0x0001e80000100800 */
[----:B------:R-:W2:Y:S01]  /*116e0*/  LDL.LU.64 R6, [R1+0x4e0] ;  /* 0x0004e00001067983 */ /* 0x000ea20000300a00 */
[----:B0-----:R-:W-:-:S03]  /*116f0*/  IMAD.MOV.U32 R0, RZ, RZ, R27 ;  /* 0x000000ffff007224 */ /* 0x001fc600078e001b */
[----:B------:R-:W-:Y:S04]  /*11700*/  STL [R1+0x1058], R20 ;  /* 0x0010581401007387 */ /* 0x000fe80000100800 */
        /* <DEDUP_REMOVED lines=8> */
[----:B------:R0:W-:Y:S02]  /*11790*/  STL [R1+0x105c], R0 ;  /* 0x00105c0001007387 */ /* 0x0001e40000100800 */
[----:B0-----:R-:W-:Y:S02]  /*117a0*/  IMAD.MOV.U32 R0, RZ, RZ, R19 ;  /* 0x000000ffff007224 */ /* 0x001fe400078e0013 */
[----:B------:R-:W2:Y:S04]  /*117b0*/  LDL.LU.64 R18, [R1+0x3f0] ;  /* 0x0003f00001127983 */ /* 0x000ea80000300a00 */
[----:B------:R0:W-:Y:S04]  /*117c0*/  STL [R1+0x1064], R0 ;  /* 0x0010640001007387 */ /* 0x0001e80000100800 */
[----:B------:R1:W-:Y:S04]  /*117d0*/  STL [R1+0x1070], R10 ;  /* 0x0010700a01007387 */ /* 0x0003e80000100800 */
[----:B------:R-:W2:Y:S01]  /*117e0*/  LDL.LU.64 R24, [R1+0x510] ;  /* 0x0005100001187983 */ /* 0x000ea20000300a00 */
[----:B0-----:R-:W-:-:S03]  /*117f0*/  IMAD.MOV.U32 R0, RZ, RZ, R11 ;  /* 0x000000ffff007224 */ /* 0x001fc600078e000b */
[----:B------:R-:W-:Y:S04]  /*11800*/  STL [R1+0x1078], R22 ;  /* 0x0010781601007387 */ /* 0x000fe80000100800 */
[----:B------:R0:W-:Y:S04]  /*11810*/  STL [R1+0x106c], R0 ;  /* 0x00106c0001007387 */ /* 0x0001e80000100800 */
[----:B-1----:R-:W2:Y:S01]  /*11820*/  LDL.LU.64 R10, [R1+0x3f8] ;  /* 0x0003f800010a7983 */ /* 0x002ea20000300a00 */
[----:B0-----:R-:W-:-:S03]  /*11830*/  IMAD.MOV.U32 R0, RZ, RZ, R23 ;  /* 0x000000ffff007224 */ /* 0x001fc600078e0017 */
[----:B------:R-:W-:Y:S04]  /*11840*/  STL [R1+0x1080], R16 ;  /* 0x0010801001007387 */ /* 0x000fe80000100800 */
[----:B------:R0:W-:Y:S04]  /*11850*/  STL [R1+0x1074], R0 ;  /* 0x0010740001007387 */ /* 0x0001e80000100800 */
[----:B------:R-:W-:Y:S01]  /*11860*/  STL [R1+0x1088], R12 ;  /* 0x0010880c01007387 */ /* 0x000fe20000100800 */
[----:B0-----:R-:W-:-:S05]  /*11870*/  IMAD.MOV.U32 R0, RZ, RZ, R17 ;  /* 0x000000ffff007224 */ /* 0x001fca00078e0011 */
[----:B------:R-:W-:Y:S04]  /*11880*/  STL [R1+0x107c], R0 ;  /* 0x00107c0001007387 */ /* 0x000fe80000100800 */
[----:B----4-:R0:W-:Y:S04]  /*11890*/  STL.64 [R1+0x2870], R4 ;  /* 0x0028700401007387 */ /* 0x0101e80000100a00 */
[----:B0-----:R-:W4:Y:S04]  /*118a0*/  LDL.LU.64 R4, [R1+0x528] ;  /* 0x0005280001047983 */ /* 0x001f280000300a00 */
[----:B---3--:R0:W-:Y:S01]  /*118b0*/  STL.64 [R1+0x2868], R14 ;  /* 0x0028680e01007387 */ /* 0x0081e20000100a00 */
[----:B------:R-:W-:-:S03]  /*118c0*/  IMAD.MOV.U32 R0, RZ, RZ, R13 ;  /* 0x000000ffff007224 */ /* 0x000fc600078e000d */
[----:B0-----:R-:W3:Y:S04]  /*118d0*/  LDL.LU.64 R14, [R1+0x408] ;  /* 0x00040800010e7983 */ /* 0x001ee80000300a00 */
[----:B------:R-:W3:Y:S04]  /*118e0*/  LDL.LU.64 R22, [R1+0x530] ;  /* 0x0005300001167983 */ /* 0x000ee80000300a00 */
[----:B------:R-:W3:Y:S04]  /*118f0*/  LDL.LU.64 R16, [R1+0x410] ;  /* 0x0004100001107983 */ /* 0x000ee80000300a00 */
        /* <DEDUP_REMOVED lines=8> */
[----:B------:R-:W-:Y:S04]  /*11980*/  STL [R1+0x10a0], R20 ;  /* 0x0010a01401007387 */ /* 0x000fe80000100800 */
[----:B------:R0:W-:Y:S04]  /*11990*/  STL [R1+0x1094], R0 ;  /* 0x0010940001007387 */ /* 0x0001e80000100800 */
[----:B------:R-:W2:Y:S01]  /*119a0*/  LDL.LU.64 R28, [R1+0x540] ;  /* 0x00054000011c7983 */ /* 0x000ea20000300a00 */
[----:B0-----:R-:W-:-:S03]  /*119b0*/  IMAD.MOV.U32 R0, RZ, RZ, R21 ;  /* 0x000000ffff007224 */ /* 0x001fc600078e0015 */
[----:B------:R-:W2:Y:S04]  /*119c0*/  LDL.LU.64 R20, [R1+0x428] ;  /* 0x0004280001147983 */ /* 0x000ea80000300a00 */
[----:B------:R0:W-:Y:S04]  /*119d0*/  STL [R1+0x109c], R0 ;  /* 0x00109c0001007387 */ /* 0x0001e80000100800 */
[----:B------:R1:W-:Y:S01]  /*119e0*/  STL [R1+0x10a8], R18 ;  /* 0x0010a81201007387 */ /* 0x0003e20000100800 */
[----:B0-----:R-:W-:-:S05]  /*119f0*/  IMAD.MOV.U32 R0, RZ, RZ, R19 ;  /* 0x000000ffff007224 */ /* 0x001fca00078e0013 */
[----:B------:R0:W-:Y:S04]  /*11a00*/  STL [R1+0x10a4], R0 ;  /* 0x0010a40001007387 */ /* 0x0001e80000100800 */
[----:B------:R0:W-:Y:S04]  /*11a10*/  STL [R1+0x10b0], R24 ;  /* 0x0010b01801007387 */ /* 0x0001e80000100800 */
[----:B-1----:R-:W2:Y:S01]  /*11a20*/  LDL.LU.64 R18, [R1+0x548] ;  /* 0x0005480001127983 */ /* 0x002ea20000300a00 */
[----:B0-----:R-:W-:-:S03]  /*11a30*/  IMAD.MOV.U32 R0, RZ, RZ, R25 ;  /* 0x000000ffff007224 */ /* 0x001fc600078e0019 */
[----:B------:R-:W-:Y:S04]  /*11a40*/  STL [R1+0x10b8], R10 ;  /* 0x0010b80a01007387 */ /* 0x000fe80000100800 */
        /* <DEDUP_REMOVED lines=13> */
[----:B------:R0:W-:Y:S04]  /*11b20*/  STL [R1+0x10c4], R0 ;  /* 0x0010c40001007387 */ /* 0x0001e80000100800 */
[----:B------:R-:W-:Y:S01]  /*11b30*/  STL [R1+0x10d0], R22 ;  /* 0x0010d01601007387 */ /* 0x000fe20000100800 */
[----:B0-----:R-:W-:-:S03]  /*11b40*/  IMAD.MOV.U32 R0, RZ, RZ, R23 ;  /* 0x000000ffff007224 */ /* 0x001fc600078e0017 */
[----:B------:R-:W-:Y:S04]  /*11b50*/  STL [R1+0x10d8], R16 ;  /* 0x0010d81001007387 */ /* 0x000fe80000100800 */
[----:B------:R0:W-:Y:S02]  /*11b60*/  STL [R1+0x10cc], R0 ;  /* 0x0010cc0001007387 */ /* 0x0001e40000100800 */
[----:B0-----:R-:W-:Y:S02]  /*11b70*/  IMAD.MOV.U32 R0, RZ, RZ, R17 ;  /* 0x000000ffff007224 */ /* 0x001fe400078e0011 */
        /* <DEDUP_REMOVED lines=10> */
[----:B------:R-:W2:Y:S04]  /*11c20*/  LDL.LU.64 R12, [R1+0x570] ;  /* 0x00057000010c7983 */ /* 0x000ea80000300a00 */
[----:B------:R-:W2:Y:S01]  /*11c30*/  LDL.LU.64 R6, [R1+0x458] ;  /* 0x0004580001067983 */ /* 0x000ea20000300a00 */
[----:B0-----:R-:W-:-:S03]  /*11c40*/  IMAD.MOV.U32 R0, RZ, RZ, R29 ;  /* 0x000000ffff007224 */ /* 0x001fc600078e001d */
[----:B------:R-:W-:Y:S04]  /*11c50*/  STL [R1+0x10f8], R20 ;  /* 0x0010f81401007387 */ /* 0x000fe80000100800 */
[----:B------:R0:W-:Y:S02]  /*11c60*/  STL [R1+0x10ec], R0 ;  /* 0x0010ec0001007387 */ /* 0x0001e40000100800 */
[----:B0-----:R-:W-:Y:S02]  /*11c70*/  IMAD.MOV.U32 R0, RZ, RZ, R21 ;  /* 0x000000ffff007224 */ /* 0x001fe400078e0015 */
        /* <DEDUP_REMOVED lines=39> */
[----:B0-----:R-:W-:-:S03]  /*11ef0*/  MOV R0, R21 ;  /* 0x0000001500007202 */ /* 0x001fc60000000f00 */
        /* <DEDUP_REMOVED lines=62> */
[----:B-1----:R-:W2:Y:S04]  /*122e0*/  LDL.LU.64 R10, [R1+0x500] ;  /* 0x00050000010a7983 */ /* 0x002ea80000300a00 */
        /* <DEDUP_REMOVED lines=40> */
[----:B0-----:R-:W-:Y:S02]  /*12570*/  IMAD.MOV.U32 R0, RZ, RZ, R11 ;  /* 0x000000ffff007224 */ /* 0x001fe400078e000b */
[----:B------:R-:W-:-:S02]  /*12580*/  IMAD.MOV.U32 R10, RZ, RZ, R8 ;  /* 0x000000ffff0a7224 */ /* 0x000fc400078e0008 */
[----:B------:R-:W-:Y:S01]  /*12590*/  IMAD.MOV.U32 R11, RZ, RZ, R9 ;  /* 0x000000ffff0b7224 */ /* 0x000fe200078e0009 */
        /* <DEDUP_REMOVED lines=32> */
[----:B-1----:R-:W2:Y:S04]  /*127a0*/  LDL.LU.64 R20, [R1+0x550] ;  /* 0x0005500001147983 */ /* 0x002ea80000300a00 */
[----:B------:R0:W-:Y:S02]  /*127b0*/  STL [R1+0x123c], R0 ;  /* 0x00123c0001007387 */ /* 0x0001e40000100800 */
[----:B0-----:R-:W-:-:S02]  /*127c0*/  IMAD.MOV.U32 R0, RZ, RZ, R19 ;  /* 0x000000ffff007224 */ /* 0x001fc400078e0013 */
[----:B------:R-:W-:Y:S04]  /*127d0*/  STL [R1+0x1248], R18 ;  /* 0x0012481201007387 */ /* 0x000fe80000100800 */
[----:B------:R0:W-:Y:S04]  /*127e0*/  STL [R1+0x1244], R0 ;  /* 0x0012440001007387 */ /* 0x0001e80000100800 */
[----:B------:R1:W-:Y:S01]  /*127f0*/  STL [R1+0x1250], R8 ;  /* 0x0012500801007387 */ /* 0x0003e20000100800 */
        /* <DEDUP_REMOVED lines=55> */
[----:B------:R-:W-:Y:S01]  /*12b70*/  STL [R1+0x12c0], R24 ;  /* 0x0012c01801007387 */ /* 0x000fe20000100800 */
[----:B0-----:R-:W-:-:S03]  /*12b80*/  IMAD.MOV.U32 R0, RZ, RZ, R25 ;  /* 0x000000ffff007224 */ /* 0x001fc600078e0019 */
[----:B------:R-:W-:Y:S04]  /*12b90*/  STL [R1+0x12c8], R12 ;  /* 0x0012c80c01007387 */ /* 0x000fe80000100800 */
[----:B------:R-:W-:Y:S04]  /*12ba0*/  STL [R1+0x12bc], R0 ;  /* 0x0012bc0001007387 */ /* 0x000fe80000100800 */
[----:B----4-:R0:W-:Y:S04]  /*12bb0*/  STL.64 [R1+0x2830], R4 ;  /* 0x0028300401007387 */ /* 0x0101e80000100a00 */
[----:B0-----:R-:W4:Y:S04]  /*12bc0*/  LDL.LU.64 R4, [R1+0x6c8] ;  /* 0x0006c80001047983 */ /* 0x001f280000300a00 */
[----:B------:R-:W2:Y:S01]  /*12bd0*/  LDL.LU.64 R28, [R1+0x6d0] ;  /* 0x0006d000011c7983 */ /* 0x000ea20000300a00 */
[----:B------:R-:W-:-:S03]  /*12be0*/  IMAD.MOV.U32 R0, RZ, RZ, R13 ;  /* 0x000000ffff007224 */ /* 0x000fc600078e000d */
[----:B--2---:R0:W-:Y:S04]  /*12bf0*/  STL.64 [R1+0x2828], R28 ;  /* 0x0028281c01007387 */ /* 0x0041e80000100a00 */
[----:B0-----:R-:W2:Y:S04]  /*12c00*/  LDL.LU.64 R28, [R1+0x340] ;  /* 0x00034000011c7983 */ /* 0x001ea80000300a00 */
[----:B------:R-:W3:Y:S04]  /*12c10*/  LDL.LU.64 R12, [R1+0x5a0] ;  /* 0x0005a000010c7983 */ /* 0x000ee80000300a00 */
[----:B------:R0:W-:Y:S04]  /*12c20*/  STL [R1+0x12c4], R0 ;  /* 0x0012c40001007387 */ /* 0x0001e80000100800 */
[----:B------:R1:W-:Y:S04]  /*12c30*/  STL [R1+0x12d0], R16 ;  /* 0x0012d01001007387 */ /* 0x0003e80000100800 */
[----:B------:R-:W3:Y:S01]  /*12c40*/  LDL.LU.64 R26, [R1+0x6d8] ;  /* 0x0006d800011a7983 */ /* 0x000ee20000300a00 */
[----:B0-----:R-:W-:-:S05]  /*12c50*/  MOV R0, R17 ;  /* 0x0000001100007202 */ /* 0x001fca0000000f00 */
[----:B------:R0:W-:Y:S01]  /*12c60*/  STL [R1+0x12cc], R0 ;  /* 0x0012cc0001007387 */ /* 0x0001e20000100800 */
[----:B-1----:R-:W-:Y:S02]  /*12c70*/  IMAD.MOV.U32 R16, RZ, RZ, R10 ;  /* 0x000000ffff107224 */ /* 0x002fe400078e000a */
[----:B------:R-:W-:Y:S01]  /*12c80*/  IMAD.MOV.U32 R17, RZ, RZ, R11 ;  /* 0x000000ffff117224 */ /* 0x000fe200078e000b */
[----:B------:R1:W-:Y:S04]  /*12c90*/  STL [R1+0x12d8], R6 ;  /* 0x0012d80601007387 */ /* 0x0003e80000100800 */
[----:B------:R-:W3:Y:S01]  /*12ca0*/  LDL.LU.64 R10, [R1+0x338] ;  /* 0x00033800010a7983 */ /* 0x000ee20000300a00 */
[----:B0-----:R-:W-:-:S03]  /*12cb0*/  IMAD.MOV.U32 R0, RZ, RZ, R7 ;  /* 0x000000ffff007224 */ /* 0x001fc600078e0007 */
[----:B------:R-:W-:Y:S04]  /*12cc0*/  STL [R1+0x12e0], R20 ;  /* 0x0012e01401007387 */ /* 0x000fe80000100800 */
[----:B------:R0:W-:Y:S04]  /*12cd0*/  STL [R1+0x12d4], R0 ;  /* 0x0012d40001007387 */ /* 0x0001e80000100800 */
[----:B-1----:R-:W3:Y:S01]  /*12ce0*/  LDL.LU.64 R6, [R1+0x6e0] ;  /* 0x0006e00001067983 */ /* 0x002ee20000300a00 */
[----:B0-----:R-:W-:-:S03]  /*12cf0*/  IMAD.MOV.U32 R0, RZ, RZ, R21 ;  /* 0x000000ffff007224 */ /* 0x001fc600078e0015 */
[----:B------:R-:W-:Y:S04]  /*12d00*/  STL [R1+0x12e8], R18 ;  /* 0x0012e81201007387 */ /* 0x000fe80000100800 */
[----:B------:R0:W-:Y:S04]  /*12d10*/  STL [R1+0x12dc], R0 ;  /* 0x0012dc0001007387 */ /* 0x0001e80000100800 */
[----:B------:R-:W3:Y:S01]  /*12d20*/  LDL.LU.64 R20, [R1+0x5b8] ;  /* 0x0005b80001147983 */ /* 0x000ee20000300a00 */
[----:B0-----:R-:W-:-:S03]  /*12d30*/  IMAD.MOV.U32 R0, RZ, RZ, R19 ;  /* 0x000000ffff007224 */ /* 0x001fc600078e0013 */
[----:B------:R-:W-:Y:S04]  /*12d40*/  STL [R1+0x12f0], R8 ;  /* 0x0012f00801007387 */ /* 0x000fe80000100800 */
[----:B------:R0:W-:Y:S04]  /*12d50*/  STL [R1+0x12e4], R0 ;  /* 0x0012e40001007387 */ /* 0x0001e80000100800 */
[----:B------:R-:W3:Y:S01]  /*12d60*/  LDL.LU.64 R18, [R1+0x6e8] ;  /* 0x0006e80001127983 */ /* 0x000ee20000300a00 */
[----:B0-----:R-:W-:-:S03]  /*12d70*/  IMAD.MOV.U32 R0, RZ, RZ, R9 ;  /* 0x000000ffff007224 */ /* 0x001fc600078e0009 */
[----:B------:R-:W3:Y:S04]  /*12d80*/  LDL.LU.64 R8, [R1+0x330] ;  /* 0x0003300001087983 */ /* 0x000ee80000300a00 */
[----:B------:R0:W-:Y:S04]  /*12d90*/  STL [R1+0x12ec], R0 ;  /* 0x0012ec0001007387 */ /* 0x0001e80000100800 */
[----:B------:R1:W-:Y:S04]  /*12da0*/  STL [R1+0x12f8], R22 ;  /* 0x0012f81601007387 */ /* 0x0003e80000100800 */
[----:B------:R-:W3:Y:S01]  /*12db0*/  LDL.LU.64 R24, [R1+0x6f0] ;  /* 0x0006f00001187983 */ /* 0x000ee20000300a00 */
[----:B0-----:R-:W-:-:S03]  /*12dc0*/  IMAD.MOV.U32 R0, RZ, RZ, R23 ;  /* 0x000000ffff007224 */ /* 0x001fc600078e0017 */
[----:B-1----:R-:W3:Y:S04]  /*12dd0*/  LDL.LU.64 R22, [R1+0x5c8] ;  /* 0x0005c80001167983 */ /* 0x002ee80000300a00 */
[----:B------:R0:W-:Y:S04]  /*12de0*/  STL [R1+0x12f4], R0 ;  /* 0x0012f40001007387 */ /* 0x0001e80000100800 */
[----:B----4-:R1:W-:Y:S01]  /*12df0*/  STL [R1+0x1300], R4 ;  /* 0x0013000401007387 */ /* 0x0103e20000100800 */
[----:B0-----:R-:W-:-:S03]  /*12e00*/  IMAD.MOV.U32 R0, RZ, RZ, R5 ;  /* 0x000000ffff007224 */ /* 0x001fc600078e0005 */
[----:B-1----:R-:W4:Y:S04]  /*12e10*/  LDL.LU.64 R4, [R1+0x2830] ;  /* 0x0028300001047983 */ /* 0x002f280000300a00 */
[----:B------:R0:W-:Y:S04]  /*12e20*/  STL [R1+0x12fc], R0 ;  /* 0x0012fc0001007387 */ /* 0x0001e80000100800 */
[----:B--2---:R1:W-:Y:S01]  /*12e30*/  STL [R1+0x1308], R28 ;  /* 0x0013081c01007387 */ /* 0x0043e20000100800 */
[----:B0-----:R-:W-:-:S03]  /*12e40*/  IMAD.MOV.U32 R0, RZ, RZ, R29 ;  /* 0x000000ffff007224 */ /* 0x001fc600078e001d */
[----:B-1----:R-:W2:Y:S04]  /*12e50*/  LDL.LU.64 R28, [R1+0x2828] ;  /* 0x00282800011c7983 */ /* 0x002ea80000300a00 */
[----:B--2---:R-:W-:Y:S04]  /*12e60*/  STL [R1+0x1310], R28 ;  /* 0x0013101c01007387 */ /* 0x004fe80000100800 */
[----:B------:R0:W-:Y:S04]  /*12e70*/  STL [R1+0x1304], R0 ;  /* 0x0013040001007387 */ /* 0x0001e80000100800 */
[----:B---3--:R-:W-:Y:S01]  /*12e80*/  STL [R1+0x1318], R12 ;  /* 0x0013180c01007387 */ /* 0x008fe20000100800 */
[----:B0-----:R-:W-:-:S05]  /*12e90*/  IMAD.MOV.U32 R0, RZ, RZ, R29 ;  /* 0x000000ffff007224 */ /* 0x001fca00078e001d */
[----:B------:R0:W-:Y:S02]  /*12ea0*/  STL [R1+0x130c], R0 ;  /* 0x00130c0001007387 */ /* 0x0001e40000100800 */
[----:B0-----:R-:W-:Y:S02]  /*12eb0*/  IMAD.MOV.U32 R0, RZ, RZ, R13 ;  /* 0x000000ffff007224 */ /* 0x001fe400078e000d */
[----:B------:R-:W2:Y:S04]  /*12ec0*/  LDL.LU.64 R12, [R1+0x6f8] ;  /* 0x0006f800010c7983 */ /* 0x000ea80000300a00 */
[----:B------:R0:W-:Y:S04]  /*12ed0*/  STL [R1+0x1314], R0 ;  /* 0x0013140001007387 */ /* 0x0001e80000100800 */
[----:B------:R-:W-:Y:S01]  /*12ee0*/  STL [R1+0x1320], R26 ;  /* 0x0013201a01007387 */ /* 0x000fe20000100800 */
[----:B0-----:R-:W-:-:S05]  /*12ef0*/  IMAD.MOV.U32 R0, RZ, RZ, R27 ;  /* 0x000000ffff007224 */ /* 0x001fca00078e001b */
[----:B------:R0:W-:Y:S04]  /*12f00*/  STL [R1+0x131c], R0 ;  /* 0x00131c0001007387 */ /* 0x0001e80000100800 */
[----:B------:R1:W-:Y:S01]  /*12f10*/  STL [R1+0x1328], R10 ;  /* 0x0013280a01007387 */ /* 0x0003e20000100800 */
[----:B0-----:R-:W-:-:S03]  /*12f20*/  IMAD.MOV.U32 R0, RZ, RZ, R11 ;  /* 0x000000ffff007224 */ /* 0x001fc600078e000b */
[----:B-1----:R-:W3:Y:S04]  /*12f30*/  LDL.LU.64 R10, [R1+0x328] ;  /* 0x00032800010a7983 */ /* 0x002ee80000300a00 */
[----:B------:R0:W-:Y:S04]  /*12f40*/  STL [R1+0x1324], R0 ;  /* 0x0013240001007387 */ /* 0x0001e80000100800 */
[----:B------:R1:W-:Y:S01]  /*12f50*/  STL [R1+0x1330], R6 ;  /* 0x0013300601007387 */ /* 0x0003e20000100800 */
[----:B0-----:R-:W-:-:S03]  /*12f60*/  IMAD.MOV.U32 R0, RZ, RZ, R7 ;  /* 0x000000ffff007224 */ /* 0x001fc600078e0007 */
[----:B-1----:R-:W2:Y:S04]  /*12f70*/  LDL.LU.64 R6, [R1+0x700] ;  /* 0x0007000001067983 */ /* 0x002ea80000300a00 */
[----:B------:R0:W-:Y:S04]  /*12f80*/  STL [R1+0x132c], R0 ;  /* 0x00132c0001007387 */ /* 0x0001e80000100800 */
[----:B------:R1:W-:Y:S01]  /*12f90*/  STL [R1+0x1338], R20 ;  /* 0x0013381401007387 */ /* 0x0003e20000100800 */
        /* <DEDUP_REMOVED lines=14> */
[----:B------:R-:W-:Y:S04]  /*13080*/  STL [R1+0x134c], R0 ;  /* 0x00134c0001007387 */ /* 0x000fe80000100800 */
[----:B------:R0:W-:Y:S04]  /*13090*/  STL.64 [R1+0x2820], R14 ;  /* 0x0028200e01007387 */ /* 0x0001e80000100a00 */
[----:B0-----:R-:W2:Y:S04]  /*130a0*/  LDL.LU.64 R14, [R1+0x710] ;  /* 0x00071000010e7983 */ /* 0x001ea80000300a00 */
[----:B------:R-:W2:Y:S04]  /*130b0*/  LDL.LU.64 R28, [R1+0x318] ;  /* 0x00031800011c7983 */ /* 0x000ea80000300a00 */
[----:B--2---:R0:W-:Y:S04]  /*130c0*/  STL.64 [R1+0x2810], R28 ;  /* 0x0028101c01007387 */ /* 0x0041e80000100a00 */
[----:B0-----:R-:W2:Y:S01]  /*130d0*/  LDL.LU.64 R28, [R1+0x718] ;  /* 0x00071800011c7983 */ /* 0x001ea20000300a00 */
[----:B------:R-:W-:-:S03]  /*130e0*/  IMAD.MOV.U32 R0, RZ, RZ, R23 ;  /* 0x000000ffff007224 */ /* 0x000fc600078e0017 */
[----:B--2---:R0:W-:Y:S04]  /*130f0*/  STL.64 [R1+0x2818], R28 ;  /* 0x0028181c01007387 */ /* 0x0041e80000100a00 */
[----:B0-----:R-:W2:Y:S04]  /*13100*/  LDL.LU.64 R28, [R1+0x5f0] ;  /* 0x0005f000011c7983 */ /* 0x001ea80000300a00 */
[----:B------:R-:W-:Y:S04]  /*13110*/  STL [R1+0x1360], R12 ;  /* 0x0013600c01007387 */ /* 0x000fe80000100800 */
[----:B------:R0:W-:Y:S02]  /*13120*/  STL [R1+0x1354], R0 ;  /* 0x0013540001007387 */ /* 0x0001e40000100800 */
[----:B0-----:R-:W-:-:S02]  /*13130*/  IMAD.MOV.U32 R0, RZ, RZ, R13 ;  /* 0x000000ffff007224 */ /* 0x001fc400078e000d */
[----:B------:R-:W4:Y:S04]  /*13140*/  LDL.LU.64 R12, [R1+0x720] ;  /* 0x00072000010c7983 */ /* 0x000f280000300a00 */
[----:B------:R0:W-:Y:S04]  /*13150*/  STL [R1+0x135c], R0 ;  /* 0x00135c0001007387 */ /* 0x0001e80000100800 */
[----:B---3--:R1:W-:Y:S04]  /*13160*/  STL [R1+0x1368], R10 ;  /* 0x0013680a01007387 */ /* 0x0083e80000100800 */
        /* <DEDUP_REMOVED lines=8> */
[----:B------:R-:W3:Y:S04]  /*131f0*/  LDL.LU.64 R6, [R1+0x310] ;  /* 0x0003100001067983 */ /* 0x000ee80000300a00 */
[----:B------:R-:W3:Y:S01]  /*13200*/  LDL.LU.64 R24, [R1+0x730] ;  /* 0x0007300001187983 */ /* 0x000ee20000300a00 */
[----:B0-----:R-:W-:-:S05]  /*13210*/  IMAD.MOV.U32 R0, RZ, RZ, R21 ;  /* 0x000000ffff007224 */ /* 0x001fca00078e0015 */
[----:B------:R0:W-:Y:S04]  /*13220*/  STL [R1+0x1374], R0 ;  /* 0x0013740001007387 */ /* 0x0001e80000100800 */
[----:B------:R-:W-:Y:S04]  /*13230*/  STL [R1+0x1380], R18 ;  /* 0x0013801201007387 */ /* 0x000fe80000100800 */
[----:B------:R-:W3:Y:S01]  /*13240*/  LDL.LU.64 R20, [R1+0x618] ;  /* 0x0006180001147983 */ /* 0x000ee20000300a00 */
[----:B0-----:R-:W-:-:S05]  /*13250*/  IMAD.MOV.U32 R0, RZ, RZ, R19 ;  /* 0x000000ffff007224 */ /* 0x001fca00078e0013 */
[----:B------:R0:W-:Y:S04]  /*13260*/  STL [R1+0x137c], R0 ;  /* 0x00137c0001007387 */ /* 0x0001e80000100800 */
[----:B------:R1:W-:Y:S01]  /*13270*/  STL [R1+0x1388], R8 ;  /* 0x0013880801007387 */ /* 0x0003e20000100800 */
[----:B0-----:R-:W-:-:S03]  /*13280*/  IMAD.MOV.U32 R0, RZ, RZ, R9 ;  /* 0x000000ffff007224 */ /* 0x001fc600078e0009 */
[----:B-1----:R-:W3:Y:S04]  /*13290*/  LDL.LU.64 R8, [R1+0x738] ;  /* 0x0007380001087983 */ /* 0x002ee80000300a00 */
[----:B------:R0:W-:Y:S04]  /*132a0*/  STL [R1+0x1384], R0 ;  /* 0x0013840001007387 */ /* 0x0001e80000100800 */
[----:B------:R-:W3:Y:S04]  /*132b0*/  LDL.LU.64 R22, [R1+0x740] ;  /* 0x0007400001167983 */ /* 0x000ee80000300a00 */
[----:B------:R1:W-:Y:S01]  /*132c0*/  STL [R1+0x1390], R14 ;  /* 0x0013900e01007387 */ /* 0x0003e20000100800 */
[----:B0-----:R-:W-:-:S03]  /*132d0*/  IMAD.MOV.U32 R0, RZ, RZ, R15 ;  /* 0x000000ffff007224 */ /* 0x001fc600078e000f */
[----:B------:R-:W3:Y:S04]  /*132e0*/  LDL.LU.64 R18, [R1+0x308] ;  /* 0x0003080001127983 */ /* 0x000ee80000300a00 */
[----:B-1----:R-:W3:Y:S04]  /*132f0*/  LDL.LU.64 R14, [R1+0x2820] ;  /* 0x00282000010e7983 */ /* 0x002ee80000300a00 */
[----:B--2---:R-:W-:Y:S04]  /*13300*/  STL [R1+0x1398], R28 ;  /* 0x0013981c01007387 */ /* 0x004fe80000100800 */
[----:B------:R0:W-:Y:S02]  /*13310*/  STL [R1+0x138c], R0 ;  /* 0x00138c0001007387 */ /* 0x0001e40000100800 */
[----:B0-----:R-:W-:-:S02]  /*13320*/  IMAD.MOV.U32 R0, RZ, RZ, R29 ;  /* 0x000000ffff007224 */ /* 0x001fc400078e001d */
[----:B------:R-:W2:Y:S04]  /*13330*/  LDL.LU.64 R28, [R1+0x2818] ;  /* 0x00281800011c7983 */ /* 0x000ea80000300a00 */
[----:B--2---:R-:W-:Y:S04]  /*13340*/  STL [R1+0x13a0], R28 ;  /* 0x0013a01c01007387 */ /* 0x004fe80000100800 */
[----:B------:R0:W-:Y:S02]  /*13350*/  STL [R1+0x1394], R0 ;  /* 0x0013940001007387 */ /* 0x0001e40000100800 */
[----:B0-----:R-:W-:-:S02]  /*13360*/  IMAD.MOV.U32 R0, RZ, RZ, R29 ;  /* 0x000000ffff007224 */ /* 0x001fc400078e001d */
[----:B------:R-:W2:Y:S04]  /*13370*/  LDL.LU.64 R28, [R1+0x2810] ;  /* 0x00281000011c7983 */ /* 0x000ea80000300a00 */
[----:B--2---:R-:W-:Y:S04]  /*13380*/  STL [R1+0x13a8], R28 ;  /* 0x0013a81c01007387 */ /* 0x004fe80000100800 */
[----:B------:R0:W-:Y:S04]  /*13390*/  STL [R1+0x139c], R0 ;  /* 0x00139c0001007387 */ /* 0x0001e80000100800 */
[----:B----4-:R-:W-:Y:S01]  /*133a0*/  STL [R1+0x13b0], R12 ;  /* 0x0013b00c01007387 */ /* 0x010fe20000100800 */
[----:B0-----:R-:W-:-:S05]  /*133b0*/  IMAD.MOV.U32 R0, RZ, RZ, R29 ;  /* 0x000000ffff007224 */ /* 0x001fca00078e001d */
[----:B------:R0:W-:Y:S04]  /*133c0*/  STL [R1+0x13a4], R0 ;  /* 0x0013a40001007387 */ /* 0x0001e80000100800 */
[----:B---3--:R-:W-:Y:S01]  /*133d0*/  STL [R1+0x13b8], R26 ;  /* 0x0013b81a01007387 */ /* 0x008fe20000100800 */
[----:B0-----:R-:W-:-:S05]  /*133e0*/  IMAD.MOV.U32 R0, RZ, RZ, R13 ;  /* 0x000000ffff007224 */ /* 0x001fca00078e000d */
[----:B------:R0:W-:Y:S04]  /*133f0*/  STL [R1+0x13ac], R0 ;  /* 0x0013ac0001007387 */ /* 0x0001e80000100800 */
[----:B------:R-:W2:Y:S01]  /*13400*/  LDL.LU.64 R12, [R1+0x630] ;  /* 0x00063000010c7983 */ /* 0x000ea20000300a00 */
[----:B0-----:R-:W-:-:S03]  /*13410*/  IMAD.MOV.U32 R0, RZ, RZ, R27 ;  /* 0x000000ffff007224 */ /* 0x001fc600078e001b */
[----:B------:R-:W-:Y:S04]  /*13420*/  STL [R1+0x13c0], R10 ;  /* 0x0013c00a01007387 */ /* 0x000fe80000100800 */
[----:B------:R0:W-:Y:S02]  /*13430*/  STL [R1+0x13b4], R0 ;  /* 0x0013b40001007387 */ /* 0x0001e40000100800 */
[----:B0-----:R-:W-:Y:S02]  /*13440*/  IMAD.MOV.U32 R0, RZ, RZ, R11 ;  /* 0x000000ffff007224 */ /* 0x001fe400078e000b */
[----:B------:R-:W3:Y:S04]  /*13450*/  LDL.LU.64 R10, [R1+0x748] ;  /* 0x00074800010a7983 */ /* 0x000ee80000300a00 */
        /* <DEDUP_REMOVED lines=8> */
[----:B------:R0:W-:Y:S02]  /*134e0*/  STL [R1+0x13cc], R0 ;  /* 0x0013cc0001007387 */ /* 0x0001e40000100800 */
[----:B0-----:R-:W-:Y:S02]  /*134f0*/  IMAD.MOV.U32 R0, RZ, RZ, R21 ;  /* 0x000000ffff007224 */ /* 0x001fe400078e0015 */
[----:B------:R-:W2:Y:S04]  /*13500*/  LDL.LU.64 R20, [R1+0x750] ;  /* 0x0007500001147983 */ /* 0x000ea80000300a00 */
[----:B------:R0:W-:Y:S04]  /*13510*/  STL [R1+0x13d4], R0 ;  /* 0x0013d40001007387 */ /* 0x0001e80000100800 */
[----:B------:R1:W-:Y:S01]  /*13520*/  STL [R1+0x13e0], R8 ;  /* 0x0013e00801007387 */ /* 0x0003e20000100800 */
[----:B0-----:R-:W-:-:S02]  /*13530*/  IMAD.MOV.U32 R0, RZ, RZ, R9 ;  /* 0x000000ffff007224 */ /* 0x001fc400078e0009 */
[----:B-1----:R-:W-:Y:S02]  /*13540*/  IMAD.MOV.U32 R8, RZ, RZ, R4 ;  /* 0x000000ffff087224 */ /* 0x002fe400078e0004 */
[----:B------:R-:W-:Y:S02]  /*13550*/  IMAD.MOV.U32 R9, RZ, RZ, R5 ;  /* 0x000000ffff097224 */ /* 0x000fe400078e0005 */
[----:B------:R-:W2:Y:S04]  /*13560*/  LDL.LU.64 R4, [R1+0x640] ;  /* 0x0006400001047983 */ /* 0x000ea80000300a00 */
[----:B------:R0:W-:Y:S04]  /*13570*/  STL [R1+0x13dc], R0 ;  /* 0x0013dc0001007387 */ /* 0x0001e80000100800 */
[----:B------:R-:W-:Y:S01]  /*13580*/  STL [R1+0x13e8], R18 ;  /* 0x0013e81201007387 */ /* 0x000fe20000100800 */
[----:B0-----:R-:W-:-:S03]  /*13590*/  IMAD.MOV.U32 R0, RZ, RZ, R19 ;  /* 0x000000ffff007224 */ /* 0x001fc600078e0013 */
[----:B------:R-:W-:Y:S04]  /*135a0*/  STL [R1+0x13f0], R22 ;  /* 0x0013f01601007387 */ /* 0x000fe80000100800 */
[----:B------:R-:W-:Y:S04]  /*135b0*/  STL [R1+0x13e4], R0 ;  /* 0x0013e40001007387 */ /* 0x000fe80000100800 */
[----:B------:R0:W-:Y:S04]  /*135c0*/  STL.64 [R1+0x2800], R14 ;  /* 0x0028000e01007387 */ /* 0x0001e80000100a00 */
[----:B0-----:R-:W2:Y:S01]  /*135d0*/  LDL.LU.64 R14, [R1+0x2f8] ;  /* 0x0002f800010e7983 */ /* 0x001ea20000300a00 */
[----:B------:R-:W-:-:S02]  /*135e0*/  IMAD.MOV.U32 R18, RZ, RZ, R16 ;  /* 0x000000ffff127224 */ /* 0x000fc400078e0010 */
[----:B------:R-:W-:Y:S02]  /*135f0*/  IMAD.MOV.U32 R19, RZ, RZ, R17 ;  /* 0x000000ffff137224 */ /* 0x000fe400078e0011 */
[----:B------:R-:W-:Y:S02]  /*13600*/  IMAD.MOV.U32 R16, RZ, RZ, R2 ;  /* 0x000000ffff107224 */ /* 0x000fe400078e0002 */
[----:B------:R-:W-:Y:S01]  /*13610*/  IMAD.MOV.U32 R17, RZ, RZ, R3 ;  /* 0x000000ffff117224 */ /* 0x000fe200078e0003 */
[----:B--2---:R0:W-:Y:S04]  /*13620*/  STL.64 [R1+0x2808], R14 ;  /* 0x0028080e01007387 */ /* 0x0041e80000100a00 */
[----:B0-----:R-:W2:Y:S04]  /*13630*/  LDL.LU.64 R14, [R1+0x758] ;  /* 0x00075800010e7983 */ /* 0x001ea80000300a00 */
[----:B------:R-:W2:Y:S01]  /*13640*/  LDL.LU.64 R2, [R1+0x658] ;  /* 0x0006580001027983 */ /* 0x000ea20000300a00 */
[----:B------:R-:W-:-:S03]  /*13650*/  IMAD.MOV.U32 R0, RZ, RZ, R23 ;  /* 0x000000ffff007224 */ /* 0x000fc600078e0017 */
[----:B--2---:R0:W-:Y:S04]  /*13660*/  STL.64 [R1+0x27f8], R2 ;  /* 0x0027f80201007387 */ /* 0x0041e80000100a00 */
[----:B0-----:R-:W2:Y:S04]  /*13670*/  LDL.LU.64 R2, [R1+0x760] ;  /* 0x0007600001027983 */ /* 0x001ea80000300a00 */
[----:B------:R-:W-:Y:S04]  /*13680*/  STL [R1+0x13f8], R12 ;  /* 0x0013f80c01007387 */ /* 0x000fe80000100800 */
[----:B------:R0:W-:Y:S04]  /*13690*/  STL [R1+0x13ec], R0 ;  /* 0x0013ec0001007387 */ /* 0x0001e80000100800 */
[----:B------:R-:W2:Y:S04]  /*136a0*/  LDL.LU.64 R28, [R1+0x768] ;  /* 0x00076800011c7983 */ /* 0x000ea80000300a00 */
[----:B------:R-:W2:Y:S01]  /*136b0*/  LDL.LU.64 R26, [R1+0x2f0] ;  /* 0x0002f000011a7983 */ /* 0x000ea20000300a00 */
[----:B0-----:R-:W-:-:S05]  /*136c0*/  IMAD.MOV.U32 R0, RZ, RZ, R13 ;  /* 0x000000ffff007224 */ /* 0x001fca00078e000d */
[----:B------:R0:W-:Y:S04]  /*136d0*/  STL [R1+0x13f4], R0 ;  /* 0x0013f40001007387 */ /* 0x0001e80000100800 */
[----:B---3--:R-:W-:Y:S04]  /*136e0*/  STL [R1+0x1400], R10 ;  /* 0x0014000a01007387 */ /* 0x008fe80000100800 */
[----:B------:R-:W3:Y:S01]  /*136f0*/  LDL.LU.64 R24, [R1+0x770] ;  /* 0x0007700001187983 */ /* 0x000ee20000300a00 */
[----:B0-----:R-:W-:-:S03]  /*13700*/  IMAD.MOV.U32 R0, RZ, RZ, R11 ;  /* 0x000000ffff007224 */ /* 0x001fc600078e000b */
[----:B------:R-:W2:Y:S04]  /*13710*/  LDL.LU.64 R22, [R1+0x668] ;  /* 0x0006680001167983 */ /* 0x000ea80000300a00 */
[----:B------:R0:W-:Y:S04]  /*13720*/  STL [R1+0x13fc], R0 ;  /* 0x0013fc0001007387 */ /* 0x0001e80000100800 */
[----:B----4-:R1:W-:Y:S04]  /*13730*/  STL [R1+0x1408], R6 ;  /* 0x0014080601007387 */ /* 0x0103e80000100800 */
[----:B------:R-:W4:Y:S01]  /*13740*/  LDL.LU.64 R12, [R1+0x778] ;  /* 0x00077800010c7983 */ /* 0x000f220000300a00 */
[----:B0-----:R-:W-:-:S03]  /*13750*/  IMAD.MOV.U32 R0, RZ, RZ, R7 ;  /* 0x000000ffff007224 */ /* 0x001fc600078e0007 */
[----:B------:R-:W2:Y:S04]  /*13760*/  LDL.LU.64 R10, [R1+0x2e8] ;  /* 0x0002e800010a7983 */ /* 0x000ea80000300a00 */
[----:B------:R0:W-:Y:S04]  /*13770*/  STL [R1+0x1404], R0 ;  /* 0x0014040001007387 */ /* 0x0001e80000100800 */
[----:B------:R0:W-:Y:S04]  /*13780*/  STL [R1+0x1410], R20 ;  /* 0x0014101401007387 */ /* 0x0001e80000100800 */
[----:B-1----:R-:W2:Y:S01]  /*13790*/  LDL.LU.64 R6, [R1+0x780] ;  /* 0x0007800001067983 */ /* 0x002ea20000300a00 */
[----:B0-----:R-:W-:-:S05]  /*137a0*/  IMAD.MOV.U32 R0, RZ, RZ, R21 ;  /* 0x000000ffff007224 */ /* 0x001fca00078e0015 */
[----:B------:R0:W-:Y:S01]  /*137b0*/  STL [R1+0x140c], R0 ;  /* 0x00140c0001007387 */ /* 0x0001e20000100800 */
[----:B------:R-:W-:Y:S02]  /*137c0*/  IMAD.MOV.U32 R20, RZ, RZ, R8 ;  /* 0x000000ffff147224 */ /* 0x000fe400078e0008 */
[----:B------:R-:W-:Y:S01]  /*137d0*/  IMAD.MOV.U32 R21, RZ, RZ, R9 ;  /* 0x000000ffff157224 */ /* 0x000fe200078e0009 */
[----:B------:R1:W-:Y:S04]  /*137e0*/  STL [R1+0x1418], R4 ;  /* 0x0014180401007387 */ /* 0x0003e80000100800 */
[----:B------:R-:W2:Y:S01]  /*137f0*/  LDL.LU.64 R8, [R1+0x788] ;  /* 0x0007880001087983 */ /* 0x000ea20000300a00 */
[----:B0-----:R-:W-:-:S05]  /*13800*/  IMAD.MOV.U32 R0, RZ, RZ, R5 ;  /* 0x000000ffff007224 */ /* 0x001fca00078e0005 */
[----:B------:R0:W-:Y:S04]  /*13810*/  STL [R1+0x1414], R0 ;  /* 0x0014140001007387 */ /* 0x0001e80000100800 */
[----:B------:R0:W-:Y:S04]  /*13820*/  STL [R1+0x1420], R14 ;  /* 0x0014200e01007387 */ /* 0x0001e80000100800 */
[----:B-1----:R-:W2:Y:S01]  /*13830*/  LDL.LU.64 R4, [R1+0x688] ;  /* 0x0006880001047983 */ /* 0x002ea20000300a00 */
[----:B0-----:R-:W-:-:S03]  /*13840*/  MOV R0, R15 ;  /* 0x0000000f00007202 */ /* 0x001fc60000000f00 */
[----:B------:R-:W2:Y:S04]  /*13850*/  LDL.LU.64 R14, [R1+0x2808] ;  /* 0x00280800010e7983 */ /* 0x000ea80000300a00 */
[----:B--2---:R-:W-:Y:S04]  /*13860*/  STL [R1+0x1428], R14 ;  /* 0x0014280e01007387 */ /* 0x004fe80000100800 */
[----:B------:R0:W-:Y:S02]  /*13870*/  STL [R1+0x141c], R0 ;  /* 0x00141c0001007387 */ /* 0x0001e40000100800 */
[----:B0-----:R-:W-:-:S02]  /*13880*/  IMAD.MOV.U32 R0, RZ, RZ, R15 ;  /* 0x000000ffff007224 */ /* 0x001fc400078e000f */
[----:B------:R-:W2:Y:S04]  /*13890*/  LDL.LU.64 R14, [R1+0x2800] ;  /* 0x00280000010e7983 */ /* 0x000ea80000300a00 */
[----:B------:R-:W-:Y:S04]  /*138a0*/  STL [R1+0x1430], R2 ;  /* 0x0014300201007387 */ /* 0x000fe80000100800 */
[----:B------:R0:W-:Y:S02]  /*138b0*/  STL [R1+0x1424], R0 ;  /* 0x0014240001007387 */ /* 0x0001e40000100800 */
[----:B0-----:R-:W-:-:S02]  /*138c0*/  IMAD.MOV.U32 R0, RZ, RZ, R3 ;  /* 0x000000ffff007224 */ /* 0x001fc400078e0003 */
[----:B------:R-:W2:Y:S04]  /*138d0*/  LDL.LU.64 R2, [R1+0x27f8] ;  /* 0x0027f80001027983 */ /* 0x000ea80000300a00 */
[----:B--2---:R-:W-:Y:S04]  /*138e0*/  STL [R1+0x1438], R2 ;  /* 0x0014380201007387 */ /* 0x004fe80000100800 */
[----:B------:R0:W-:Y:S02]  /*138f0*/  STL [R1+0x142c], R0 ;  /* 0x00142c0001007387 */ /* 0x0001e40000100800 */
[----:B0-----:R-:W-:-:S02]  /*13900*/  IMAD.MOV.U32 R0, RZ, RZ, R3 ;  /* 0x000000ffff007224 */ /* 0x001fc400078e0003 */
[----:B------:R-:W2:Y:S04]  /*13910*/  LDL.LU.64 R2, [R1+0x27f0] ;  /* 0x0027f00001027983 */ /* 0x000ea80000300a00 */
[----:B------:R0:W-:Y:S04]  /*13920*/  STL [R1+0x1434], R0 ;  /* 0x0014340001007387 */ /* 0x0001e80000100800 */
[----:B------:R1:W-:Y:S01]  /*13930*/  STL [R1+0x1440], R28 ;  /* 0x0014401c01007387 */ /* 0x0003e20000100800 */
[----:B0-----:R-:W0:Y:S03]  /*13940*/  LDC R0, c[0x0][0x3a8] ;  /* 0x0000ea00ff007b82 */ /* 0x001e260000000800 */
[----:B------:R3:W-:Y:S01]  /*13950*/  STL [R1+0x1448], R26 ;  /* 0x0014481a01007387 */ /* 0x0007e20000100800 */
[----:B-1----:R-:W-:-:S02]  /*13960*/  IMAD.MOV.U32 R28, RZ, RZ, R29 ;  /* 0x000000ffff1c7224 */ /* 0x002fc400078e001d */
[----:B---3--:R-:W-:-:S03]  /*13970*/  IMAD.MOV.U32 R26, RZ, RZ, R27 ;  /* 0x000000ffff1a7224 */ /* 0x008fc600078e001b */
[----:B------:R-:W-:Y:S04]  /*13980*/  STL [R1+0x143c], R28 ;  /* 0x00143c1c01007387 */ /* 0x000fe80000100800 */
[----:B------:R1:W-:Y:S04]  /*13990*/  STL [R1+0x1450], R24 ;  /* 0x0014501801007387 */ /* 0x0003e80000100800 */
[----:B------:R-:W-:Y:S04]  /*139a0*/  STL [R1+0x1444], R26 ;  /* 0x0014441a01007387 */ /* 0x000fe80000100800 */
[----:B------:R3:W-:Y:S01]  /*139b0*/  STL [R1+0x1458], R22 ;  /* 0x0014581601007387 */ /* 0x0007e20000100800 */
[----:B-1----:R-:W-:-:S05]  /*139c0*/  IMAD.MOV.U32 R24, RZ, RZ, R25 ;  /* 0x000000ffff187224 */ /* 0x002fca00078e0019 */
[----:B------:R-:W-:Y:S01]  /*139d0*/  STL [R1+0x144c], R24 ;  /* 0x00144c1801007387 */ /* 0x000fe20000100800 */
[----:B---3--:R-:W-:-:S03]  /*139e0*/  IMAD.MOV.U32 R22, RZ, RZ, R23 ;  /* 0x000000ffff167224 */ /* 0x008fc600078e0017 */
[----:B----4-:R1:W-:Y:S04]  /*139f0*/  STL [R1+0x1460], R12 ;  /* 0x0014600c01007387 */ /* 0x0103e80000100800 */
[----:B------:R-:W-:Y:S04]  /*13a00*/  STL [R1+0x1454], R22 ;  /* 0x0014541601007387 */ /* 0x000fe80000100800 */
[----:B------:R3:W-:Y:S01]  /*13a10*/  STL [R1+0x1468], R10 ;  /* 0x0014680a01007387 */ /* 0x0007e20000100800 */
[----:B-1----:R-:W-:Y:S02]  /*13a20*/  IMAD.MOV.U32 R12, RZ, RZ, R13 ;  /* 0x000000ffff0c7224 */ /* 0x002fe400078e000d */
[----:B------:R-:W1:Y:S03]  /*13a30*/  LDC R13, c[0x0][0x3a8] ;  /* 0x0000ea00ff0d7b82 */ /* 0x000e660000000800 */
[----:B------:R4:W-:Y:S01]  /*13a40*/  STL [R1+0x145c], R12 ;  /* 0x00145c0c01007387 */ /* 0x0009e20000100800 */
[----:B---3--:R-:W-:-:S03]  /*13a50*/  IMAD.MOV.U32 R10, RZ, RZ, R11 ;  /* 0x000000ffff0a7224 */ /* 0x008fc600078e000b */
[----:B------:R0:W-:Y:S04]  /*13a60*/  STL [R1+0x1470], R6 ;  /* 0x0014700601007387 */ /* 0x0001e80000100800 */
[----:B------:R-:W-:Y:S01]  /*13a70*/  STL [R1+0x1464], R10 ;  /* 0x0014640a01007387 */ /* 0x000fe20000100800 */
[----:B----4-:R-:W3:Y:S03]  /*13a80*/  LDC R12, c[0x0][0x3a8] ;  /* 0x0000ea00ff0c7b82 */ /* 0x010ee60000000800 */
[----:B------:R4:W-:Y:S01]  /*13a90*/  STL [R1+0x146c], R7 ;  /* 0x00146c0701007387 */ /* 0x0009e20000100800 */
[----:B0-----:R-:W-:Y:S02]  /*13aa0*/  IMAD R6, R0, 0x7f, RZ ;  /* 0x0000007f00067824 */ /* 0x001fe400078e02ff */
[----:B----4-:R-:W-:-:S02]  /*13ab0*/  IMAD.MOV.U32 R7, RZ, RZ, R9 ;  /* 0x000000ffff077224 */ /* 0x010fc400078e0009 */
[C---:B------:R-:W-:Y:S02]  /*13ac0*/  IMAD R10, R0.reuse, 0x7e, RZ ;  /* 0x0000007e000a7824 */ /* 0x040fe400078e02ff */
[----:B------:R-:W-:Y:S01]  /*13ad0*/  IMAD R11, R0, 0x7d, RZ ;  /* 0x0000007d000b7824 */ /* 0x000fe200078e02ff */
[----:B--2---:R-:W-:Y:S04]  /*13ae0*/  STL [R1+0x1478], R2 ;  /* 0x0014780201007387 */ /* 0x004fe80000100800 */
[----:B------:R0:W-:Y:S04]  /*13af0*/  STL [R1+0x1474], R3 ;  /* 0x0014740301007387 */ /* 0x0001e80000100800 */
[----:B------:R-:W-:Y:S04]  /*13b00*/  STL [R1+0x1480], R8 ;  /* 0x0014800801007387 */ /* 0x000fe80000100800 */
[----:B------:R2:W-:Y:S01]  /*13b10*/  STL [R1+0x1488], R4 ;  /* 0x0014880401007387 */ /* 0x0005e20000100800 */
[----:B0-----:R-:W-:-:S03]  /*13b20*/  IMAD.WIDE R2, R6, 0x2, R20 ;  /* 0x0000000206027825 */ /* 0x001fc600078e0214 */
[----:B------:R-:W-:Y:S04]  /*13b30*/  STL [R1+0x147c], R7 ;  /* 0x00147c0701007387 */ /* 0x000fe80000100800 */
[----:B------:R-:W-:Y:S01]  /*13b40*/  STL [R1+0x1490], R2 ;  /* 0x0014900201007387 */ /* 0x000fe20000100800 */
[----:B--2---:R-:W-:-:S05]  /*13b50*/  IMAD.MOV.U32 R4, RZ, RZ, R5 ;  /* 0x000000ffff047224 */ /* 0x004fca00078e0005 */
[----:B------:R0:W-:Y:S04]  /*13b60*/  STL [R1+0x1484], R4 ;  /* 0x0014840401007387 */ /* 0x0001e80000100800 */
[----:B------:R2:W-:Y:S01]  /*13b70*/  STL [R1+0x148c], R3 ;  /* 0x00148c0301007387 */ /* 0x0005e20000100800 */
[----:B------:R-:W-:-:S04]  /*13b80*/  IMAD.WIDE R8, R10, 0x2, R20 ;  /* 0x000000020a087825 */ /* 0x000fc800078e0214 */
[----:B0-----:R-:W-:-:S04]  /*13b90*/  IMAD.WIDE R4, R6, 0x2, R16 ;  /* 0x0000000206047825 */ /* 0x001fc800078e0210 */
[----:B--2---:R-:W-:-:S04]  /*13ba0*/  IMAD.WIDE R2, R6, 0x2, R18 ;  /* 0x0000000206027825 */ /* 0x004fc800078e0212 */
[----:B------:R-:W-:Y:S01]  /*13bb0*/  IMAD.WIDE R6, R6, 0x2, R14 ;  /* 0x0000000206067825 */ /* 0x000fe200078e020e */
[----:B------:R-:W-:Y:S04]  /*13bc0*/  STL [R1+0x1498], R2 ;  /* 0x0014980201007387 */ /* 0x000fe80000100800 */
[----:B------:R0:W-:Y:S04]  /*13bd0*/  STL [R1+0x1494], R3 ;  /* 0x0014940301007387 */ /* 0x0001e80000100800 */
[----:B------:R-:W-:Y:S04]  /*13be0*/  STL [R1+0x14a0], R4 ;  /* 0x0014a00401007387 */ /* 0x000fe80000100800 */
[----:B------:R2:W-:Y:S01]  /*13bf0*/  STL [R1+0x149c], R5 ;  /* 0x00149c0501007387 */ /* 0x0005e20000100800 */
[----:B0-----:R-:W-:-:S03]  /*13c00*/  IMAD.WIDE R2, R10, 0x2, R18 ;  /* 0x000000020a027825 */ /* 0x001fc600078e0212 */
[----:B------:R-:W-:Y:S04]  /*13c10*/  STL [R1+0x14a8], R6 ;  /* 0x0014a80601007387 */ /* 0x000fe80000100800 */
[----:B------:R0:W-:Y:S01]  /*13c20*/  STL [R1+0x14a4], R7 ;  /* 0x0014a40701007387 */ /* 0x0001e20000100800 */
[----:B--2---:R-:W-:-:S03]  /*13c30*/  IMAD.WIDE R4, R10, 0x2, R16 ;  /* 0x000000020a047825 */ /* 0x004fc600078e0210 */
[----:B------:R-:W-:Y:S04]  /*13c40*/  STL [R1+0x14b0], R8 ;  /* 0x0014b00801007387 */ /* 0x000fe80000100800 */
[----:B------:R2:W-:Y:S01]  /*13c50*/  STL [R1+0x14ac], R9 ;  /* 0x0014ac0901007387 */ /* 0x0005e20000100800 */
[----:B0-----:R-:W-:-:S03]  /*13c60*/  IMAD.WIDE R6, R10, 0x2, R14 ;  /* 0x000000020a067825 */ /* 0x001fc600078e020e */
[----:B------:R-:W-:Y:S04]  /*13c70*/  STL [R1+0x14b8], R2 ;  /* 0x0014b80201007387 */ /* 0x000fe80000100800 */
[----:B------:R0:W-:Y:S01]  /*13c80*/  STL [R1+0x14b4], R3 ;  /* 0x0014b40301007387 */ /* 0x0001e20000100800 */
[----:B--2---:R-:W-:-:S03]  /*13c90*/  IMAD.WIDE R8, R11, 0x2, R20 ;  /* 0x000000020b087825 */ /* 0x004fc600078e0214 */
[----:B------:R-:W-:Y:S01]  /*13ca0*/  STL [R1+0x14c0], R4 ;  /* 0x0014c00401007387 */ /* 0x000fe20000100800 */
[----:B------:R-:W-:-:S03]  /*13cb0*/  IMAD R10, R0, 0x7c, RZ ;  /* 0x0000007c000a7824 */ /* 0x000fc600078e02ff */
        /* <DEDUP_REMOVED lines=779> */
[----:B------:R-:W-:-:S03]  /*16d70*/  IMAD.SHL.U32 R10, R0, 0x40, RZ ;  /* 0x00000040000a7824 */ /* 0x000fc600078e00ff */
        /* <DEDUP_REMOVED lines=34> */
[----:B------:R-:W-:Y:S01]  /*16fa0*/  STL [R1+0x1c98], R2 ;  /* 0x001c980201007387 */ /* 0x000fe20000100800 */
[----:B------:R-:W0:Y:S03]  /*16fb0*/  LDC R11, c[0x0][0x3a8] ;  /* 0x0000ea00ff0b7b82 */ /* 0x000e260000000800 */
[----:B------:R4:W-:Y:S01]  /*16fc0*/  STL [R1+0x1c94], R3 ;  /* 0x001c940301007387 */ /* 0x0009e20000100800 */
[----:B--2---:R-:W-:-:S03]  /*16fd0*/  IMAD.WIDE R8, R10, 0x2, R20 ;  /* 0x000000020a087825 */ /* 0x004fc600078e0214 */
[----:B------:R-:W-:Y:S04]  /*16fe0*/  STL [R1+0x1ca0], R4 ;  /* 0x001ca00401007387 */ /* 0x000fe80000100800 */
[----:B------:R2:W-:Y:S01]  /*16ff0*/  STL [R1+0x1c9c], R5 ;  /* 0x001c9c0501007387 */ /* 0x0005e20000100800 */
[----:B----4-:R-:W-:-:S03]  /*17000*/  IMAD.WIDE R2, R10, 0x2, R18 ;  /* 0x000000020a027825 */ /* 0x010fc600078e0212 */
[----:B------:R-:W-:Y:S04]  /*17010*/  STL [R1+0x1ca8], R6 ;  /* 0x001ca80601007387 */ /* 0x000fe80000100800 */
[----:B------:R4:W-:Y:S01]  /*17020*/  STL [R1+0x1ca4], R7 ;  /* 0x001ca40701007387 */ /* 0x0009e20000100800 */
[----:B--2---:R-:W-:-:S03]  /*17030*/  IMAD.WIDE R4, R10, 0x2, R16 ;  /* 0x000000020a047825 */ /* 0x004fc600078e0210 */
[----:B------:R2:W-:Y:S04]  /*17040*/  STL [R1+0x1cb0], R8 ;  /* 0x001cb00801007387 */ /* 0x0005e80000100800 */
[----:B------:R-:W-:Y:S01]  /*17050*/  STL [R1+0x1cac], R9 ;  /* 0x001cac0901007387 */ /* 0x000fe20000100800 */
[----:B----4-:R-:W-:-:S03]  /*17060*/  IMAD.WIDE R6, R10, 0x2, R14 ;  /* 0x000000020a067825 */ /* 0x010fc600078e020e */
[----:B------:R-:W-:Y:S01]  /*17070*/  STL [R1+0x1cb8], R2 ;  /* 0x001cb80201007387 */ /* 0x000fe20000100800 */
[----:B--2---:R-:W-:-:S03]  /*17080*/  IMAD R8, R0, 0x3d, RZ ;  /* 0x0000003d00087824 */ /* 0x004fc600078e02ff */
[----:B------:R2:W-:Y:S04]  /*17090*/  STL [R1+0x1cb4], R3 ;  /* 0x001cb40301007387 */ /* 0x0005e80000100800 */
[----:B------:R-:W-:Y:S04]  /*170a0*/  STL [R1+0x1cc0], R4 ;  /* 0x001cc00401007387 */ /* 0x000fe80000100800 */
[----:B------:R4:W-:Y:S01]  /*170b0*/  STL [R1+0x1cbc], R5 ;  /* 0x001cbc0501007387 */ /* 0x0009e20000100800 */
[----:B--2---:R-:W-:-:S03]  /*170c0*/  IMAD.WIDE R2, R8, 0x2, R20 ;  /* 0x0000000208027825 */ /* 0x004fc600078e0214 */
[----:B------:R-:W-:Y:S04]  /*170d0*/  STL [R1+0x1cc8], R6 ;  /* 0x001cc80601007387 */ /* 0x000fe80000100800 */
[----:B------:R2:W-:Y:S04]  /*170e0*/  STL [R1+0x1cc4], R7 ;  /* 0x001cc40701007387 */ /* 0x0005e80000100800 */
[----:B------:R-:W-:Y:S01]  /*170f0*/  STL [R1+0x1cd0], R2 ;  /* 0x001cd00201007387 */ /* 0x000fe20000100800 */
[----:B------:R-:W-:-:S03]  /*17100*/  IMAD R10, R0, 0x3c, RZ ;  /* 0x0000003c000a7824 */ /* 0x000fc600078e02ff */
[----:B------:R0:W-:Y:S01]  /*17110*/  STL [R1+0x1ccc], R3 ;  /* 0x001ccc0301007387 */ /* 0x0001e20000100800 */
[----:B----4-:R-:W-:-:S04]  /*17120*/  IMAD.WIDE R4, R8, 0x2, R16 ;  /* 0x0000000208047825 */ /* 0x010fc800078e0210 */
[----:B--2---:R-:W-:-:S04]  /*17130*/  IMAD.WIDE R6, R8, 0x2, R14 ;  /* 0x0000000208067825 */ /* 0x004fc800078e020e */
[----:B0-----:R-:W-:-:S04]  /*17140*/  IMAD.WIDE R2, R8, 0x2, R18 ;  /* 0x0000000208027825 */ /* 0x001fc800078e0212 */
[C---:B------:R-:W-:Y:S01]  /*17150*/  IMAD.WIDE R8, R10.reuse, 0x2, R20 ;  /* 0x000000020a087825 */ /* 0x040fe200078e0214 */
[----:B------:R-:W-:Y:S04]  /*17160*/  STL [R1+0x1cd8], R2 ;  /* 0x001cd80201007387 */ /* 0x000fe80000100800 */
[----:B------:R0:W-:Y:S04]  /*17170*/  STL [R1+0x1cd4], R3 ;  /* 0x001cd40301007387 */ /* 0x0001e80000100800 */
[----:B------:R-:W-:Y:S04]  /*17180*/  STL [R1+0x1ce0], R4 ;  /* 0x001ce00401007387 */ /* 0x000fe80000100800 */
[----:B------:R2:W-:Y:S01]  /*17190*/  STL [R1+0x1cdc], R5 ;  /* 0x001cdc0501007387 */ /* 0x0005e20000100800 */
[----:B0-----:R-:W-:-:S03]  /*171a0*/  IMAD.WIDE R2, R10, 0x2, R18 ;  /* 0x000000020a027825 */ /* 0x001fc600078e0212 */
[----:B------:R-:W-:Y:S04]  /*171b0*/  STL [R1+0x1ce8], R6 ;  /* 0x001ce80601007387 */ /* 0x000fe80000100800 */
[----:B------:R-:W-:Y:S04]  /*171c0*/  STL [R1+0x1ce4], R7 ;  /* 0x001ce40701007387 */ /* 0x000fe80000100800 */
[----:B------:R0:W-:Y:S01]  /*171d0*/  STL [R1+0x1cf0], R8 ;  /* 0x001cf00801007387 */ /* 0x0001e20000100800 */
[----:B--2---:R-:W-:-:S03]  /*171e0*/  IMAD.WIDE R4, R10, 0x2, R16 ;  /* 0x000000020a047825 */ /* 0x004fc600078e0210 */
[----:B------:R-:W-:Y:S04]  /*171f0*/  STL [R1+0x1cec], R9 ;  /* 0x001cec0901007387 */ /* 0x000fe80000100800 */
[----:B------:R-:W-:Y:S04]  /*17200*/  STL [R1+0x1cf8], R2 ;  /* 0x001cf80201007387 */ /* 0x000fe80000100800 */
[----:B------:R2:W-:Y:S01]  /*17210*/  STL [R1+0x1cf4], R3 ;  /* 0x001cf40301007387 */ /* 0x0005e20000100800 */
[----:B0-----:R-:W-:-:S03]  /*17220*/  IMAD R8, R0, 0x3b, RZ ;  /* 0x0000003b00087824 */ /* 0x001fc600078e02ff */
[----:B------:R-:W-:Y:S01]  /*17230*/  STL [R1+0x1d00], R4 ;  /* 0x001d000401007387 */ /* 0x000fe20000100800 */
[----:B--2---:R-:W-:Y:S02]  /*17240*/  IMAD.WIDE R2, R10, 0x2, R14 ;  /* 0x000000020a027825 */ /* 0x004fe400078e020e */
[----:B------:R-:W0:Y:S01]  /*17250*/  LDC R10, c[0x0][0x3a8] ;  /* 0x0000ea00ff0a7b82 */ /* 0x000e220000000800 */
[----:B------:R2:W-:Y:S01]  /*17260*/  STL [R1+0x1cfc], R5 ;  /* 0x001cfc0501007387 */ /* 0x0005e20000100800 */
[----:B------:R-:W-:-:S03]  /*17270*/  IMAD.WIDE R6, R8, 0x2, R20 ;  /* 0x0000000208067825 */ /* 0x000fc600078e0214 */
[----:B------:R-:W-:Y:S04]  /*17280*/  STL [R1+0x1d08], R2 ;  /* 0x001d080201007387 */ /* 0x000fe80000100800 */
[----:B------:R4:W-:Y:S01]  /*17290*/  STL [R1+0x1d04], R3 ;  /* 0x001d040301007387 */ /* 0x0009e20000100800 */
[----:B------:R-:W-:Y:S02]  /*172a0*/  IMAD R9, R11, 0x3a, RZ ;  /* 0x0000003a0b097824 */ /* 0x000fe400078e02ff */
[C---:B--2---:R-:W-:Y:S01]  /*172b0*/  IMAD.WIDE R4, R8.reuse, 0x2, R16 ;  /* 0x0000000208047825 */ /* 0x044fe200078e0210 */
[----:B------:R-:W-:Y:S01]  /*172c0*/  STL [R1+0x1d10], R6 ;  /* 0x001d100601007387 */ /* 0x000fe20000100800 */
[----:B------:R-:W2:Y:S02]  /*172d0*/  LDC R11, c[0x0][0x3a8] ;  /* 0x0000ea00ff0b7b82 */ /* 0x000ea40000000800 */
[----:B----4-:R-:W-:Y:S01]  /*172e0*/  IMAD.WIDE R2, R8, 0x2, R18 ;  /* 0x0000000208027825 */ /* 0x010fe200078e0212 */
[----:B------:R4:W-:Y:S04]  /*172f0*/  STL [R1+0x1d0c], R7 ;  /* 0x001d0c0701007387 */ /* 0x0009e80000100800 */
[----:B------:R-:W-:Y:S04]  /*17300*/  STL [R1+0x1d18], R2 ;  /* 0x001d180201007387 */ /* 0x000fe80000100800 */
[----:B------:R1:W-:Y:S01]  /*17310*/  STL [R1+0x1d14], R3 ;  /* 0x001d140301007387 */ /* 0x0003e20000100800 */
[----:B----4-:R-:W-:-:S03]  /*17320*/  IMAD.WIDE R6, R9, 0x2, R20 ;  /* 0x0000000209067825 */ /* 0x010fc600078e0214 */
[----:B------:R-:W-:Y:S01]  /*17330*/  STL [R1+0x1d20], R4 ;  /* 0x001d200401007387 */ /* 0x000fe20000100800 */
[----:B-1----:R-:W-:-:S03]  /*17340*/  IMAD.WIDE R2, R8, 0x2, R14 ;  /* 0x0000000208027825 */ /* 0x002fc600078e020e */
[----:B------:R1:W-:Y:S04]  /*17350*/  STL [R1+0x1d1c], R5 ;  /* 0x001d1c0501007387 */ /* 0x0003e80000100800 */
[----:B------:R-:W-:Y:S04]  /*17360*/  STL [R1+0x1d28], R2 ;  /* 0x001d280201007387 */ /* 0x000fe80000100800 */
[----:B------:R4:W-:Y:S01]  /*17370*/  STL [R1+0x1d24], R3 ;  /* 0x001d240301007387 */ /* 0x0009e20000100800 */
[----:B0-----:R-:W-:Y:S02]  /*17380*/  IMAD R8, R10, 0x39, RZ ;  /* 0x000000390a087824 */ /* 0x001fe400078e02ff */
[C---:B-1----:R-:W-:Y:S01]  /*17390*/  IMAD.WIDE R4, R9.reuse, 0x2, R16 ;  /* 0x0000000209047825 */ /* 0x042fe200078e0210 */
[----:B------:R-:W-:Y:S03]  /*173a0*/  STL [R1+0x1d30], R6 ;  /* 0x001d300601007387 */ /* 0x000fe60000100800 */
[C---:B----4-:R-:W-:Y:S01]  /*173b0*/  IMAD.WIDE R2, R9.reuse, 0x2, R18 ;  /* 0x0000000209027825 */ /* 0x050fe200078e0212 */
[----:B------:R0:W-:Y:S04]  /*173c0*/  STL [R1+0x1d2c], R7 ;  /* 0x001d2c0701007387 */ /* 0x0001e80000100800 */
[----:B------:R-:W-:Y:S04]  /*173d0*/  STL [R1+0x1d38], R2 ;  /* 0x001d380201007387 */ /* 0x000fe80000100800 */
[----:B------:R1:W-:Y:S01]  /*173e0*/  STL [R1+0x1d34], R3 ;  /* 0x001d340301007387 */ /* 0x0003e20000100800 */
[----:B0-----:R-:W-:-:S03]  /*173f0*/  IMAD.WIDE R6, R9, 0x2, R14 ;  /* 0x0000000209067825 */ /* 0x001fc600078e020e */
[----:B------:R-:W-:Y:S04]  /*17400*/  STL [R1+0x1d40], R4 ;  /* 0x001d400401007387 */ /* 0x000fe80000100800 */
[----:B------:R0:W-:Y:S01]  /*17410*/  STL [R1+0x1d3c], R5 ;  /* 0x001d3c0501007387 */ /* 0x0001e20000100800 */
[----:B-1----:R-:W-:-:S03]  /*17420*/  IMAD.WIDE R2, R8, 0x2, R20 ;  /* 0x0000000208027825 */ /* 0x002fc600078e0214 */
[----:B------:R-:W-:Y:S04]  /*17430*/  STL [R1+0x1d48], R6 ;  /* 0x001d480601007387 */ /* 0x000fe80000100800 */
[----:B------:R1:W-:Y:S04]  /*17440*/  STL [R1+0x1d44], R7 ;  /* 0x001d440701007387 */ /* 0x0003e80000100800 */
[----:B------:R-:W-:Y:S01]  /*17450*/  STL [R1+0x1d50], R2 ;  /* 0x001d500201007387 */ /* 0x000fe20000100800 */
[----:B--2---:R-:W-:Y:S02]  /*17460*/  IMAD R10, R11, 0x38, RZ ;  /* 0x000000380b0a7824 */ /* 0x004fe400078e02ff */
[C---:B0-----:R-:W-:Y:S01]  /*17470*/  IMAD.WIDE R4, R8.reuse, 0x2, R16 ;  /* 0x0000000208047825 */ /* 0x041fe200078e0210 */
[----:B------:R0:W-:Y:S01]  /*17480*/  STL [R1+0x1d4c], R3 ;  /* 0x001d4c0301007387 */ /* 0x0001e20000100800 */
[----:B------:R-:W2:Y:S02]  /*17490*/  LDC R11, c[0x0][0x3a8] ;  /* 0x0000ea00ff0b7b82 */ /* 0x000ea40000000800 */
[----:B-1----:R-:W-:-:S04]  /*174a0*/  IMAD.WIDE R6, R8, 0x2, R14 ;  /* 0x0000000208067825 */ /* 0x002fc800078e020e */
        /* <DEDUP_REMOVED lines=10> */
[----:B-1----:R-:W-:-:S03]  /*17550*/  IMAD.WIDE R4, R10, 0x2, R16 ;  /* 0x000000020a047825 */ /* 0x002fc600078e0210 */
[----:B------:R0:W-:Y:S04]  /*17560*/  STL [R1+0x1d6c], R9 ;  /* 0x001d6c0901007387 */ /* 0x0001e80000100800 */
[----:B------:R-:W-:Y:S04]  /*17570*/  STL [R1+0x1d78], R2 ;  /* 0x001d780201007387 */ /* 0x000fe80000100800 */
[----:B------:R1:W-:Y:S01]  /*17580*/  STL [R1+0x1d74], R3 ;  /* 0x001d740301007387 */ /* 0x0003e20000100800 */
[----:B---3--:R-:W-:Y:S02]  /*17590*/  IMAD R8, R12, 0x37, RZ ;  /* 0x000000370c087824 */ /* 0x008fe400078e02ff */
[----:B0-----:R-:W-:Y:S01]  /*175a0*/  IMAD R9, R13, 0x36, RZ ;  /* 0x000000360d097824 */ /* 0x001fe200078e02ff */
[----:B------:R-:W-:Y:S01]  /*175b0*/  STL [R1+0x1d80], R4 ;  /* 0x001d800401007387 */ /* 0x000fe20000100800 */
[----:B-1----:R-:W-:Y:S01]  /*175c0*/  IMAD.WIDE R2, R10, 0x2, R14 ;  /* 0x000000020a027825 */ /* 0x002fe200078e020e */
[----:B------:R-:W0:Y:S02]  /*175d0*/  LDC R12, c[0x0][0x3a8] ;  /* 0x0000ea00ff0c7b82 */ /* 0x000e240000000800 */
[----:B------:R1:W-:Y:S01]  /*175e0*/  STL [R1+0x1d7c], R5 ;  /* 0x001d7c0501007387 */ /* 0x0003e20000100800 */
[----:B------:R-:W-:-:S05]  /*175f0*/  IMAD.WIDE R6, R8, 0x2, R20 ;  /* 0x0000000208067825 */ /* 0x000fca00078e0214 */
[----:B------:R-:W3:Y:S01]  /*17600*/  LDC R10, c[0x0][0x3a8] ;  /* 0x0000ea00ff0a7b82 */ /* 0x000ee20000000800 */
[----:B------:R-:W-:Y:S04]  /*17610*/  STL [R1+0x1d88], R2 ;  /* 0x001d880201007387 */ /* 0x000fe80000100800 */
[----:B------:R4:W-:Y:S01]  /*17620*/  STL [R1+0x1d84], R3 ;  /* 0x001d840301007387 */ /* 0x0009e20000100800 */
[C---:B-1----:R-:W-:Y:S02]  /*17630*/  IMAD.WIDE R4, R8.reuse, 0x2, R16 ;  /* 0x0000000208047825 */ /* 0x042fe400078e0210 */
[----:B------:R-:W1:Y:S01]  /*17640*/  LDC R13, c[0x0][0x3a8] ;  /* 0x0000ea00ff0d7b82 */ /* 0x000e620000000800 */
[----:B------:R-:W-:Y:S01]  /*17650*/  STL [R1+0x1d90], R6 ;  /* 0x001d900601007387 */ /* 0x000fe20000100800 */
[----:B----4-:R-:W-:-:S03]  /*17660*/  IMAD.WIDE R2, R8, 0x2, R18 ;  /* 0x0000000208027825 */ /* 0x010fc600078e0212 */
[----:B------:R4:W-:Y:S04]  /*17670*/  STL [R1+0x1d8c], R7 ;  /* 0x001d8c0701007387 */ /* 0x0009e80000100800 */
[----:B------:R-:W-:Y:S04]  /*17680*/  STL [R1+0x1d98], R2 ;  /* 0x001d980201007387 */ /* 0x000fe80000100800 */
[----:B------:R2:W-:Y:S01]  /*17690*/  STL [R1+0x1d94], R3 ;  /* 0x001d940301007387 */ /* 0x0005e20000100800 */
[----:B----4-:R-:W-:-:S03]  /*176a0*/  IMAD.WIDE R6, R9, 0x2, R20 ;  /* 0x0000000209067825 */ /* 0x010fc600078e0214 */
[----:B------:R-:W-:Y:S01]  /*176b0*/  STL [R1+0x1da0], R4 ;  /* 0x001da00401007387 */ /* 0x000fe20000100800 */
[----:B--2---:R-:W-:-:S03]  /*176c0*/  IMAD.WIDE R2, R8, 0x2, R14 ;  /* 0x0000000208027825 */ /* 0x004fc600078e020e */
[----:B------:R2:W-:Y:S04]  /*176d0*/  STL [R1+0x1d9c], R5 ;  /* 0x001d9c0501007387 */ /* 0x0005e80000100800 */
[----:B------:R-:W-:Y:S04]  /*176e0*/  STL [R1+0x1da8], R2 ;  /* 0x001da80201007387 */ /* 0x000fe80000100800 */
[----:B------:R4:W-:Y:S01]  /*176f0*/  STL [R1+0x1da4], R3 ;  /* 0x001da40301007387 */ /* 0x0009e20000100800 */
[----:B---3--:R-:W-:Y:S02]  /*17700*/  IMAD R8, R10, 0x35, RZ ;  /* 0x000000350a087824 */ /* 0x008fe400078e02ff */
[C---:B--2---:R-:W-:Y:S01]  /*17710*/  IMAD.WIDE R4, R9.reuse, 0x2, R16 ;  /* 0x0000000209047825 */ /* 0x044fe200078e0210 */
[----:B------:R-:W-:Y:S03]  /*17720*/  STL [R1+0x1db0], R6 ;  /* 0x001db00601007387 */ /* 0x000fe60000100800 */
[C---:B----4-:R-:W-:Y:S01]  /*17730*/  IMAD.WIDE R2, R9.reuse, 0x2, R18 ;  /* 0x0000000209027825 */ /* 0x050fe200078e0212 */
[----:B------:R2:W-:Y:S04]  /*17740*/  STL [R1+0x1dac], R7 ;  /* 0x001dac0701007387 */ /* 0x0005e80000100800 */
[----:B------:R-:W-:Y:S04]  /*17750*/  STL [R1+0x1db8], R2 ;  /* 0x001db80201007387 */ /* 0x000fe80000100800 */
[----:B------:R3:W-:Y:S01]  /*17760*/  STL [R1+0x1db4], R3 ;  /* 0x001db40301007387 */ /* 0x0007e20000100800 */
[----:B--2---:R-:W-:-:S03]  /*17770*/  IMAD.WIDE R6, R9, 0x2, R14 ;  /* 0x0000000209067825 */ /* 0x004fc600078e020e */
[----:B------:R-:W-:Y:S04]  /*17780*/  STL [R1+0x1dc0], R4 ;  /* 0x001dc00401007387 */ /* 0x000fe80000100800 */
[----:B------:R2:W-:Y:S01]  /*17790*/  STL [R1+0x1dbc], R5 ;  /* 0x001dbc0501007387 */ /* 0x0005e20000100800 */
[----:B---3--:R-:W-:-:S03]  /*177a0*/  IMAD.WIDE R2, R8, 0x2, R20 ;  /* 0x0000000208027825 */ /* 0x008fc600078e0214 */
[----:B------:R-:W-:Y:S04]  /*177b0*/  STL [R1+0x1dc8], R6 ;  /* 0x001dc80601007387 */ /* 0x000fe80000100800 */
[----:B------:R3:W-:Y:S04]  /*177c0*/  STL [R1+0x1dc4], R7 ;  /* 0x001dc40701007387 */ /* 0x0007e80000100800 */
[----:B------:R-:W-:Y:S01]  /*177d0*/  STL [R1+0x1dd0], R2 ;  /* 0x001dd00201007387 */ /* 0x000fe20000100800 */
[----:B------:R-:W-:Y:S02]  /*177e0*/  IMAD R10, R11, 0x34, RZ ;  /* 0x000000340b0a7824 */ /* 0x000fe400078e02ff */
[C---:B--2---:R-:W-:Y:S01]  /*177f0*/  IMAD.WIDE R4, R8.reuse, 0x2, R16 ;  /* 0x0000000208047825 */ /* 0x044fe200078e0210 */
[----:B------:R2:W-:Y:S01]  /*17800*/  STL [R1+0x1dcc], R3 ;  /* 0x001dcc0301007387 */ /* 0x0005e20000100800 */
[----:B------:R-:W4:Y:S02]  /*17810*/  LDC R11, c[0x0][0x3a8] ;  /* 0x0000ea00ff0b7b82 */ /* 0x000f240000000800 */
[----:B---3--:R-:W-:-:S04]  /*17820*/  IMAD.WIDE R6, R8, 0x2, R14 ;  /* 0x0000000208067825 */ /* 0x008fc800078e020e */
[----:B--2---:R-:W-:-:S04]  /*17830*/  IMAD.WIDE R2, R8, 0x2, R18 ;  /* 0x0000000208027825 */ /* 0x004fc800078e0212 */
[C---:B------:R-:W-:Y:S01]  /*17840*/  IMAD.WIDE R8, R10.reuse, 0x2, R20 ;  /* 0x000000020a087825 */ /* 0x040fe200078e0214 */
[----:B------:R-:W-:Y:S04]  /*17850*/  STL [R1+0x1dd8], R2 ;  /* 0x001dd80201007387 */ /* 0x000fe80000100800 */
[----:B------:R2:W-:Y:S04]  /*17860*/  STL [R1+0x1dd4], R3 ;  /* 0x001dd40301007387 */ /* 0x0005e80000100800 */
[----:B------:R-:W-:Y:S04]  /*17870*/  STL [R1+0x1de0], R4 ;  /* 0x001de00401007387 */ /* 0x000fe80000100800 */
[----:B------:R3:W-:Y:S01]  /*17880*/  STL [R1+0x1ddc], R5 ;  /* 0x001ddc0501007387 */ /* 0x0007e20000100800 */
[----:B--2---:R-:W-:-:S03]  /*17890*/  IMAD.WIDE R2, R10, 0x2, R18 ;  /* 0x000000020a027825 */ /* 0x004fc600078e0212 */
[----:B------:R-:W-:Y:S04]  /*178a0*/  STL [R1+0x1de8], R6 ;  /* 0x001de80601007387 */ /* 0x000fe80000100800 */
[----:B------:R-:W-:Y:S04]  /*178b0*/  STL [R1+0x1de4], R7 ;  /* 0x001de40701007387 */ /* 0x000fe80000100800 */
[----:B------:R0:W-:Y:S01]  /*178c0*/  STL [R1+0x1df0], R8 ;  /* 0x001df00801007387 */ /* 0x0001e20000100800 */
[----:B---3--:R-:W-:-:S03]  /*178d0*/  IMAD.WIDE R4, R10, 0x2, R16 ;  /* 0x000000020a047825 */ /* 0x008fc600078e0210 */
[----:B------:R1:W-:Y:S04]  /*178e0*/  STL [R1+0x1dec], R9 ;  /* 0x001dec0901007387 */ /* 0x0003e80000100800 */
[----:B------:R-:W-:Y:S04]  /*178f0*/  STL [R1+0x1df8], R2 ;  /* 0x001df80201007387 */ /* 0x000fe80000100800 */
[----:B------:R2:W-:Y:S01]  /*17900*/  STL [R1+0x1df4], R3 ;  /* 0x001df40301007387 */ /* 0x0005e20000100800 */
[----:B0-----:R-:W-:Y:S02]  /*17910*/  IMAD R8, R12, 0x33, RZ ;  /* 0x000000330c087824 */ /* 0x001fe400078e02ff */
[----:B-1----:R-:W-:Y:S01]  /*17920*/  IMAD R9, R13, 0x32, RZ ;  /* 0x000000320d097824 */ /* 0x002fe200078e02ff */
[----:B------:R-:W-:Y:S01]  /*17930*/  STL [R1+0x1e00], R4 ;  /* 0x001e000401007387 */ /* 0x000fe20000100800 */
[----:B--2---:R-:W-:Y:S01]  /*17940*/  IMAD.WIDE R2, R10, 0x2, R14 ;  /* 0x000000020a027825 */ /* 0x004fe200078e020e */
[----:B------:R-:W0:Y:S02]  /*17950*/  LDC R12, c[0x0][0x3a8] ;  /* 0x0000ea00ff0c7b82 */ /* 0x000e240000000800 */
[----:B------:R1:W-:Y:S01]  /*17960*/  STL [R1+0x1dfc], R5 ;  /* 0x001dfc0501007387 */ /* 0x0003e20000100800 */
[----:B------:R-:W-:-:S05]  /*17970*/  IMAD.WIDE R6, R8, 0x2, R20 ;  /* 0x0000000208067825 */ /* 0x000fca00078e0214 */
[----:B------:R-:W2:Y:S01]  /*17980*/  LDC R10, c[0x0][0x3a8] ;  /* 0x0000ea00ff0a7b82 */ /* 0x000ea20000000800 */
[----:B------:R-:W-:Y:S04]  /*17990*/  STL [R1+0x1e08], R2 ;  /* 0x001e080201007387 */ /* 0x000fe80000100800 */
[----:B------:R3:W-:Y:S01]  /*179a0*/  STL [R1+0x1e04], R3 ;  /* 0x001e040301007387 */ /* 0x0007e20000100800 */
[C---:B-1----:R-:W-:Y:S02]  /*179b0*/  IMAD.WIDE R4, R8.reuse, 0x2, R16 ;  /* 0x0000000208047825 */ /* 0x042fe400078e0210 */
[----:B------:R-:W1:Y:S01]  /*179c0*/  LDC R13, c[0x0][0x3a8] ;  /* 0x0000ea00ff0d7b82 */ /* 0x000e620000000800 */
[----:B------:R-:W-:Y:S01]  /*179d0*/  STL [R1+0x1e10], R6 ;  /* 0x001e100601007387 */ /* 0x000fe20000100800 */
[----:B---3--:R-:W-:-:S03]  /*179e0*/  IMAD.WIDE R2, R8, 0x2, R18 ;  /* 0x0000000208027825 */ /* 0x008fc600078e0212 */
[----:B------:R3:W-:Y:S04]  /*179f0*/  STL [R1+0x1e0c], R7 ;  /* 0x001e0c0701007387 */ /* 0x0007e80000100800 */
[----:B------:R-:W-:Y:S04]  /*17a00*/  STL [R1+0x1e18], R2 ;  /* 0x001e180201007387 */ /* 0x000fe80000100800 */
[----:B------:R4:W-:Y:S01]  /*17a10*/  STL [R1+0x1e14], R3 ;  /* 0x001e140301007387 */ /* 0x0009e20000100800 */
[----:B---3--:R-:W-:-:S03]  /*17a20*/  IMAD.WIDE R6, R9, 0x2, R20 ;  /* 0x0000000209067825 */ /* 0x008fc600078e0214 */
[----:B------:R-:W-:Y:S01]  /*17a30*/  STL [R1+0x1e20], R4 ;  /* 0x001e200401007387 */ /* 0x000fe20000100800 */
[----:B----4-:R-:W-:-:S03]  /*17a40*/  IMAD.WIDE R2, R8, 0x2, R14 ;  /* 0x0000000208027825 */ /* 0x010fc600078e020e */
[----:B------:R3:W-:Y:S04]  /*17a50*/  STL [R1+0x1e1c], R5 ;  /* 0x001e1c0501007387 */ /* 0x0007e80000100800 */
[----:B------:R-:W-:Y:S04]  /*17a60*/  STL [R1+0x1e28], R2 ;  /* 0x001e280201007387 */ /* 0x000fe80000100800 */
[----:B------:R4:W-:Y:S01]  /*17a70*/  STL [R1+0x1e24], R3 ;  /* 0x001e240301007387 */ /* 0x0009e20000100800 */
[----:B--2---:R-:W-:Y:S02]  /*17a80*/  IMAD R8, R10, 0x31, RZ ;  /* 0x000000310a087824 */ /* 0x004fe400078e02ff */
[C---:B---3--:R-:W-:Y:S01]  /*17a90*/  IMAD.WIDE R4, R9.reuse, 0x2, R16 ;  /* 0x0000000209047825 */ /* 0x048fe200078e0210 */
        /* <DEDUP_REMOVED lines=236> */
[----:B------:R-:W-:Y:S02]  /*18960*/  IMAD.SHL.U32 R10, R11, 0x20, RZ ;  /* 0x000000200b0a7824 */ /* 0x000fe400078e00ff */
        /* <DEDUP_REMOVED lines=359> */
[----:B------:R1:W-:Y:S06]  /*19fe0*/  STL [R1+0x237c], R5 ;  /* 0x00237c0501007387 */ /* 0x0003ec0000100800 */
[----:B------:R-:W2:Y:S01]  /*19ff0*/  LDC R10, c[0x0][0x3a8] ;  /* 0x0000ea00ff0a7b82 */ /* 0x000ea20000000800 */
[C---:B------:R-:W-:Y:S01]  /*1a000*/  IMAD.WIDE R6, R8.reuse, 0x2, R20 ;  /* 0x0000000208067825 */ /* 0x040fe200078e0214 */
[----:B------:R-:W-:Y:S04]  /*1a010*/  STL [R1+0x2388], R2 ;  /* 0x0023880201007387 */ /* 0x000fe80000100800 */
[----:B------:R3:W-:Y:S01]  /*1a020*/  STL [R1+0x2384], R3 ;  /* 0x0023840301007387 */ /* 0x0007e20000100800 */
[C---:B-1----:R-:W-:Y:S01]  /*1a030*/  IMAD.WIDE R4, R8.reuse, 0x2, R16 ;  /* 0x0000000208047825 */ /* 0x042fe200078e0210 */
[----:B------:R-:W1:Y:S02]  /*1a040*/  LDC R13, c[0x0][0x3a8] ;  /* 0x0000ea00ff0d7b82 */ /* 0x000e640000000800 */
        /* <DEDUP_REMOVED lines=9> */
[----:B------:R-:W-:Y:S01]  /*1a0e0*/  STL [R1+0x23a8], R2 ;  /* 0x0023a80201007387 */ /* 0x000fe20000100800 */
[----:B--2---:R-:W-:-:S03]  /*1a0f0*/  IMAD R10, R10, 0x5, RZ ;  /* 0x000000050a0a7824 */ /* 0x004fc600078e02ff */
[----:B------:R2:W-:Y:S01]  /*1a100*/  STL [R1+0x23a4], R3 ;  /* 0x0023a40301007387 */ /* 0x0005e20000100800 */
[----:B---3--:R-:W-:-:S03]  /*1a110*/  IMAD.WIDE R4, R9, 0x2, R16 ;  /* 0x0000000209047825 */ /* 0x008fc600078e0210 */
[----:B------:R-:W-:Y:S01]  /*1a120*/  STL [R1+0x23b0], R6 ;  /* 0x0023b00601007387 */ /* 0x000fe20000100800 */
[----:B--2---:R-:W-:-:S03]  /*1a130*/  IMAD.WIDE R2, R9, 0x2, R18 ;  /* 0x0000000209027825 */ /* 0x004fc600078e0212 */
[----:B------:R2:W-:Y:S04]  /*1a140*/  STL [R1+0x23ac], R7 ;  /* 0x0023ac0701007387 */ /* 0x0005e80000100800 */
[----:B------:R-:W-:Y:S04]  /*1a150*/  STL [R1+0x23b8], R2 ;  /* 0x0023b80201007387 */ /* 0x000fe80000100800 */
[----:B------:R3:W-:Y:S01]  /*1a160*/  STL [R1+0x23b4], R3 ;  /* 0x0023b40301007387 */ /* 0x0007e20000100800 */
[----:B--2---:R-:W-:-:S03]  /*1a170*/  IMAD.WIDE R6, R9, 0x2, R14 ;  /* 0x0000000209067825 */ /* 0x004fc600078e020e */
[----:B------:R-:W-:Y:S01]  /*1a180*/  STL [R1+0x23c0], R4 ;  /* 0x0023c00401007387 */ /* 0x000fe20000100800 */
[----:B------:R-:W-:-:S03]  /*1a190*/  IMAD.WIDE R8, R10, 0x2, R20 ;  /* 0x000000020a087825 */ /* 0x000fc600078e0214 */
[----:B------:R2:W-:Y:S01]  /*1a1a0*/  STL [R1+0x23bc], R5 ;  /* 0x0023bc0501007387 */ /* 0x0005e20000100800 */
[----:B---3--:R-:W-:-:S03]  /*1a1b0*/  IMAD.WIDE R2, R10, 0x2, R18 ;  /* 0x000000020a027825 */ /* 0x008fc600078e0212 */
[----:B------:R3:W-:Y:S04]  /*1a1c0*/  STL [R1+0x23c8], R6 ;  /* 0x0023c80601007387 */ /* 0x0007e80000100800 */
[----:B------:R-:W-:Y:S01]  /*1a1d0*/  STL [R1+0x23c4], R7 ;  /* 0x0023c40701007387 */ /* 0x000fe20000100800 */
[----:B--2---:R-:W-:-:S03]  /*1a1e0*/  IMAD.WIDE R4, R10, 0x2, R16 ;  /* 0x000000020a047825 */ /* 0x004fc600078e0210 */
[----:B------:R-:W-:Y:S04]  /*1a1f0*/  STL [R1+0x23d0], R8 ;  /* 0x0023d00801007387 */ /* 0x000fe80000100800 */
[----:B------:R2:W-:Y:S01]  /*1a200*/  STL [R1+0x23cc], R9 ;  /* 0x0023cc0901007387 */ /* 0x0005e20000100800 */
[----:B---3--:R-:W-:Y:S02]  /*1a210*/  IMAD.SHL.U32 R6, R11, 0x4, RZ ;  /* 0x000000040b067824 */ /* 0x008fe400078e00ff */
[----:B------:R-:W3:Y:S01]  /*1a220*/  LDC R11, c[0x0][0x3a8] ;  /* 0x0000ea00ff0b7b82 */ /* 0x000ee20000000800 */
[----:B------:R-:W-:Y:S04]  /*1a230*/  STL [R1+0x23d8], R2 ;  /* 0x0023d80201007387 */ /* 0x000fe80000100800 */
[----:B------:R4:W-:Y:S03]  /*1a240*/  STL [R1+0x23d4], R3 ;  /* 0x0023d40301007387 */ /* 0x0009e60000100800 */
[----:B--2---:R-:W2:Y:S01]  /*1a250*/  LDC R9, c[0x0][0x3a8] ;  /* 0x0000ea00ff097b82 */ /* 0x004ea20000000800 */
[----:B------:R-:W-:Y:S04]  /*1a260*/  STL [R1+0x23e0], R4 ;  /* 0x0023e00401007387 */ /* 0x000fe80000100800 */
[----:B------:R0:W-:Y:S01]  /*1a270*/  STL [R1+0x23dc], R5 ;  /* 0x0023dc0501007387 */ /* 0x0001e20000100800 */
[----:B----4-:R-:W-:-:S02]  /*1a280*/  IMAD.WIDE R2, R10, 0x2, R14 ;  /* 0x000000020a027825 */ /* 0x010fc400078e020e */
[----:B------:R-:W4:Y:S03]  /*1a290*/  LDC R10, c[0x0][0x3a8] ;  /* 0x0000ea00ff0a7b82 */ /* 0x000f260000000800 */
[----:B------:R-:W-:Y:S01]  /*1a2a0*/  STL [R1+0x23e8], R2 ;  /* 0x0023e80201007387 */ /* 0x000fe20000100800 */
[----:B0-----:R-:W-:-:S03]  /*1a2b0*/  IMAD.WIDE R4, R6, 0x2, R20 ;  /* 0x0000000206047825 */ /* 0x001fc600078e0214 */
[----:B------:R0:W-:Y:S04]  /*1a2c0*/  STL [R1+0x23e4], R3 ;  /* 0x0023e40301007387 */ /* 0x0001e80000100800 */
[----:B------:R-:W-:Y:S01]  /*1a2d0*/  STL [R1+0x23f0], R4 ;  /* 0x0023f00401007387 */ /* 0x000fe20000100800 */
[----:B------:R-:W-:Y:S02]  /*1a2e0*/  IMAD R8, R12, 0x3, RZ ;  /* 0x000000030c087824 */ /* 0x000fe400078e02ff */
[----:B------:R-:W1:Y:S01]  /*1a2f0*/  LDC R12, c[0x0][0x3a8] ;  /* 0x0000ea00ff0c7b82 */ /* 0x000e620000000800 */
[----:B------:R3:W-:Y:S01]  /*1a300*/  STL [R1+0x23ec], R5 ;  /* 0x0023ec0501007387 */ /* 0x0007e20000100800 */
[----:B0-----:R-:W-:-:S05]  /*1a310*/  IMAD.WIDE R2, R6, 0x2, R18 ;  /* 0x0000000206027825 */ /* 0x001fca00078e0212 */
[----:B------:R-:W-:Y:S01]  /*1a320*/  STL [R1+0x23f8], R2 ;  /* 0x0023f80201007387 */ /* 0x000fe20000100800 */
[----:B---3--:R-:W-:-:S03]  /*1a330*/  IMAD.WIDE R4, R6, 0x2, R16 ;  /* 0x0000000206047825 */ /* 0x008fc600078e0210 */
[----:B------:R0:W-:Y:S01]  /*1a340*/  STL [R1+0x23f4], R3 ;  /* 0x0023f40301007387 */ /* 0x0001e20000100800 */
[----:B------:R-:W-:-:S03]  /*1a350*/  IMAD.WIDE R6, R6, 0x2, R14 ;  /* 0x0000000206067825 */ /* 0x000fc600078e020e */
[----:B------:R-:W-:Y:S04]  /*1a360*/  STL [R1+0x2400], R4 ;  /* 0x0024000401007387 */ /* 0x000fe80000100800 */
[----:B------:R3:W-:Y:S01]  /*1a370*/  STL [R1+0x23fc], R5 ;  /* 0x0023fc0501007387 */ /* 0x0007e20000100800 */
[----:B0-----:R-:W-:-:S03]  /*1a380*/  IMAD.WIDE R2, R8, 0x2, R20 ;  /* 0x0000000208027825 */ /* 0x001fc600078e0214 */
[----:B------:R-:W-:Y:S04]  /*1a390*/  STL [R1+0x2408], R6 ;  /* 0x0024080601007387 */ /* 0x000fe80000100800 */
[----:B------:R0:W-:Y:S04]  /*1a3a0*/  STL [R1+0x2404], R7 ;  /* 0x0024040701007387 */ /* 0x0001e80000100800 */
[----:B------:R-:W-:Y:S01]  /*1a3b0*/  STL [R1+0x2410], R2 ;  /* 0x0024100201007387 */ /* 0x000fe20000100800 */
[----:B---3--:R-:W-:-:S03]  /*1a3c0*/  IMAD.WIDE R4, R8, 0x2, R16 ;  /* 0x0000000208047825 */ /* 0x008fc600078e0210 */
[----:B------:R3:W-:Y:S01]  /*1a3d0*/  STL [R1+0x240c], R3 ;  /* 0x00240c0301007387 */ /* 0x0007e20000100800 */
[----:B--2---:R-:W-:Y:S02]  /*1a3e0*/  IMAD.SHL.U32 R9, R9, 0x2, RZ ;  /* 0x0000000209097824 */ /* 0x004fe400078e00ff */
[----:B0-----:R-:W-:-:S04]  /*1a3f0*/  IMAD.WIDE R6, R8, 0x2, R14 ;  /* 0x0000000208067825 */ /* 0x001fc800078e020e */
[----:B---3--:R-:W-:-:S05]  /*1a400*/  IMAD.WIDE R2, R8, 0x2, R18 ;  /* 0x0000000208027825 */ /* 0x008fca00078e0212 */
        /* <DEDUP_REMOVED lines=12> */
[----:B------:R-:W-:-:S03]  /*1a4d0*/  IMAD.WIDE R8, R9, 0x2, R14 ;  /* 0x0000000209087825 */ /* 0x000fc600078e020e */
[----:B------:R0:W-:Y:S01]  /*1a4e0*/  STL [R1+0x2434], R5 ;  /* 0x0024340501007387 */ /* 0x0001e20000100800 */
[----:B----4-:R-:W-:-:S03]  /*1a4f0*/  IMAD.WIDE R2, R10, 0x2, R20 ;  /* 0x000000020a027825 */ /* 0x010fc600078e0214 */
[----:B------:R-:W-:Y:S04]  /*1a500*/  STL [R1+0x2440], R6 ;  /* 0x0024400601007387 */ /* 0x000fe80000100800 */
[----:B------:R1:W-:Y:S01]  /*1a510*/  STL [R1+0x243c], R7 ;  /* 0x00243c0701007387 */ /* 0x0003e20000100800 */
[----:B0-----:R-:W-:-:S03]  /*1a520*/  IMAD.WIDE R4, R11, 0x2, R18 ;  /* 0x000000020b047825 */ /* 0x001fc600078e0212 */
[----:B------:R-:W-:Y:S04]  /*1a530*/  STL [R1+0x2448], R8 ;  /* 0x0024480801007387 */ /* 0x000fe80000100800 */
[----:B------:R-:W-:Y:S01]  /*1a540*/  STL [R1+0x2444], R9 ;  /* 0x0024440901007387 */ /* 0x000fe20000100800 */
[----:B-1----:R-:W-:-:S03]  /*1a550*/  IMAD.WIDE R6, R12, 0x2, R16 ;  /* 0x000000020c067825 */ /* 0x002fc600078e0210 */
[----:B------:R-:W-:Y:S04]  /*1a560*/  STL [R1+0x2450], R2 ;  /* 0x0024500201007387 */ /* 0x000fe80000100800 */
[----:B------:R0:W-:Y:S04]  /*1a570*/  STL [R1+0x244c], R3 ;  /* 0x00244c0301007387 */ /* 0x0001e80000100800 */
[----:B------:R-:W-:Y:S04]  /*1a580*/  STL [R1+0x2458], R4 ;  /* 0x0024580401007387 */ /* 0x000fe80000100800 */
[----:B------:R-:W-:Y:S01]  /*1a590*/  STL [R1+0x2454], R5 ;  /* 0x0024540501007387 */ /* 0x000fe20000100800 */
[----:B0-----:R-:W-:-:S03]  /*1a5a0*/  IMAD.WIDE R2, R13, 0x2, R14 ;  /* 0x000000020d027825 */ /* 0x001fc600078e020e */
[----:B------:R-:W-:Y:S04]  /*1a5b0*/  STL [R1+0x2460], R6 ;  /* 0x0024600601007387 */ /* 0x000fe80000100800 */
[----:B------:R-:W-:Y:S04]  /*1a5c0*/  STL [R1+0x245c], R7 ;  /* 0x00245c0701007387 */ /* 0x000fe80000100800 */
[----:B------:R-:W-:Y:S04]  /*1a5d0*/  STL [R1+0x2468], R2 ;  /* 0x0024680201007387 */ /* 0x000fe80000100800 */
[----:B------:R0:W-:Y:S04]  /*1a5e0*/  STL [R1+0x2464], R3 ;  /* 0x0024640301007387 */ /* 0x0001e80000100800 */
[----:B------:R1:W-:Y:S04]  /*1a5f0*/  STL [R1+0xfe8], RZ ;  /* 0x000fe8ff01007387 */ /* 0x0003e80000100800 */
        /* <DEDUP_REMOVED lines=348> */
[----:B------:R1:W-:Y:S01]  /*1bbc0*/  STL [R1+0xa40], RZ ;  /* 0x000a40ff01007387 */ /* 0x0003e20000100800 */
[----:B------:R-:W2:Y:S03]  /*1bbd0*/  S2R R15, SR_TID.X ;  /* 0x00000000000f7919 */ /* 0x000ea60000002100 */
        /* <DEDUP_REMOVED lines=29> */
[----:B--2---:R-:W-:-:S03]  /*1bdb0*/  LOP3.LUT R15, R15, 0x3f, RZ, 0xc0, !PT ;  /* 0x0000003f0f0f7812 */ /* 0x004fc600078ec0ff */
[----:B------:R1:W-:Y:S04]  /*1bdc0*/  STL [R1+0x768], RZ ;  /* 0x000768ff01007387 */ /* 0x0003e80000100800 */
[----:B------:R1:W-:Y:S04]  /*1bdd0*/  STL [R1+0x76c], RZ ;  /* 0x00076cff01007387 */ /* 0x0003e80000100800 */
[----:B------:R1:W-:Y:S04]  /*1bde0*/  STL [R1+0x730], RZ ;  /* 0x000730ff01007387 */ /* 0x0003e80000100800 */
[----:B------:R1:W-:Y:S04]  /*1bdf0*/  STL [R1+0x734], RZ ;  /* 0x000734ff01007387 */ /* 0x0003e80000100800 */
[----:B------:R1:W-:Y:S01]  /*1be00*/  STL [R1+0x738], RZ ;  /* 0x000738ff01007387 */ /* 0x0003e20000100800 */
[----:B0-----:R-:W-:-:S02]  /*1be10*/  IMAD.SHL.U32 R3, R15, 0x2, RZ ;  /* 0x000000020f037824 */ /* 0x001fc400078e00ff */
[----:B------:R-:W0:Y:S01]  /*1be20*/  LDC R15, c[0x0][0x3ac] ;  /* 0x0000eb00ff0f7b82 */ /* 0x000e220000000800 */
        /* <DEDUP_REMOVED lines=14> */
[----:B0-----:R-:W-:Y:S01]  /*1bf10*/  IMAD.SHL.U32 R4, R15, 0x80, RZ ;  /* 0x000000800f047824 */ /* 0x001fe200078e00ff */
[----:B------:R-:W-:Y:S01]  /*1bf20*/  USHF.R.S32.HI UR6, URZ, 0x1f, UR4 ;  /* 0x0000001fff067899 */ /* 0x000fe20008011404 */
[----:B------:R-:W-:-:S03]  /*1bf30*/  IMAD.SHL.U32 R5, R0, 0x80, RZ ;  /* 0x0000008000057824 */ /* 0x000fc600078e00ff */
[----:B------:R-:W-:Y:S01]  /*1bf40*/  SHF.R.S32.HI R2, RZ, 0x1f, R4 ;  /* 0x0000001fff027819 */ /* 0x000fe20000011404 */
[----:B------:R-:W-:Y:S01]  /*1bf50*/  ULEA.HI UR6, UR6, UR4, URZ, 0x7 ;  /* 0x0000000406067291 */ /* 0x000fe2000f8f38ff */
[----:B------:R1:W-:Y:S02]  /*1bf60*/  STL [R1+0x504], RZ ;  /* 0x000504ff01007387 */ /* 0x0003e40000100800 */
[----:B------:R-:W-:Y:S01]  /*1bf70*/  SHF.L.U64.HI R2, R4, 0x1, R2 ;  /* 0x0000000104027819 */ /* 0x000fe20000010202 */
[----:B------:R-:W-:Y:S01]  /*1bf80*/  USHF.R.S32.HI UR6, URZ, 0x7, UR6 ;  /* 0x00000007ff067899 */ /* 0x000fe20008011406 */
[C---:B------:R-:W-:Y:S01]  /*1bf90*/  LOP3.LUT R4, R3.reuse, 0x10, RZ, 0x3c, !PT ;  /* 0x0000001003047812 */ /* 0x040fe200078e3cff */
[----:B------:R1:W-:Y:S01]  /*1bfa0*/  STL [R1+0x508], RZ ;  /* 0x000508ff01007387 */ /* 0x0003e20000100800 */
[C---:B------:R-:W-:Y:S02]  /*1bfb0*/  LOP3.LUT R4, R3.reuse, 0x30, RZ, 0x3c, !PT ;  /* 0x0000003003047812 */ /* 0x040fe400078e3cff */
[C---:B------:R-:W-:Y:S01]  /*1bfc0*/  LOP3.LUT R4, R3.reuse, 0x50, RZ, 0x3c, !PT ;  /* 0x0000005003047812 */ /* 0x040fe200078e3cff */
[----:B------:R1:W-:Y:S01]  /*1bfd0*/  STL [R1+0x50c], RZ ;  /* 0x00050cff01007387 */ /* 0x0003e20000100800 */
[----:B------:R-:W-:-:S02]  /*1bfe0*/  LOP3.LUT R4, R3, 0x60, RZ, 0x3c, !PT ;  /* 0x0000006003047812 */ /* 0x000fc400078e3cff */
[----:B------:R-:W-:Y:S01]  /*1bff0*/  SHF.R.S32.HI R0, RZ, 0x1f, R5 ;  /* 0x0000001fff007819 */ /* 0x000fe20000011405 */
[----:B------:R1:W-:Y:S01]  /*1c000*/  STL [R1+0x4e0], RZ ;  /* 0x0004e0ff01007387 */ /* 0x0003e20000100800 */
[----:B------:R-:W-:Y:S02]  /*1c010*/  LOP3.LUT R6, R3, 0x70, RZ, 0x3c, !PT ;  /* 0x0000007003067812 */ /* 0x000fe400078e3cff */
[----:B------:R-:W-:Y:S01]  /*1c020*/  SHF.L.U64.HI R0, R5, 0x1, R0 ;  /* 0x0000000105007819 */ /* 0x000fe20000010200 */
[----:B------:R1:W-:Y:S01]  /*1c030*/  STL [R1+0x4e4], RZ ;  /* 0x0004e4ff01007387 */ /* 0x0003e20000100800 */
[C---:B------:R-:W-:Y:S02]  /*1c040*/  LOP3.LUT R5, R3.reuse, 0x20, RZ, 0x3c, !PT ;  /* 0x0000002003057812 */ /* 0x040fe400078e3cff */
[----:B------:R-:W-:Y:S01]  /*1c050*/  LOP3.LUT R5, R3, 0x40, RZ, 0x3c, !PT ;  /* 0x0000004003057812 */ /* 0x000fe200078e3cff */
        /* <DEDUP_REMOVED lines=53> */
[----:B------:R-:W0:Y:S03]  /*1c3b0*/  S2R R18, SR_TID.X ;  /* 0x0000000000127919 */ /* 0x000e260000002100 */
[----:B------:R1:W-:Y:S04]  /*1c3c0*/  STL [R1+0xa9c], RZ ;  /* 0x000a9cff01007387 */ /* 0x0003e80000100800 */
[----:B------:R1:W-:Y:S04]  /*1c3d0*/  STL [R1+0xa30], RZ ;  /* 0x000a30ff01007387 */ /* 0x0003e80000100800 */
[----:B------:R1:W-:Y:S01]  /*1c3e0*/  STL [R1+0xa34], RZ ;  /* 0x000a34ff01007387 */ /* 0x0003e20000100800 */
[----:B------:R-:W2:Y:S03]  /*1c3f0*/  S2R R15, SR_TID.X ;  /* 0x00000000000f7919 */ /* 0x000ea60000002100 */
[----:B------:R1:W-:Y:S04]  /*1c400*/  STL [R1+0xa38], RZ ;  /* 0x000a38ff01007387 */ /* 0x0003e80000100800 */
[----:B------:R1:W-:Y:S04]  /*1c410*/  STL [R1+0xa3c], RZ ;  /* 0x000a3cff01007387 */ /* 0x0003e80000100800 */
[----:B------:R1:W-:Y:S04]  /*1c420*/  STL [R1+0x9d0], RZ ;  /* 0x0009d0ff01007387 */ /* 0x0003e80000100800 */
[----:B------:R1:W-:Y:S01]  /*1c430*/  STL [R1+0x9d4], RZ ;  /* 0x0009d4ff01007387 */ /* 0x0003e20000100800 */
[----:B0-----:R-:W-:-:S02]  /*1c440*/  IMAD.SHL.U32 R16, R18, 0x2, RZ ;  /* 0x0000000212107824 */ /* 0x001fc400078e00ff */
[----:B------:R-:W-:Y:S01]  /*1c450*/  IMAD.SHL.U32 R17, R18, 0x100, RZ ;  /* 0x0000010012117824 */ /* 0x000fe200078e00ff */
[----:B------:R1:W-:Y:S04]  /*1c460*/  STL [R1+0x9d8], RZ ;  /* 0x0009d8ff01007387 */ /* 0x0003e80000100800 */
[----:B------:R1:W-:Y:S04]  /*1c470*/  STL [R1+0x9dc], RZ ;  /* 0x0009dcff01007387 */ /* 0x0003e80000100800 */
[----:B------:R1:W-:Y:S04]  /*1c480*/  STL [R1+0x970], RZ ;  /* 0x000970ff01007387 */ /* 0x0003e80000100800 */
[----:B------:R1:W-:Y:S01]  /*1c490*/  STL [R1+0x974], RZ ;  /* 0x000974ff01007387 */ /* 0x0003e20000100800 */
[----:B--2---:R-:W-:-:S02]  /*1c4a0*/  LOP3.LUT R14, R15, 0x7, RZ, 0xc0, !PT ;  /* 0x000000070f0e7812 */ /* 0x004fc400078ec0ff */
[----:B------:R-:W-:Y:S01]  /*1c4b0*/  LOP3.LUT R15, R16, 0x10, RZ, 0xc0, !PT ;  /* 0x00000010100f7812 */ /* 0x000fe200078ec0ff */
[----:B------:R1:W-:Y:S02]  /*1c4c0*/  STL [R1+0x978], RZ ;  /* 0x000978ff01007387 */ /* 0x0003e40000100800 */
[C---:B------:R-:W-:Y:S01]  /*1c4d0*/  IMAD R19, R14.reuse, 0x210, RZ ;  /* 0x000002100e137824 */ /* 0x040fe200078e02ff */
[----:B------:R-:W-:Y:S01]  /*1c4e0*/  LOP3.LUT R15, R15, 0x20, R18, 0xf8, !PT ;  /* 0x000000200f0f7812 */ /* 0x000fe200078ef812 */
[----:B------:R1:W-:Y:S01]  /*1c4f0*/  STL [R1+0x97c], RZ ;  /* 0x00097cff01007387 */ /* 0x0003e20000100800 */
[----:B------:R-:W-:Y:S02]  /*1c500*/  IMAD R14, R14, 0x110, RZ ;  /* 0x000001100e0e7824 */ /* 0x000fe400078e02ff */
[----:B------:R-:W-:Y:S01]  /*1c510*/  LOP3.LUT R15, R19, R15, RZ, 0x3c, !PT ;  /* 0x0000000f130f7212 */ /* 0x000fe200078e3cff */
[----:B------:R1:W-:Y:S02]  /*1c520*/  STL [R1+0x940], RZ ;  /* 0x000940ff01007387 */ /* 0x0003e40000100800 */
[----:B------:R-:W-:-:S02]  /*1c530*/  LOP3.LUT R14, R14, 0x30, R16, 0x78, !PT ;  /* 0x000000300e0e7812 */ /* 0x000fc400078e7810 */
[----:B------:R1:W-:Y:S01]  /*1c540*/  STL [R1+0x944], RZ ;  /* 0x000944ff01007387 */ /* 0x0003e20000100800 */
[----:B------:R-:W-:Y:S02]  /*1c550*/  LOP3.LUT R15, R15, 0x1000, R17, 0xf8, !PT ;  /* 0x000010000f0f7812 */ /* 0x000fe400078ef811 */
[----:B------:R-:W-:Y:S01]  /*1c560*/  LOP3.LUT R5, R14, 0x40, RZ, 0x3c, !PT ;  /* 0x000000400e057812 */ /* 0x000fe200078e3cff */
[----:B------:R1:W-:Y:S01]  /*1c570*/  STL [R1+0x948], RZ ;  /* 0x000948ff01007387 */ /* 0x0003e20000100800 */
[----:B------:R-:W-:-:S03]  /*1c580*/  LOP3.LUT R4, R15, 0x40, RZ, 0x3c, !PT ;  /* 0x000000400f047812 */ /* 0x000fc600078e3cff */
        /* <DEDUP_REMOVED lines=41> */
[----:B------:R1:W-:Y:S02]  /*1c820*/  STL [R1+0x27ec], R4 ;  /* 0x0027ec0401007387 */ /* 0x0003e40000100800 */
.L_x_1:
[----:B-12---:R-:W2:Y:S01]  /*1c830*/  LDL.64 R4, [R1+0xdd8] ;  /* 0x000dd80001047983 */ /* 0x006ea20000100a00 */
[----:B------:R-:W0:Y:S03]  /*1c840*/  LDC R13, c[0x0][0x3a0] ;  /* 0x0000e800ff0d7b82 */ /* 0x000e260000000800 */
[----:B--2---:R1:W-:Y:S04]  /*1c850*/  STL [R1+0x6a78], R5 ;  /* 0x006a780501007387 */ /* 0x0043e80000100800 */
[----:B-1----:R-:W0:Y:S04]  /*1c860*/  LDL R5, [R1+0xfe8] ;  /* 0x000fe80001057983 */ /* 0x002e280000100800 */
[----:B-----5:R-:W-:Y:S04]  /*1c870*/  STL [R1+0x6368], R29 ;  /* 0x0063681d01007387 */ /* 0x020fe80000100800 */
[----:B------:R-:W-:Y:S04]  /*1c880*/  STL [R1+0x636c], R29 ;  /* 0x00636c1d01007387 */ /* 0x000fe80000100800 */
        /* <DEDUP_REMOVED lines=72> */
[----:B------:R-:W-:Y:S01]  /*1cd10*/  STL [R1+0x6490], R29 ;  /* 0x0064901d01007387 */ /* 0x000fe20000100800 */
[----:B0-----:R-:W-:-:S03]  /*1cd20*/  IMAD R13, R5, -0x80, R13 ;  /* 0xffffff80050d7824 */ /* 0x001fc600078e020d */
        /* <DEDUP_REMOVED lines=377> */
[----:B------:R0:W-:Y:S04]  /*1e4c0*/  STL [R1+0x6a74], R28 ;  /* 0x006a741c01007387 */ /* 0x0001e80000100800 */
        /* <DEDUP_REMOVED lines=74> */
[----:B------:R-:W2:Y:S01]  /*1e970*/  LDL.LU R5, [R1+0x6a78] ;  /* 0x006a780001057983 */ /* 0x000ea20000300800 */
[----:B------:R-:W-:-:S02]  /*1e980*/  ISETP.GT.AND P0, PT, R13, RZ, PT ;  /* 0x000000ff0d00720c */ /* 0x000fc40003f04270 */
[----:B0-----:R-:W-:Y:S02]  /*1e990*/  PRMT R28, RZ, 0x7610, R28 ;  /* 0x00007610ff1c7816 */ /* 0x001fe4000000001c */
[----:B------:R-:W-:Y:S02]  /*1e9a0*/  PRMT R29, RZ, 0x7610, R29 ;  /* 0x00007610ff1d7816 */ /* 0x000fe4000000001d */
[----:B------:R-:W-:-:S07]  /*1e9b0*/  ISETP.GT.AND P1, PT, R13, 0x1, PT ;  /* 0x000000010d00780c */ /* 0x000fce0003f24270 */
[----:B--2---:R-:W2:Y:S04]  /*1e9c0*/  @P0 LDG.E.U16 R28, desc[UR8][R4.64] ;  /* 0x00000008041c0981 */ /* 0x004ea8000c1e1500 */
[----:B--2---:R0:W-:Y:S04]  /*1e9d0*/  STL [R1+0xf94], R28 ;  /* 0x000f941c01007387 */ /* 0x0041e80000100800 */
[----:B0-----:R-:W2:Y:S04]  /*1e9e0*/  LDL.LU R28, [R1+0x6a74] ;  /* 0x006a7400011c7983 */ /* 0x001ea80000300800 */
[----:B------:R-:W3:Y:S01]  /*1e9f0*/  LDL.64 R4, [R1+0xdd0] ;  /* 0x000dd00001047983 */ /* 0x000ee20000100a00 */
[----:B--2---:R-:W-:-:S03]  /*1ea00*/  PRMT R28, RZ, 0x7610, R28 ;  /* 0x00007610ff1c7816 */ /* 0x004fc6000000001c */
[----:B---3--:R-:W2:Y:S04]  /*1ea10*/  @P0 LDG.E.U16 R29, desc[UR8][R4.64] ;  /* 0x00000008041d0981 */ /* 0x008ea8000c1e1500 */
        /* <DEDUP_REMOVED lines=12> */
[----:B------:R-:W3:Y:S04]  /*1eae0*/  LDL R4, [R1+0x2464] ;  /* 0x0024640001047983 */ /* 0x000ee80000100800 */
[----:B------:R-:W3:Y:S01]  /*1eaf0*/  LDL R5, [R1+0x2468] ;  /* 0x0024680001057983 */ /* 0x000ee20000100800 */
[----:B------:R-:W-:-:S02]  /*1eb00*/  ISETP.GT.AND P0, PT, R13, 0x2, PT ;  /* 0x000000020d00780c */ /* 0x000fc40003f04270 */
[----:B--2---:R-:W-:Y:S02]  /*1eb10*/  PRMT R29, RZ, 0x7610, R29 ;  /* 0x00007610ff1d7816 */ /* 0x004fe4000000001d */
[----:B---3--:R-:W-:-:S04]  /*1eb20*/  @P1 LOP3.LUT R5, R5, R4, RZ, 0x3c, !PT ;  /* 0x0000000405051212 */ /* 0x008fc800078e3cff */
[----:B------:R-:W-:-:S04]  /*1eb30*/  @P1 LOP3.LUT R4, R5, R4, RZ, 0x3c, !PT ;  /* 0x0000000405041212 */ /* 0x000fc800078e3cff */
[----:B------:R-:W-:-:S05]  /*1eb40*/  @P1 LOP3.LUT R5, R5, R4, RZ, 0x3c, !PT ;  /* 0x0000000405051212 */ /* 0x000fca00078e3cff */
[----:B------:R-:W2:Y:S04]  /*1eb50*/  @P1 LDG.E.U16 R28, desc[UR8][R4.64] ;  /* 0x00000008041c1981 */ /* 0x000ea8000c1e1500 */
[----:B--2---:R0:W-:Y:S04]  /*1eb60*/  STL [R1+0xf84], R28 ;  /* 0x000f841c01007387 */ /* 0x0041e80000100800 */
[----:B0-----:R-:W2:Y:S04]  /*1eb70*/  LDL.LU R28, [R1+0x6a64] ;  /* 0x006a6400011c7983 */ /* 0x001ea80000300800 */
[----:B------:R-:W3:Y:S04]  /*1eb80*/  LDL R4, [R1+0x245c] ;  /* 0x00245c0001047983 */ /* 0x000ee80000100800 */
[----:B------:R-:W3:Y:S01]  /*1eb90*/  LDL R5, [R1+0x2460] ;  /* 0x0024600001057983 */ /* 0x000ee20000100800 */
[----:B--2---:R-:W-:-:S02]  /*1eba0*/  PRMT R28, RZ, 0x7610, R28 ;  /* 0x00007610ff1c7816 */ /* 0x004fc4000000001c */
        /* <DEDUP_REMOVED lines=3253> */
[----:B------:R-:W3:Y:S02]  /*2b700*/  LDL R5, [R1+0x1960] ;  /* 0x0019600001057983 */ /* 0x000ee40000100800 */
[----:B---3--:R-:W-:-:S04]  /*2b710*/  @P1 LOP3.LUT R5, R5, R4, RZ, 0x3c, !PT ;  /* 0x0000000405051212 */ /* 0x008fc800078e3cff */
[----:B------:R-:W-:-:S04]  /*2b720*/  @P1 LOP3.LUT R4, R5, R4, RZ, 0x3c, !PT ;  /* 0x0000000405041212 */ /* 0x000fc800078e3cff */
[----:B------:R-:W-:-:S05]  /*2b730*/  @P1 LOP3.LUT R5, R5, R4, RZ, 0x3c, !PT ;  /* 0x0000000405051212 */ /* 0x000fca00078e3cff */
[----:B------:R-:W3:Y:S04]  /*2b740*/  @P1 LDG.E.U16 R29, desc[UR8][R4.64] ;  /* 0x00000008041d1981 */ /* 0x000ee8000c1e1500 */
[----:B---3--:R0:W-:Y:S04]  /*2b750*/  STL [R1+0x18c], R29 ;  /* 0x00018c1d01007387 */ /* 0x0081e80000100800 */
[----:B0-----:R-:W3:Y:S04]  /*2b760*/  LDL.LU R29, [R1+0x64e0] ;  /* 0x0064e000011d7983 */ /* 0x001ee80000300800 */
[----:B------:R-:W4:Y:S04]  /*2b770*/  LDL R4, [R1+0x1954] ;  /* 0x0019540001047983 */ /* 0x000f280000100800 */
[----:B------:R-:W4:Y:S01]  /*2b780*/  LDL R5, [R1+0x1958] ;  /* 0x0019580001057983 */ /* 0x000f220000100800 */
[----:B---3--:R-:W-:-:S02]  /*2b790*/  PRMT R29, RZ, 0x7610, R29 ;  /* 0x00007610ff1d7816 */ /* 0x008fc4000000001d */
[----:B----4-:R-:W-:-:S04]  /*2b7a0*/  @P1 LOP3.LUT R5, R5, R4, RZ, 0x3c, !PT ;  /* 0x0000000405051212 */ /* 0x010fc800078e3cff */
[----:B------:R-:W-:-:S04]  /*2b7b0*/  @P1 LOP3.LUT R4, R5, R4, RZ, 0x3c, !PT ;  /* 0x0000000405041212 */ /* 0x000fc800078e3cff */
[----:B------:R-:W-:-:S05]  /*2b7c0*/  @P1 LOP3.LUT R5, R5, R4, RZ, 0x3c, !PT ;  /* 0x0000000405051212 */ /* 0x000fca00078e3cff */
[----:B------:R-:W3:Y:S04]  /*2b7d0*/  @P1 LDG.E.U16 R29, desc[UR8][R4.64] ;  /* 0x00000008041d1981 */ /* 0x000ee8000c1e1500 */
[----:B---3--:R0:W-:Y:S04]  /*2b7e0*/  STL [R1+0x188], R29 ;  /* 0x0001881d01007387 */ /* 0x0081e80000100800 */
[----:B0-----:R-:W3:Y:S04]  /*2b7f0*/  LDL.LU R29, [R1+0x64dc] ;  /* 0x0064dc00011d7983 */ /* 0x001ee80000300800 */
[----:B------:R-:W4:Y:S04]  /*2b800*/  LDL R4, [R1+0x194c] ;  /* 0x00194c0001047983 */ /* 0x000f280000100800 */
[----:B------:R-:W4:Y:S01]  /*2b810*/  LDL R5, [R1+0x1950] ;  /* 0x0019500001057983 */ /* 0x000f220000100800 */
[----:B------:R-:W-:-:S02]  /*2b820*/  ISETP.GT.AND P0, PT, R13, 0x5a, PT ;  /* 0x0000005a0d00780c */ /* 0x000fc40003f04270 */
[----:B---3--:R-:W-:Y:S02]  /*2b830*/  PRMT R29, RZ, 0x7610, R29 ;  /* 0x00007610ff1d7816 */ /* 0x008fe4000000001d */
        /* <DEDUP_REMOVED lines=859> */
[----:B--2---:R-:W-:-:S02]  /*2edf0*/  PRMT R28, RZ, 0x7610, R28 ;  /* 0x00007610ff1c7816 */ /* 0x004fc4000000001c */
[----:B----4-:R-:W-:-:S04]  /*2ee00*/  @P1 LOP3.LUT R5, R5, R4, RZ, 0x3c, !PT ;  /* 0x0000000405051212 */ /* 0x010fc800078e3cff */
[----:B------:R-:W-:-:S04]  /*2ee10*/  @P1 LOP3.LUT R4, R5, R4, RZ, 0x3c, !PT ;  /* 0x0000000405041212 */ /* 0x000fc800078e3cff */
[----:B------:R-:W-:-:S05]  /*2ee20*/  @P1 LOP3.LUT R5, R5, R4, RZ, 0x3c, !PT ;  /* 0x0000000405051212 */ /* 0x000fca00078e3cff */
[----:B------:R-:W2:Y:S04]  /*2ee30*/  @P1 LDG.E.U16 R28, desc[UR8][R4.64] ;  /* 0x00000008041c1981 */ /* 0x000ea8000c1e1500 */
[----:B--2---:R0:W-:Y:S04]  /*2ee40*/  STL [R1+0x50], R28 ;  /* 0x0000501c01007387 */ /* 0x0041e80000100800 */
[----:B0-----:R-:W2:Y:S04]  /*2ee50*/  LDL.LU R28, [R1+0x6364] ;  /* 0x00636400011c7983 */ /* 0x001ea80000300800 */
[----:B------:R-:W4:Y:S04]  /*2ee60*/  LDL R4, [R1+0x165c] ;  /* 0x00165c0001047983 */ /* 0x000f280000100800 */
[----:B------:R-:W4:Y:S01]  /*2ee70*/  LDL R5, [R1+0x1660] ;  /* 0x0016600001057983 */ /* 0x000f220000100800 */
[----:B------:R-:W-:-:S02]  /*2ee80*/  PRMT R27, RZ, 0x7610, R27 ;  /* 0x00007610ff1b7816 */ /* 0x000fc4000000001b */
[----:B----4-:R-:W-:-:S04]  /*2ee90*/  @P1 LOP3.LUT R5, R5, R4, RZ, 0x3c, !PT ;  /* 0x0000000405051212 */ /* 0x010fc800078e3cff */
[----:B------:R-:W-:-:S04]  /*2eea0*/  @P1 LOP3.LUT R4, R5, R4, RZ, 0x3c, !PT ;  /* 0x0000000405041212 */ /* 0x000fc800078e3cff */
[----:B------:R-:W-:-:S05]  /*2eeb0*/  @P1 LOP3.LUT R5, R5, R4, RZ, 0x3c, !PT ;  /* 0x0000000405051212 */ /* 0x000fca00078e3cff */
[----:B------:R-:W4:Y:S04]  /*2eec0*/  @P1 LDG.E.U16 R27, desc[UR8][R4.64] ;  /* 0x00000008041b1981 */ /* 0x000f28000c1e1500 */
[----:B----4-:R0:W-:Y:S04]  /*2eed0*/  STL [R1+0x4c], R27 ;  /* 0x00004c1b01007387 */ /* 0x0101e80000100800 */
[----:B0-----:R-:W4:Y:S04]  /*2eee0*/  LDL.LU R27, [R1+0x6360] ;  /* 0x00636000011b7983 */ /* 0x001f280000300800 */
[----:B------:R-:W2:Y:S04]  /*2eef0*/  LDL R4, [R1+0x1654] ;  /* 0x0016540001047983 */ /* 0x000ea80000100800 */
[----:B------:R-:W2:Y:S01]  /*2ef00*/  LDL R5, [R1+0x1658] ;  /* 0x0016580001057983 */ /* 0x000ea20000100800 */
[----:B------:R-:W-:-:S02]  /*2ef10*/  PRMT R15, RZ, 0x7610, R15 ;  /* 0x00007610ff0f7816 */ /* 0x000fc4000000000f */
[----:B--2---:R-:W-:-:S04]  /*2ef20*/  @P1 LOP3.LUT R5, R5, R4, RZ, 0x3c, !PT ;  /* 0x0000000405051212 */ /* 0x004fc800078e3cff */
[----:B------:R-:W-:-:S04]  /*2ef30*/  @P1 LOP3.LUT R4, R5, R4, RZ, 0x3c, !PT ;  /* 0x0000000405041212 */ /* 0x000fc800078e3cff */
[----:B------:R-:W-:-:S05]  /*2ef40*/  @P1 LOP3.LUT R5, R5, R4, RZ, 0x3c, !PT ;  /* 0x0000000405051212 */ /* 0x000fca00078e3cff */
[----:B------:R-:W2:Y:S04]  /*2ef50*/  @P1 LDG.E.U16 R15, desc[UR8][R4.64] ;  /* 0x00000008040f1981 */ /* 0x000ea8000c1e1500 */
[----:B--2---:R0:W-:Y:S04]  /*2ef60*/  STL [R1+0x48], R15 ;  /* 0x0000480f01007387 */ /* 0x0041e80000100800 */
[----:B0-----:R-:W2:Y:S04]  /*2ef70*/  LDL.LU R15, [R1+0x635c] ;  /* 0x00635c00010f7983 */ /* 0x001ea80000300800 */
[----:B------:R-:W2:Y:S04]  /*2ef80*/  LDL R4, [R1+0x164c] ;  /* 0x00164c0001047983 */ /* 0x000ea80000100800 */
[----:B------:R-:W2:Y:S01]  /*2ef90*/  LDL R5, [R1+0x1650] ;  /* 0x0016500001057983 */ /* 0x000ea20000100800 */
[----:B------:R-:W-:-:S02]  /*2efa0*/  PRMT R0, RZ, 0x7610, R0 ;  /* 0x00007610ff007816 */ /* 0x000fc40000000000 */
[----:B------:R-:W-:Y:S02]  /*2efb0*/  ISETP.GT.AND P0, PT, R13, 0x72, PT ;  /* 0x000000720d00780c */ /* 0x000fe40003f04270 */
[----:B--2---:R-:W-:-:S04]  /*2efc0*/  @P1 LOP3.LUT R5, R5, R4, RZ, 0x3c, !PT ;  /* 0x0000000405051212 */ /* 0x004fc800078e3cff */
[----:B------:R-:W-:-:S04]  /*2efd0*/  @P1 LOP3.LUT R4, R5, R4, RZ, 0x3c, !PT ;  /* 0x0000000405041212 */ /* 0x000fc800078e3cff */
[----:B------:R-:W-:-:S05]  /*2efe0*/  @P1 LOP3.LUT R5, R5, R4, RZ, 0x3c, !PT ;  /* 0x0000000405051212 */ /* 0x000fca00078e3cff */
[----:B------:R-:W2:Y:S04]  /*2eff0*/  @P1 LDG.E.U16 R0, desc[UR8][R4.64] ;  /* 0x0000000804001981 */ /* 0x000ea8000c1e1500 */
[----:B------:R-:W3:Y:S04]  /*2f000*/  LDL R4, [R1+0x1644] ;  /* 0x0016440001047983 */ /* 0x000ee80000100800 */
[----:B------:R-:W3:Y:S01]  /*2f010*/  LDL R5, [R1+0x1648] ;  /* 0x0016480001057983 */ /* 0x000ee20000100800 */
[----:B------:R-:W-:-:S03]  /*2f020*/  PRMT R3, RZ, 0x7610, R3 ;  /* 0x00007610ff037816 */ /* 0x000fc60000000003 */
[----:B--2---:R-:W-:Y:S01]  /*2f030*/  STL [R1+0x62cc], R0 ;  /* 0x0062cc0001007387 */ /* 0x004fe20000100800 */
        /* <DEDUP_REMOVED lines=8> */
[----:B------:R-:W-:-:S02]  /*2f0c0*/  PRMT R26, RZ, 0x7610, R26 ;  /* 0x00007610ff1a7816 */ /* 0x000fc4000000001a */
[----:B---3--:R-:W-:-:S04]  /*2f0d0*/  @P0 LOP3.LUT R5, R5, R4, RZ, 0x3c, !PT ;  /* 0x0000000405050212 */ /* 0x008fc800078e3cff */
[----:B------:R-:W-:-:S04]  /*2f0e0*/  @P0 LOP3.LUT R4, R5, R4, RZ, 0x3c, !PT ;  /* 0x0000000405040212 */ /* 0x000fc800078e3cff */
[----:B------:R-:W-:-:S05]  /*2f0f0*/  @P0 LOP3.LUT R5, R5, R4, RZ, 0x3c, !PT ;  /* 0x0000000405050212 */ /* 0x000fca00078e3cff */
[----:B------:R-:W3:Y:S04]  /*2f100*/  @P0 LDG.E.U16 R26, desc[UR8][R4.64] ;  /* 0x00000008041a0981 */ /* 0x000ee8000c1e1500 */
[----:B---3--:R0:W-:Y:S04]  /*2f110*/  STL [R1+0x3c], R26 ;  /* 0x00003c1a01007387 */ /* 0x0081e80000100800 */
[----:B0-----:R-:W3:Y:S04]  /*2f120*/  LDL.LU R26, [R1+0x6354] ;  /* 0x00635400011a7983 */ /* 0x001ee80000300800 */
        /* <DEDUP_REMOVED lines=155> */
[----:B------:R-:W3:Y:S04]  /*2fae0*/  LDL R4, [R1+0x1574] ;  /* 0x0015740001047983 */ /* 0x000ee80000100800 */
[----:B------:R-:W3:Y:S01]  /*2faf0*/  LDL R5, [R1+0x1578] ;  /* 0x0015780001057983 */ /* 0x000ee20000100800 */
[----:B------:R-:W-:-:S03]  /*2fb00*/  PRMT R28, RZ, 0x7610, R28 ;  /* 0x00007610ff1c7816 */ /* 0x000fc6000000001c */
[----:B--2---:R0:W-:Y:S01]  /*2fb10*/  STL [R1+0x62f0], R29 ;  /* 0x0062f01d01007387 */ /* 0x0041e20000100800 */
[----:B----4-:R-:W-:-:S03]  /*2fb20*/  PRMT R27, RZ, 0x7610, R27 ;  /* 0x00007610ff1b7816 */ /* 0x010fc6000000001b */
[----:B0-----:R-:W2:Y:S01]  /*2fb30*/  LDL R29, [R1+0x15a8] ;  /* 0x0015a800011d7983 */ /* 0x001ea20000100800 */
[----:B---3--:R-:W-:-:S04]  /*2fb40*/  @P1 LOP3.LUT R5, R5, R4, RZ, 0x3c, !PT ;  /* 0x0000000405051212 */ /* 0x008fc800078e3cff */
[----:B------:R-:W-:-:S04]  /*2fb50*/  @P1 LOP3.LUT R4, R5, R4, RZ, 0x3c, !PT ;  /* 0x0000000405041212 */ /* 0x000fc800078e3cff */
[----:B------:R-:W-:-:S05]  /*2fb60*/  @P1 LOP3.LUT R5, R5, R4, RZ, 0x3c, !PT ;  /* 0x0000000405051212 */ /* 0x000fca00078e3cff */
[----:B------:R0:W3:Y:S04]  /*2fb70*/  @P1 LDG.E.U16 R28, desc[UR8][R4.64] ;  /* 0x00000008041c1981 */ /* 0x0000e8000c1e1500 */
[----:B------:R-:W0:Y:S04]  /*2fb80*/  LDL R4, [R1+0x156c] ;  /* 0x00156c0001047983 */ /* 0x000e280000100800 */
[----:B------:R-:W0:Y:S02]  /*2fb90*/  LDL R5, [R1+0x1570] ;  /* 0x0015700001057983 */ /* 0x000e240000100800 */
[----:B0-----:R-:W-:-:S04]  /*2fba0*/  @P1 LOP3.LUT R5, R5, R4, RZ, 0x3c, !PT ;  /* 0x0000000405051212 */ /* 0x001fc800078e3cff */
[----:B------:R-:W-:-:S04]  /*2fbb0*/  @P1 LOP3.LUT R4, R5, R4, RZ, 0x3c, !PT ;  /* 0x0000000405041212 */ /* 0x000fc800078e3cff */
[----:B------:R-:W-:Y:S01]  /*2fbc0*/  @P1 LOP3.LUT R5, R5, R4, RZ, 0x3c, !PT ;  /* 0x0000000405051212 */ /* 0x000fe200078e3cff */
[----:B---3--:R-:W-:Y:S04]  /*2fbd0*/  STL [R1+0x62f4], R28 ;  /* 0x0062f41c01007387 */ /* 0x008fe80000100800 */
[----:B------:R0:W3:Y:S04]  /*2fbe0*/  @P1 LDG.E.U16 R27, desc[UR8][R4.64] ;  /* 0x00000008041b1981 */ /* 0x0000e8000c1e1500 */
[----:B------:R-:W0:Y:S04]  /*2fbf0*/  LDL R4, [R1+0x15bc] ;  /* 0x0015bc0001047983 */ /* 0x000e280000100800 */
[----:B------:R-:W0:Y:S01]  /*2fc00*/  LDL R5, [R1+0x15c0] ;  /* 0x0015c00001057983 */ /* 0x000e220000100800 */
[----:B------:R-:W-:-:S02]  /*2fc10*/  PRMT R8, RZ, 0x7610, R8 ;  /* 0x00007610ff087816 */ /* 0x000fc40000000008 */
[----:B0-----:R-:W-:-:S04]  /*2fc20*/  @P0 LOP3.LUT R5, R5, R4, RZ, 0x3c, !PT ;  /* 0x0000000405050212 */ /* 0x001fc800078e3cff */
[----:B------:R-:W-:-:S04]  /*2fc30*/  @P0 LOP3.LUT R4, R5, R4, RZ, 0x3c, !PT ;  /* 0x0000000405040212 */ /* 0x000fc800078e3cff */
[----:B------:R-:W-:-:S05]  /*2fc40*/  @P0 LOP3.LUT R5, R5, R4, RZ, 0x3c, !PT ;  /* 0x0000000405050212 */ /* 0x000fca00078e3cff */
[----:B------:R-:W4:Y:S04]  /*2fc50*/  @P0 LDG.E.U16 R8, desc[UR8][R4.64] ;  /* 0x0000000804080981 */ /* 0x000f28000c1e1500 */
[----:B---3--:R0:W-:Y:S04]  /*2fc60*/  STL [R1+0x62f8], R27 ;  /* 0x0062f81b01007387 */ /* 0x0081e80000100800 */
[----:B0-----:R-:W3:Y:S04]  /*2fc70*/  LDL R27, [R1+0x15a4] ;  /* 0x0015a400011b7983 */ /* 0x001ee80000100800 */
        /* <DEDUP_REMOVED lines=8> */
[----:B------:R0:W2:Y:S04]  /*2fd00*/  @P0 LDG.E.U16 R15, desc[UR8][R4.64] ;  /* 0x00000008040f0981 */ /* 0x0000a8000c1e1500 */
[----:B------:R-:W0:Y:S04]  /*2fd10*/  LDL R4, [R1+0x15ac] ;  /* 0x0015ac0001047983 */ /* 0x000e280000100800 */
[----:B------:R-:W0:Y:S01]  /*2fd20*/  LDL R5, [R1+0x15b0] ;  /* 0x0015b00001057983 */ /* 0x000e220000100800 */
[----:B------:R-:W-:Y:S02]  /*2fd30*/  ISETP.GT.AND P1, PT, R13, 0x77, PT ;  /* 0x000000770d00780c */ /* 0x000fe40003f24270 */
[----:B------:R-:W-:-:S02]  /*2fd40*/  PRMT R7, RZ, 0x7610, R7 ;  /* 0x00007610ff077816 */ /* 0x000fc40000000007 */
[----:B------:R-:W-:Y:S02]  /*2fd50*/  PRMT R6, RZ, 0x7610, R6 ;  /* 0x00007610ff067816 */ /* 0x000fe40000000006 */
[----:B0-----:R-:W-:-:S04]  /*2fd60*/  @P0 LOP3.LUT R5, R5, R4, RZ, 0x3c, !PT ;  /* 0x0000000405050212 */ /* 0x001fc800078e3cff */
[----:B------:R-:W-:-:S04]  /*2fd70*/  @P0 LOP3.LUT R4, R5, R4, RZ, 0x3c, !PT ;  /* 0x0000000405040212 */ /* 0x000fc800078e3cff */
[----:B------:R-:W-:-:S05]  /*2fd80*/  @P0 LOP3.LUT R5, R5, R4, RZ, 0x3c, !PT ;  /* 0x0000000405050212 */ /* 0x000fca00078e3cff */
[----:B------:R0:W4:Y:S02]  /*2fd90*/  @P0 LDG.E.U16 R7, desc[UR8][R4.64] ;  /* 0x0000000804070981 */ /* 0x000124000c1e1500 */
[----:B0-----:R-:W-:Y:S02]  /*2fda0*/  @P1 IMAD.MOV.U32 R4, RZ, RZ, R29 ;  /* 0x000000ffff041224 */ /* 0x001fe400078e001d */
[----:B---3--:R-:W-:-:S05]  /*2fdb0*/  @P1 IMAD.MOV.U32 R5, RZ, RZ, R27 ;  /* 0x000000ffff051224 */ /* 0x008fca00078e001b */
[----:B------:R-:W3:Y:S04]  /*2fdc0*/  @P1 LDG.E.U16 R6, desc[UR8][R4.64] ;  /* 0x0000000804061981 */ /* 0x000ee8000c1e1500 */
[----:B--2---:R0:W-:Y:S04]  /*2fdd0*/  STL [R1+0x1d0], R15 ;  /* 0x0001d00f01007387 */ /* 0x0041e80000100800 */
[----:B0-----:R-:W2:Y:S04]  /*2fde0*/  LDL R15, [R1+0x1560] ;  /* 0x00156000010f7983 */ /* 0x001ea80000100800 */
[----:B----4-:R0:W-:Y:S04]  /*2fdf0*/  STL [R1+0x1cc], R7 ;  /* 0x0001cc0701007387 */ /* 0x0101e80000100800 */
[----:B0-----:R-:W4:Y:S04]  /*2fe00*/  LDL.LU R7, [R1+0x6310] ;  /* 0x0063100001077983 */ /* 0x001f280000300800 */
[----:B------:R-:W2:Y:S04]  /*2fe10*/  LDL R29, [R1+0x1554] ;  /* 0x00155400011d7983 */ /* 0x000ea80000100800 */
[----:B------:R-:W2:Y:S04]  /*2fe20*/  LDL R27, [R1+0x1558] ;  /* 0x00155800011b7983 */ /* 0x000ea80000100800 */
        /* <DEDUP_REMOVED lines=8> */
[----:B------:R-:W2:Y:S01]  /*2feb0*/  @P1 LDG.E.U16 R3, desc[UR8][R4.64] ;  /* 0x0000000804031981 */ /* 0x000ea2000c1e1500 */
[----:B------:R-:W-:-:S03]  /*2fec0*/  ISETP.GT.AND P0, PT, R13, 0x79, PT ;  /* 0x000000790d00780c */ /* 0x000fc60003f04270 */
[----:B--2---:R-:W-:Y:S04]  /*2fed0*/  STL [R1+0x1c4], R3 ;  /* 0x0001c40301007387 */ /* 0x004fe80000100800 */
[----:B------:R-:W2:Y:S04]  /*2fee0*/  LDL R4, [R1+0x1564] ;  /* 0x0015640001047983 */ /* 0x000ea80000100800 */
[----:B------:R-:W2:Y:S01]  /*2fef0*/  LDL R5, [R1+0x1568] ;  /* 0x0015680001057983 */ /* 0x000ea20000100800 */
[----:B------:R-:W-:Y:S02]  /*2ff00*/  PRMT R26, RZ, 0x7610, R26 ;  /* 0x00007610ff1a7816 */ /* 0x000fe4000000001a */
[----:B--2---:R-:W-:-:S04]  /*2ff10*/  @P0 LOP3.LUT R5, R5, R4, RZ, 0x3c, !PT ;  /* 0x0000000405050212 */ /* 0x004fc800078e3cff */
[----:B------:R-:W-:-:S04]  /*2ff20*/  @P0 LOP3.LUT R4, R5, R4, RZ, 0x3c, !PT ;  /* 0x0000000405040212 */ /* 0x000fc800078e3cff */
[----:B------:R-:W-:-:S05]  /*2ff30*/  @P0 LOP3.LUT R5, R5, R4, RZ, 0x3c, !PT ;  /* 0x0000000405050212 */ /* 0x000fca00078e3cff */
[----:B------:R0:W2:Y:S04]  /*2ff40*/  @P0 LDG.E.U16 R26, desc[UR8][R4.64] ;  /* 0x00000008041a0981 */ /* 0x0000a8000c1e1500 */
[----:B------:R-:W2:Y:S01]  /*2ff50*/  LDL R5, [R1+0x155c] ;  /* 0x00155c0001057983 */ /* 0x000ea20000100800 */
[----:B------:R-:W-:Y:S01]  /*2ff60*/  PRMT R25, RZ, 0x7610, R25 ;  /* 0x00007610ff197816 */ /* 0x000fe20000000019 */
[----:B0-----:R-:W-:-:S05]  /*2ff70*/  @P0 IMAD.MOV.U32 R4, RZ, RZ, R15 ;  /* 0x000000ffff040224 */ /* 0x001fca00078e000f */
[----:B--2---:R0:W2:Y:S04]  /*2ff80*/  @P0 LDG.E.U16 R25, desc[UR8][R4.64] ;  /* 0x0000000804190981 */ /* 0x0040a8000c1e1500 */
[----:B------:R1:W-:Y:S04]  /*2ff90*/  STL [R1+0x62d0], R26 ;  /* 0x0062d01a01007387 */ /* 0x0003e80000100800 */
[----:B------:R-:W3:Y:S01]  /*2ffa0*/  LDL R15, [R1+0x1598] ;  /* 0x00159800010f7983 */ /* 0x000ee20000100800 */
[----:B------:R-:W-:Y:S01]  /*2ffb0*/  PRMT R24, RZ, 0x7610, R24 ;  /* 0x00007610ff187816 */ /* 0x000fe20000000018 */
[----:B0-----:R-:W-:-:S02]  /*2ffc0*/  @P0 IMAD.MOV.U32 R4, RZ, RZ, R27 ;  /* 0x000000ffff040224 */ /* 0x001fc400078e001b */
[----:B------:R-:W-:-:S05]  /*2ffd0*/  @P0 IMAD.MOV.U32 R5, RZ, RZ, R29 ;  /* 0x000000ffff050224 */ /* 0x000fca00078e001d */
[----:B------:R-:W3:Y:S04]  /*2ffe0*/  @P0 LDG.E.U16 R24, desc[UR8][R4.64] ;  /* 0x0000000804180981 */ /* 0x000ee8000c1e1500 */
[----:B--2---:R0:W-:Y:S04]  /*2fff0*/  STL [R1+0x62d4], R25 ;  /* 0x0062d41901007387 */ /* 0x0041e80000100800 */
[----:B------:R-:W2:Y:S01]  /*30000*/  LDL R5, [R1+0x154c] ;  /* 0x00154c0001057983 */ /* 0x000ea20000100800 */
[----:B------:R-:W-:-:S03]  /*30010*/  PRMT R23, RZ, 0x7610, R23 ;  /* 0x00007610ff177816 */ /* 0x000fc60000000017 */
[----:B------:R-:W2:Y:S04]  /*30020*/  LDL R29, [R1+0x1590] ;  /* 0x00159000011d7983 */ /* 0x000ea80000100800 */
[----:B------:R-:W2:Y:S04]  /*30030*/  LDL R27, [R1+0x1544] ;  /* 0x00154400011b7983 */ /* 0x000ea80000100800 */
[----:B-1----:R-:W2:Y:S04]  /*30040*/  LDL R26, [R1+0x1548] ;  /* 0x00154800011a7983 */ /* 0x002ea80000100800 */
[----:B0-----:R-:W2:Y:S04]  /*30050*/  LDL R25, [R1+0x1550] ;  /* 0x0015500001197983 */ /* 0x001ea80000100800 */
[----:B---3--:R0:W-:Y:S01]  /*30060*/  STL [R1+0x62d8], R24 ;  /* 0x0062d81801007387 */ /* 0x0081e20000100800 */
[----:B------:R-:W-:-:S03]  /*30070*/  PRMT R14, RZ, 0x7610, R14 ;  /* 0x00007610ff0e7816 */ /* 0x000fc6000000000e */
[----:B0-----:R-:W3:Y:S01]  /*30080*/  LDL R24, [R1+0x1540] ;  /* 0x0015400001187983 */ /* 0x001ee20000100800 */
[----:B--2---:R-:W-:-:S03]  /*30090*/  @P0 IMAD.MOV.U32 R4, RZ, RZ, R25 ;  /* 0x000000ffff040224 */ /* 0x004fc600078e0019 */
[----:B------:R-:W2:Y:S04]  /*300a0*/  LDL R25, [R1+0x153c] ;  /* 0x00153c0001197983 */ /* 0x000ea80000100800 */
[----:B------:R0:W2:Y:S04]  /*300b0*/  @P0 LDG.E.U16 R23, desc[UR8][R4.64] ;  /* 0x0000000804170981 */ /* 0x0000a8000c1e1500 */
[----:B------:R-:W3:Y:S01]  /*300c0*/  LDL R5, [R1+0x1594] ;  /* 0x0015940001057983 */ /* 0x000ee20000100800 */
[----:B0-----:R-:W-:-:S03]  /*300d0*/  @P1 IMAD.MOV.U32 R4, RZ, RZ, R15 ;  /* 0x000000ffff041224 */ /* 0x001fc600078e000f */
[----:B--2---:R-:W-:Y:S01]  /*300e0*/  STL [R1+0x62dc], R23 ;  /* 0x0062dc1701007387 */ /* 0x004fe20000100800 */
[----:B------:R-:W-:-:S03]  /*300f0*/  ISETP.GT.AND P0, PT, R13, 0x7a, PT ;  /* 0x0000007a0d00780c */ /* 0x000fc60003f04270 */
[----:B------:R-:W2:Y:S04]  /*30100*/  LDL R15, [R1+0x1534] ;  /* 0x00153400010f7983 */ /* 0x000ea80000100800 */
[----:B---3--:R0:W3:Y:S04]  /*30110*/  @P1 LDG.E.U16 R14, desc[UR8][R4.64] ;  /* 0x00000008040e1981 */ /* 0x0080e8000c1e1500 */
[----:B------:R-:W2:Y:S01]  /*30120*/  LDL R5, [R1+0x158c] ;  /* 0x00158c0001057983 */ /* 0x000ea20000100800 */
[----:B------:R-:W-:Y:S01]  /*30130*/  PRMT R28, RZ, 0x7610, R28 ;  /* 0x00007610ff1c7816 */ /* 0x000fe2000000001c */
[----:B0-----:R-:W-:Y:S01]  /*30140*/  @P1 IMAD.MOV.U32 R4, RZ, RZ, R29 ;  /* 0x000000ffff041224 */ /* 0x001fe200078e001d */
[----:B------:R-:W-:-:S02]  /*30150*/  PRMT R22, RZ, 0x7610, R22 ;  /* 0x00007610ff167816 */ /* 0x000fc40000000016 */
[----:B------:R-:W-:Y:S01]  /*30160*/  PRMT R21, RZ, 0x7610, R21 ;  /* 0x00007610ff157816 */ /* 0x000fe20000000015 */
[----:B---3--:R0:W-:Y:S04]  /*30170*/  STL [R1+0x1bc], R14 ;  /* 0x0001bc0e01007387 */ /* 0x0081e80000100800 */
[----:B0-----:R-:W3:Y:S04]  /*30180*/  LDL R14, [R1+0x1538] ;  /* 0x00153800010e7983 */ /* 0x001ee80000100800 */
[----:B--2---:R0:W2:Y:S02]  /*30190*/  @P1 LDG.E.U16 R28, desc[UR8][R4.64] ;  /* 0x00000008041c1981 */ /* 0x0040a4000c1e1500 */
[----:B0-----:R-:W-:-:S02]  /*301a0*/  @P0 IMAD.MOV.U32 R4, RZ, RZ, R26 ;  /* 0x000000ffff040224 */ /* 0x001fc400078e001a */
[----:B------:R-:W-:Y:S01]  /*301b0*/  @P0 IMAD.MOV.U32 R5, RZ, RZ, R27 ;  /* 0x000000ffff050224 */ /* 0x000fe200078e001b */
[----:B------:R-:W2:Y:S04]  /*301c0*/  LDL R26, [R1+0x1530] ;  /* 0x00153000011a7983 */ /* 0x000ea80000100800 */
[----:B------:R-:W4:Y:S04]  /*301d0*/  LDL R27, [R1+0x152c] ;  /* 0x00152c00011b7983 */ /* 0x000f280000100800 */
[----:B------:R0:W4:Y:S02]  /*301e0*/  @P0 LDG.E.U16 R22, desc[UR8][R4.64] ;  /* 0x0000000804160981 */ /* 0x000124000c1e1500 */
[----:B0-----:R-:W-:-:S02]  /*301f0*/  @P0 IMAD.MOV.U32 R4, RZ, RZ, R24 ;  /* 0x000000ffff040224 */ /* 0x001fc400078e0018 */
[----:B------:R-:W-:-:S05]  /*30200*/  @P0 IMAD.MOV.U32 R5, RZ, RZ, R25 ;  /* 0x000000ffff050224 */ /* 0x000fca00078e0019 */
[----:B------:R0:W4:Y:S01]  /*30210*/  @P0 LDG.E.U16 R21, desc[UR8][R4.64] ;  /* 0x0000000804150981 */ /* 0x000122000c1e1500 */
[----:B------:R-:W-:Y:S02]  /*30220*/  PRMT R20, RZ, 0x7610, R20 ;  /* 0x00007610ff147816 */ /* 0x000fe40000000014 */
[----:B------:R-:W-:Y:S01]  /*30230*/  PRMT R19, RZ, 0x7610, R19 ;  /* 0x00007610ff137816 */ /* 0x000fe20000000013 */
[----:B0-----:R-:W-:Y:S02]  /*30240*/  @P0 IMAD.MOV.U32 R5, RZ, RZ, R15 ;  /* 0x000000ffff050224 */ /* 0x001fe400078e000f */
[----:B---3--:R-:W-:-:S05]  /*30250*/  @P0 IMAD.MOV.U32 R4, RZ, RZ, R14 ;  /* 0x000000ffff040224 */ /* 0x008fca00078e000e */
[----:B------:R2:W3:Y:S02]  /*30260*/  @P0 LDG.E.U16 R20, desc[UR8][R4.64] ;  /* 0x0000000804140981 */ /* 0x0004e4000c1e1500 */
[----:B--2---:R-:W-:Y:S02]  /*30270*/  @P0 IMAD.MOV.U32 R4, RZ, RZ, R26 ;  /* 0x000000ffff040224 */ /* 0x004fe400078e001a */
[----:B----4-:R-:W-:Y:S01]  /*30280*/  @P0 IMAD.MOV.U32 R5, RZ, RZ, R27 ;  /* 0x000000ffff050224 */ /* 0x010fe200078e001b */
[----:B------:R0:W-:Y:S04]  /*30290*/  STL [R1+0x62a8], R22 ;  /* 0x0062a81601007387 */ /* 0x0001e80000100800 */
[----:B------:R-:W2:Y:S04]  /*302a0*/  LDL R25, [R1+0x1524] ;  /* 0x0015240001197983 */ /* 0x000ea80000100800 */
[----:B------:R-:W4:Y:S04]  /*302b0*/  LDL R24, [R1+0x1528] ;  /* 0x0015280001187983 */ /* 0x000f280000100800 */
[----:B------:R2:W4:Y:S04]  /*302c0*/  @P0 LDG.E.U16 R19, desc[UR8][R4.64] ;  /* 0x0000000804130981 */ /* 0x000528000c1e1500 */
[----:B------:R1:W-:Y:S04]  /*302d0*/  STL [R1+0x62ac], R21 ;  /* 0x0062ac1501007387 */ /* 0x0003e80000100800 */
[----:B0-----:R-:W4:Y:S01]  /*302e0*/  LDL R22, [R1+0x151c] ;  /* 0x00151c0001167983 */ /* 0x001f220000100800 */
[----:B------:R-:W-:-:S03]  /*302f0*/  ISETP.GT.AND P1, PT, R13, 0x7b, PT ;  /* 0x0000007b0d00780c */ /* 0x000fc60003f24270 */
[----:B------:R-:W4:Y:S04]  /*30300*/  LDL R15, [R1+0x1514] ;  /* 0x00151400010f7983 */ /* 0x000f280000100800 */
[----:B------:R-:W4:Y:S04]  /*30310*/  LDL R14, [R1+0x1518] ;  /* 0x00151800010e7983 */ /* 0x000f280000100800 */
[----:B-1----:R-:W4:Y:S01]  /*30320*/  LDL R21, [R1+0x1520] ;  /* 0x0015200001157983 */ /* 0x002f220000100800 */
[----:B------:R-:W-:Y:S02]  /*30330*/  PRMT R18, RZ, 0x7610, R18 ;  /* 0x00007610ff127816 */ /* 0x000fe40000000012 */
[----:B------:R-:W-:Y:S01]  /*30340*/  PRMT R17, RZ, 0x7610, R17 ;  /* 0x00007610ff117816 */ /* 0x000fe20000000011 */
[----:B---3--:R-:W-:Y:S01]  /*30350*/  STL [R1+0x62b0], R20 ;  /* 0x0062b01401007387 */ /* 0x008fe20000100800 */
[----:B--2---:R-:W-:-:S02]  /*30360*/  @P1 IMAD.MOV.U32 R5, RZ, RZ, R25 ;  /* 0x000000ffff051224 */ /* 0x004fc400078e0019 */
[----:B----4-:R-:W-:Y:S01]  /*30370*/  @P1 IMAD.MOV.U32 R4, RZ, RZ, R24 ;  /* 0x000000ffff041224 */ /* 0x010fe200078e0018 */
[----:B------:R0:W-:Y:S04]  /*30380*/  STL [R1+0x62b4], R19 ;  /* 0x0062b41301007387 */ /* 0x0001e80000100800 */
[----:B------:R-:W2:Y:S04]  /*30390*/  LDL R25, [R1+0x150c] ;  /* 0x00150c0001197983 */ /* 0x000ea80000100800 */
[----:B------:R-:W3:Y:S04]  /*303a0*/  LDL R24, [R1+0x1510] ;  /* 0x0015100001187983 */ /* 0x000ee80000100800 */
[----:B------:R1:W4:Y:S02]  /*303b0*/  @P1 LDG.E.U16 R18, desc[UR8][R4.64] ;  /* 0x0000000804121981 */ /* 0x000324000c1e1500 */
[----:B-1----:R-:W-:-:S02]  /*303c0*/  @P1 IMAD.MOV.U32 R5, RZ, RZ, R22 ;  /* 0x000000ffff051224 */ /* 0x002fc400078e0016 */
[----:B------:R-:W-:-:S05]  /*303d0*/  @P1 IMAD.MOV.U32 R4, RZ, RZ, R21 ;  /* 0x000000ffff041224 */ /* 0x000fca00078e0015 */
[----:B------:R1:W4:Y:S01]  /*303e0*/  @P1 LDG.E.U16 R17, desc[UR8][R4.64] ;  /* 0x0000000804111981 */ /* 0x000322000c1e1500 */
[----:B------:R-:W-:Y:S02]  /*303f0*/  PRMT R16, RZ, 0x7610, R16 ;  /* 0x00007610ff107816 */ /* 0x000fe40000000010 */
[----:B------:R-:W-:Y:S01]  /*30400*/  PRMT R12, RZ, 0x7610, R12 ;  /* 0x00007610ff0c7816 */ /* 0x000fe2000000000c */
[----:B-1----:R-:W-:Y:S02]  /*30410*/  @P1 IMAD.MOV.U32 R4, RZ, RZ, R14 ;  /* 0x000000ffff041224 */ /* 0x002fe400078e000e */
[----:B------:R-:W-:-:S05]  /*30420*/  @P1 IMAD.MOV.U32 R5, RZ, RZ, R15 ;  /* 0x000000ffff051224 */ /* 0x000fca00078e000f */
[----:B------:R2:W4:Y:S02]  /*30430*/  @P1 LDG.E.U16 R16, desc[UR8][R4.64] ;  /* 0x0000000804101981 */ /* 0x000524000c1e1500 */
[----:B--2---:R-:W-:Y:S02]  /*30440*/  @P1 IMAD.MOV.U32 R5, RZ, RZ, R25 ;  /* 0x000000ffff051224 */ /* 0x004fe400078e0019 */
[----:B---3--:R-:W-:-:S05]  /*30450*/  @P1 IMAD.MOV.U32 R4, RZ, RZ, R24 ;  /* 0x000000ffff041224 */ /* 0x008fca00078e0018 */
[----:B------:R-:W2:Y:S04]  /*30460*/  @P1 LDG.E.U16 R12, desc[UR8][R4.64] ;  /* 0x00000008040c1981 */ /* 0x000ea8000c1e1500 */
[----:B----4-:R1:W-:Y:S04]  /*30470*/  STL [R1+0x6284], R18 ;  /* 0x0062841201007387 */ /* 0x0103e80000100800 */
[----:B------:R-:W-:Y:S04]  /*30480*/  STL [R1+0x1b4], R28 ;  /* 0x0001b41c01007387 */ /* 0x000fe80000100800 */
[----:B------:R-:W3:Y:S04]  /*30490*/  LDL R22, [R1+0x1504] ;  /* 0x0015040001167983 */ /* 0x000ee80000100800 */
[----:B------:R-:W4:Y:S04]  /*304a0*/  LDL R21, [R1+0x1508] ;  /* 0x0015080001157983 */ /* 0x000f280000100800 */
[----:B------:R-:W-:Y:S04]  /*304b0*/  STL [R1+0x6288], R17 ;  /* 0x0062881101007387 */ /* 0x000fe80000100800 */
[----:B0-----:R-:W3:Y:S04]  /*304c0*/  LDL R19, [R1+0x14fc] ;  /* 0x0014fc0001137983 */ /* 0x001ee80000100800 */
[----:B-1----:R-:W3:Y:S04]  /*304d0*/  LDL R18, [R1+0x1500] ;  /* 0x0015000001127983 */ /* 0x002ee80000100800 */
[----:B------:R-:W3:Y:S04]  /*304e0*/  LDL R15, [R1+0x14f4] ;  /* 0x0014f400010f7983 */ /* 0x000ee80000100800 */
[----:B------:R-:W3:Y:S01]  /*304f0*/  LDL R14, [R1+0x14f8] ;  /* 0x0014f800010e7983 */ /* 0x000ee20000100800 */
[----:B------:R-:W-:-:S03]  /*30500*/  ISETP.GT.AND P0, PT, R13, 0x7c, PT ;  /* 0x0000007c0d00780c */ /* 0x000fc60003f04270 */
[----:B------:R0:W-:Y:S01]  /*30510*/  STL [R1+0x628c], R16 ;  /* 0x00628c1001007387 */ /* 0x0001e20000100800 */
[----:B------:R-:W-:Y:S02]  /*30520*/  PRMT R11, RZ, 0x7610, R11 ;  /* 0x00007610ff0b7816 */ /* 0x000fe4000000000b */
[----:B------:R-:W-:Y:S02]  /*30530*/  PRMT R10, RZ, 0x7610, R10 ;  /* 0x00007610ff0a7816 */ /* 0x000fe4000000000a */
[----:B------:R-:W-:Y:S01]  /*30540*/  PRMT R9, RZ, 0x7610, R9 ;  /* 0x00007610ff097816 */ /* 0x000fe20000000009 */
[----:B--2---:R1:W-:Y:S04]  /*30550*/  STL [R1+0x6290], R12 ;  /* 0x0062900c01007387 */ /* 0x0043e80000100800 */
[----:B0-----:R-:W2:Y:S04]  /*30560*/  LDL R16, [R1+0x14ec] ;  /* 0x0014ec0001107983 */ /* 0x001ea80000100800 */
[----:B-1----:R-:W2:Y:S01]  /*30570*/  LDL R12, [R1+0x14f0] ;  /* 0x0014f000010c7983 */ /* 0x002ea20000100800 */
[----:B----4-:R-:W-:-:S02]  /*30580*/  @P0 IMAD.MOV.U32 R4, RZ, RZ, R21 ;  /* 0x000000ffff040224 */ /* 0x010fc400078e0015 */
[----:B---3--:R-:W-:-:S05]  /*30590*/  @P0 IMAD.MOV.U32 R5, RZ, RZ, R22 ;  /* 0x000000ffff050224 */ /* 0x008fca00078e0016 */
[----:B------:R0:W3:Y:S02]  /*305a0*/  @P0 LDG.E.U16 R11, desc[UR8][R4.64] ;  /* 0x00000008040b0981 */ /* 0x0000e4000c1e1500 */
[----:B0-----:R-:W-:Y:S02]  /*305b0*/  @P0 IMAD.MOV.U32 R4, RZ, RZ, R18 ;  /* 0x000000ffff040224 */ /* 0x001fe400078e0012 */
[----:B------:R-:W-:-:S05]  /*305c0*/  @P0 IMAD.MOV.U32 R5, RZ, RZ, R19 ;  /* 0x000000ffff050224 */ /* 0x000fca00078e0013 */
[----:B------:R0:W4:Y:S02]  /*305d0*/  @P0 LDG.E.U16 R10, desc[UR8][R4.64] ;  /* 0x00000008040a0981 */ /* 0x000124000c1e1500 */
[----:B0-----:R-:W-:Y:S01]  /*305e0*/  @P0 MOV R4, R14 ;  /* 0x0000000e00040202 */ /* 0x001fe20000000f00 */
[----:B------:R-:W-:-:S05]  /*305f0*/  @P0 IMAD.MOV.U32 R5, RZ, RZ, R15 ;  /* 0x000000ffff050224 */ /* 0x000fca00078e000f */
[----:B------:R2:W4:Y:S01]  /*30600*/  @P0 LDG.E.U16 R9, desc[UR8][R4.64] ;  /* 0x0000000804090981 */ /* 0x000522000c1e1500 */
[----:B------:R-:W-:Y:S01]  /*30610*/  PRMT R8, RZ, 0x7610, R8 ;  /* 0x00007610ff087816 */ /* 0x000fe20000000008 */
[----:B--2---:R-:W-:Y:S02]  /*30620*/  @P0 IMAD.MOV.U32 R5, RZ, RZ, R16 ;  /* 0x000000ffff050224 */ /* 0x004fe400078e0010 */
[----:B------:R-:W-:-:S05]  /*30630*/  @P0 IMAD.MOV.U32 R4, RZ, RZ, R12 ;  /* 0x000000ffff040224 */ /* 0x000fca00078e000c */
[----:B------:R-:W2:Y:S04]  /*30640*/  @P0 LDG.E.U16 R8, desc[UR8][R4.64] ;  /* 0x0000000804080981 */ /* 0x000ea8000c1e1500 */
[----:B---3--:R-:W-:Y:S04]  /*30650*/  STL [R1+0x6270], R11 ;  /* 0x0062700b01007387 */ /* 0x008fe80000100800 */
[----:B------:R-:W3:Y:S04]  /*30660*/  LDL R22, [R1+0x14e4] ;  /* 0x0014e40001167983 */ /* 0x000ee80000100800 */
[----:B------:R-:W3:Y:S04]  /*30670*/  LDL R21, [R1+0x14e8] ;  /* 0x0014e80001157983 */ /* 0x000ee80000100800 */
[----:B----4-:R0:W-:Y:S04]  /*30680*/  STL [R1+0x6274], R10 ;  /* 0x0062740a01007387 */ /* 0x0101e80000100800 */
[----:B------:R-:W4:Y:S04]  /*30690*/  LDL R19, [R1+0x14dc] ;  /* 0x0014dc0001137983 */ /* 0x000f280000100800 */
[----:B------:R-:W4:Y:S04]  /*306a0*/  LDL R18, [R1+0x14e0] ;  /* 0x0014e00001127983 */ /* 0x000f280000100800 */
[----:B------:R-:W4:Y:S04]  /*306b0*/  LDL R15, [R1+0x14d4] ;  /* 0x0014d400010f7983 */ /* 0x000f280000100800 */
[----:B------:R-:W4:Y:S04]  /*306c0*/  LDL R14, [R1+0x14d8] ;  /* 0x0014d800010e7983 */ /* 0x000f280000100800 */
[----:B------:R1:W-:Y:S04]  /*306d0*/  STL [R1+0x6278], R9 ;  /* 0x0062780901007387 */ /* 0x0003e80000100800 */
[----:B------:R-:W4:Y:S04]  /*306e0*/  LDL R16, [R1+0x14cc] ;  /* 0x0014cc0001107983 */ /* 0x000f280000100800 */
[----:B------:R-:W4:Y:S01]  /*306f0*/  LDL R12, [R1+0x14d0] ;  /* 0x0014d000010c7983 */ /* 0x000f220000100800 */
[----:B------:R-:W-:-:S02]  /*30700*/  ISETP.GT.AND P1, PT, R13, 0x7d, PT ;  /* 0x0000007d0d00780c */ /* 0x000fc40003f24270 */
[----:B------:R-:W-:Y:S02]  /*30710*/  PRMT R7, RZ, 0x7610, R7 ;  /* 0x00007610ff077816 */ /* 0x000fe40000000007 */
[----:B------:R-:W-:Y:S01]  /*30720*/  PRMT R6, RZ, 0x7610, R6 ;  /* 0x00007610ff067816 */ /* 0x000fe20000000006 */
[----:B--2---:R-:W-:Y:S04]  /*30730*/  STL [R1+0x627c], R8 ;  /* 0x00627c0801007387 */ /* 0x004fe80000100800 */
[----:B0-----:R-:W2:Y:S04]  /*30740*/  LDL R10, [R1+0x14c4] ;  /* 0x0014c400010a7983 */ /* 0x001ea80000100800 */
[----:B-1----:R-:W2:Y:S01]  /*30750*/  LDL R9, [R1+0x14c8] ;  /* 0x0014c80001097983 */ /* 0x002ea20000100800 */
[----:B---3--:R-:W-:-:S02]  /*30760*/  @P1 IMAD.MOV.U32 R4, RZ, RZ, R21 ;  /* 0x000000ffff041224 */ /* 0x008fc400078e0015 */
[----:B------:R-:W-:-:S05]  /*30770*/  @P1 IMAD.MOV.U32 R5, RZ, RZ, R22 ;  /* 0x000000ffff051224 */ /* 0x000fca00078e0016 */
[----:B------:R4:W3:Y:S02]  /*30780*/  @P1 LDG.E.U16 R7, desc[UR8][R4.64] ;  /* 0x0000000804071981 */ /* 0x0008e4000c1e1500 */
[----:B----4-:R-:W-:Y:S02]  /*30790*/  @P1 IMAD.MOV.U32 R5, RZ, RZ, R19 ;  /* 0x000000ffff051224 */ /* 0x010fe400078e0013 */
[----:B------:R-:W-:-:S05]  /*307a0*/  @P1 IMAD.MOV.U32 R4, RZ, RZ, R18 ;  /* 0x000000ffff041224 */ /* 0x000fca00078e0012 */
[----:B------:R0:W4:Y:S02]  /*307b0*/  @P1 LDG.E.U16 R6, desc[UR8][R4.64] ;  /* 0x0000000804061981 */ /* 0x000124000c1e1500 */
[----:B0-----:R-:W-:Y:S02]  /*307c0*/  PRMT R5, RZ, 0x7610, R5 ;  /* 0x00007610ff057816 */ /* 0x001fe40000000005 */
[----:B------:R-:W-:-:S04]  /*307d0*/  PRMT R4, RZ, 0x7610, R4 ;  /* 0x00007610ff047816 */ /* 0x000fc80000000004 */
[----:B------:R0:W4:Y:S02]  /*307e0*/  @P1 LDG.E.U16 R5, desc[UR8][R14.64] ;  /* 0x000000080e051981 */ /* 0x000124000c1e1500 */
[----:B0-----:R-:W-:Y:S02]  /*307f0*/  @P1 IMAD.MOV.U32 R14, RZ, RZ, R12 ;  /* 0x000000ffff0e1224 */ /* 0x001fe400078e000c */
[----:B------:R-:W-:-:S05]  /*30800*/  @P1 IMAD.MOV.U32 R15, RZ, RZ, R16 ;  /* 0x000000ffff0f1224 */ /* 0x000fca00078e0010 */
[----:B------:R2:W4:Y:S01]  /*30810*/  @P1 LDG.E.U16 R4, desc[UR8][R14.64] ;  /* 0x000000080e041981 */ /* 0x000522000c1e1500 */
[----:B------:R-:W-:Y:S02]  /*30820*/  ISETP.GT.AND P0, PT, R13, 0x7e, PT ;  /* 0x0000007e0d00780c */ /* 0x000fe40003f04270 */
[----:B------:R-:W-:-:S11]  /*30830*/  PRMT R2, RZ, 0x7610, R2 ;  /* 0x00007610ff027816 */ /* 0x000fd60000000002 */
[----:B--2---:R-:W-:Y:S02]  /*30840*/  @P0 IMAD.MOV.U32 R15, RZ, RZ, R10 ;  /* 0x000000ffff0f0224 */ /* 0x004fe400078e000a */
[----:B------:R-:W-:-:S05]  /*30850*/  @P0 IMAD.MOV.U32 R14, RZ, RZ, R9 ;  /* 0x000000ffff0e0224 */ /* 0x000fca00078e0009 */
[----:B------:R-:W2:Y:S04]  /*30860*/  @P0 LDG.E.U16 R2, desc[UR8][R14.64] ;  /* 0x000000080e020981 */ /* 0x000ea8000c1e1500 */
[----:B---3--:R-:W-:Y:S04]  /*30870*/  STL [R1+0x6250], R7 ;  /* 0x0062500701007387 */ /* 0x008fe80000100800 */
[----:B----4-:R0:W-:Y:S04]  /*30880*/  STL [R1+0x6254], R6 ;  /* 0x0062540601007387 */ /* 0x0101e80000100800 */
[----:B------:R-:W-:Y:S04]  /*30890*/  STL [R1+0x6258], R5 ;  /* 0x0062580501007387 */ /* 0x000fe80000100800 */
[----:B------:R1:W-:Y:S04]  /*308a0*/  STL [R1+0x625c], R4 ;  /* 0x00625c0401007387 */ /* 0x0003e80000100800 */
[----:B0-----:R-:W3:Y:S04]  /*308b0*/  LDL R6, [R1+0x14bc] ;  /* 0x0014bc0001067983 */ /* 0x001ee80000100800 */
[----:B------:R-:W4:Y:S04]  /*308c0*/  LDL R22, [R1+0x14b4] ;  /* 0x0014b40001167983 */ /* 0x000f280000100800 */
[----:B------:R-:W3:Y:S04]  /*308d0*/  LDL R21, [R1+0x14b8] ;  /* 0x0014b80001157983 */ /* 0x000ee80000100800 */
[----:B------:R-:W3:Y:S04]  /*308e0*/  LDL R19, [R1+0x14ac] ;  /* 0x0014ac0001137983 */ /* 0x000ee80000100800 */
[----:B------:R-:W3:Y:S04]  /*308f0*/  LDL R18, [R1+0x14b0] ;  /* 0x0014b00001127983 */ /* 0x000ee80000100800 */
[----:B------:R-:W3:Y:S04]  /*30900*/  LDL R16, [R1+0x14a4] ;  /* 0x0014a40001107983 */ /* 0x000ee80000100800 */
[----:B------:R-:W3:Y:S04]  /*30910*/  LDL R12, [R1+0x14a8] ;  /* 0x0014a800010c7983 */ /* 0x000ee80000100800 */
[----:B-1----:R-:W3:Y:S04]  /*30920*/  LDL R4, [R1+0x14c0] ;  /* 0x0014c00001047983 */ /* 0x002ee80000100800 */
[----:B--2---:R-:W-:Y:S04]  /*30930*/  STL [R1+0x6138], R2 ;  /* 0x0061380201007387 */ /* 0x004fe80000100800 */
        /* <DEDUP_REMOVED lines=30> */
[----:B------:R-:W2:Y:S04]  /*30b20*/  LDL R10, [R1+0x149c] ;  /* 0x00149c00010a7983 */ /* 0x000ea80000100800 */
[----:B------:R-:W2:Y:S04]  /*30b30*/  LDL R9, [R1+0x14a0] ;  /* 0x0014a00001097983 */ /* 0x000ea80000100800 */
[----:B------:R-:W2:Y:S04]  /*30b40*/  LDL R7, [R1+0x1494] ;  /* 0x0014940001077983 */ /* 0x000ea80000100800 */
[----:B0-----:R-:W2:Y:S01]  /*30b50*/  LDL R2, [R1+0x1490] ;  /* 0x0014900001027983 */ /* 0x001ea20000100800 */
[----:B---3--:R-:W-:-:S03]  /*30b60*/  @P0 IMAD.MOV.U32 R15, RZ, RZ, R6 ;  /* 0x000000ffff0f0224 */ /* 0x008fc600078e0006 */
[----:B------:R-:W3:Y:S01]  /*30b70*/  LDL R6, [R1+0x1498] ;  /* 0x0014980001067983 */ /* 0x000ee20000100800 */
[----:B------:R-:W-:-:S03]  /*30b80*/  @P0 IMAD.MOV.U32 R14, RZ, RZ, R4 ;  /* 0x000000ffff0e0224 */ /* 0x000fc600078e0004 */
[----:B------:R-:W3:Y:S01]  /*30b90*/  LDL R4, [R1+0x148c] ;  /* 0x00148c0001047983 */ /* 0x000ee20000100800 */
[----:B------:R-:W-:Y:S02]  /*30ba0*/  PRMT R23, RZ, 0x7610, R23 ;  /* 0x00007610ff177816 */ /* 0x000fe40000000017 */
[----:B------:R-:W-:Y:S02]  /*30bb0*/  PRMT R20, RZ, 0x7610, R20 ;  /* 0x00007610ff147816 */ /* 0x000fe40000000014 */
[----:B------:R-:W-:Y:S02]  /*30bc0*/  ISETP.GT.AND P1, PT, R13, 0x7f, PT ;  /* 0x0000007f0d00780c */ /* 0x000fe40003f24270 */
[----:B------:R0:W3:Y:S01]  /*30bd0*/  @P0 LDG.E.U16 R23, desc[UR8][R14.64] ;  /* 0x000000080e170981 */ /* 0x0000e2000c1e1500 */
[----:B------:R-:W-:Y:S01]  /*30be0*/  PRMT R17, RZ, 0x7610, R17 ;  /* 0x00007610ff117816 */ /* 0x000fe20000000011 */
[----:B0-----:R-:W-:Y:S02]  /*30bf0*/  @P0 IMAD.MOV.U32 R14, RZ, RZ, R21 ;  /* 0x000000ffff0e0224 */ /* 0x001fe400078e0015 */
[----:B----4-:R-:W-:-:S05]  /*30c00*/  @P0 IMAD.MOV.U32 R15, RZ, RZ, R22 ;  /* 0x000000ffff0f0224 */ /* 0x010fca00078e0016 */
[----:B------:R0:W4:Y:S01]  /*30c10*/  @P0 LDG.E.U16 R20, desc[UR8][R14.64] ;  /* 0x000000080e140981 */ /* 0x000122000c1e1500 */
[----:B------:R-:W-:Y:S01]  /*30c20*/  PRMT R11, RZ, 0x7610, R11 ;  /* 0x00007610ff0b7816 */ /* 0x000fe2000000000b */
[----:B0-----:R-:W-:Y:S02]  /*30c30*/  @P0 IMAD.MOV.U32 R14, RZ, RZ, R18 ;  /* 0x000000ffff0e0224 */ /* 0x001fe400078e0012 */
[----:B------:R-:W-:-:S05]  /*30c40*/  @P0 IMAD.MOV.U32 R15, RZ, RZ, R19 ;  /* 0x000000ffff0f0224 */ /* 0x000fca00078e0013 */
[----:B------:R0:W4:Y:S01]  /*30c50*/  @P0 LDG.E.U16 R17, desc[UR8][R14.64] ;  /* 0x000000080e110981 */ /* 0x000122000c1e1500 */
[----:B------:R-:W-:Y:S01]  /*30c60*/  PRMT R8, RZ, 0x7610, R8 ;  /* 0x00007610ff087816 */ /* 0x000fe20000000008 */
[----:B0-----:R-:W-:Y:S02]  /*30c70*/  @P1 IMAD.MOV.U32 R14, RZ, RZ, R12 ;  /* 0x000000ffff0e1224 */ /* 0x001fe400078e000c */
[----:B------:R-:W-:-:S05]  /*30c80*/  @P1 IMAD.MOV.U32 R15, RZ, RZ, R16 ;  /* 0x000000ffff0f1224 */ /* 0x000fca00078e0010 */
[----:B------:R2:W4:Y:S01]  /*30c90*/  @P1 LDG.E.U16 R11, desc[UR8][R14.64] ;  /* 0x000000080e0b1981 */ /* 0x000522000c1e1500 */
[----:B------:R-:W-:Y:S02]  /*30ca0*/  PRMT R5, RZ, 0x7610, R5 ;  /* 0x00007610ff057816 */ /* 0x000fe40000000005 */
[----:B------:R-:W-:Y:S01]  /*30cb0*/  PRMT R0, RZ, 0x7610, R0 ;  /* 0x00007610ff007816 */ /* 0x000fe20000000000 */
[----:B--2---:R-:W-:Y:S02]  /*30cc0*/  @P1 IMAD.MOV.U32 R15, RZ, RZ, R10 ;  /* 0x000000ffff0f1224 */ /* 0x004fe400078e000a */
[----:B------:R-:W-:-:S05]  /*30cd0*/  @P1 IMAD.MOV.U32 R14, RZ, RZ, R9 ;  /* 0x000000ffff0e1224 */ /* 0x000fca00078e0009 */
[----:B------:R0:W2:Y:S02]  /*30ce0*/  @P1 LDG.E.U16 R8, desc[UR8][R14.64] ;  /* 0x000000080e081981 */ /* 0x0000a4000c1e1500 */
[----:B0-----:R-:W-:Y:S02]  /*30cf0*/  @P1 IMAD.MOV.U32 R15, RZ, RZ, R7 ;  /* 0x000000ffff0f1224 */ /* 0x001fe400078e0007 */
[----:B---3--:R-:W-:-:S05]  /*30d00*/  @P1 IMAD.MOV.U32 R14, RZ, RZ, R6 ;  /* 0x000000ffff0e1224 */ /* 0x008fca00078e0006 */
[----:B------:R0:W3:Y:S02]  /*30d10*/  @P1 LDG.E.U16 R5, desc[UR8][R14.64] ;  /* 0x000000080e051981 */ /* 0x0000e4000c1e1500 */
[----:B0-----:R-:W-:Y:S02]  /*30d20*/  @P1 IMAD.MOV.U32 R14, RZ, RZ, R2 ;  /* 0x000000ffff0e1224 */ /* 0x001fe400078e0002 */
[----:B------:R-:W-:-:S05]  /*30d30*/  @P1 IMAD.MOV.U32 R15, RZ, RZ, R4 ;  /* 0x000000ffff0f1224 */ /* 0x000fca00078e0004 */
[----:B------:R-:W2:Y:S04]  /*30d40*/  @P1 LDG.E.U16 R0, desc[UR8][R14.64] ;  /* 0x000000080e001981 */ /* 0x000ea8000c1e1500 */
        /* <DEDUP_REMOVED lines=16> */
[----:B----4-:R-:W-:Y:S04]  /*30e50*/  STL [R1+0x160], R20 ;  /* 0x0001601401007387 */ /* 0x010fe80000100800 */
[----:B------:R-:W-:Y:S04]  /*30e60*/  STL [R1+0x61dc], R15 ;  /* 0x0061dc0f01007387 */ /* 0x000fe80000100800 */
[----:B------:R-:W-:Y:S04]  /*30e70*/  STL [R1+0x61e4], R15 ;  /* 0x0061e40f01007387 */ /* 0x000fe80000100800 */
[----:B------:R-:W-:Y:S04]  /*30e80*/  STL [R1+0x61ec], R15 ;  /* 0x0061ec0f01007387 */ /* 0x000fe80000100800 */
[----:B------:R-:W-:Y:S01]  /*30e90*/  STL [R1+0x61f4], R15 ;  /* 0x0061f40f01007387 */ /* 0x000fe20000100800 */
[----:B------:R-:W0:Y:S03]  /*30ea0*/  S2R R3, SR_TID.X ;  /* 0x0000000000037919 */ /* 0x000e260000002100 */
[----:B------:R-:W-:Y:S01]  /*30eb0*/  STL [R1+0x154], R17 ;  /* 0x0001541101007387 */ /* 0x000fe20000100800 */
[----:B------:R-:W-:Y:S06]  /*30ec0*/  BAR.SYNC.DEFER_BLOCKING 0x0 ;  /* 0x0000000000007b1d */ /* 0x000fec0000010000 */
[----:B--2---:R-:W-:Y:S04]  /*30ed0*/  STL [R1+0x140], R0 ;  /* 0x0001400001007387 */ /* 0x004fe80000100800 */
[----:B------:R-:W-:Y:S04]  /*30ee0*/  STL [R1+0x61fc], R15 ;  /* 0x0061fc0f01007387 */ /* 0x000fe80000100800 */
[----:B------:R1:W-:Y:S02]  /*30ef0*/  STL [R1+0x14c], R11 ;  /* 0x00014c0b01007387 */ /* 0x0003e40000100800 */
[----:B-1----:R-:W1:Y:S02]  /*30f00*/  S2R R11, SR_TID.X ;  /* 0x00000000000b7919 */ /* 0x002e640000002100 */
[----:B------:R-:W-:Y:S04]  /*30f10*/  STL [R1+0x6204], R15 ;  /* 0x0062040f01007387 */ /* 0x000fe80000100800 */
[----:B------:R-:W-:Y:S04]  /*30f20*/  STL [R1+0x620c], R15 ;  /* 0x00620c0f01007387 */ /* 0x000fe80000100800 */
[----:B------:R-:W-:Y:S04]  /*30f30*/  STL [R1+0x148], R8 ;  /* 0x0001480801007387 */ /* 0x000fe80000100800 */
[----:B------:R-:W-:Y:S04]  /*30f40*/  STL [R1+0x614c], R14 ;  /* 0x00614c0e01007387 */ /* 0x000fe80000100800 */
[----:B------:R-:W-:Y:S04]  /*30f50*/  STL [R1+0x6154], R14 ;  /* 0x0061540e01007387 */ /* 0x000fe80000100800 */
[----:B---3--:R-:W-:Y:S04]  /*30f60*/  STL [R1+0x144], R5 ;  /* 0x0001440501007387 */ /* 0x008fe80000100800 */
[----:B------:R1:W-:Y:S02]  /*30f70*/  STL [R1+0x6210], R14 ;  /* 0x0062100e01007387 */ /* 0x0003e40000100800 */
[----:B-1----:R-:W-:-:S02]  /*30f80*/  LOP3.LUT R14, R11, 0x3f, RZ, 0xc0, !PT ;  /* 0x0000003f0b0e7812 */ /* 0x002fc400078ec0ff */
[----:B------:R1:W-:Y:S04]  /*30f90*/  STL [R1+0x6294], R11 ;  /* 0x0062940b01007387 */ /* 0x0003e80000100800 */
[----:B-1----:R-:W2:Y:S01]  /*30fa0*/  LDL.LU R11, [R1+0xf88] ;  /* 0x000f8800010b7983 */ /* 0x002ea20000300800 */
[----:B------:R-:W1:Y:S03]  /*30fb0*/  S2R R0, SR_TID.X ;  /* 0x0000000000007919 */ /* 0x000e660000002100 */
[----:B--2---:R2:W-:Y:S04]  /*30fc0*/  STL [R1+0x6308], R11 ;  /* 0x0063080b01007387 */ /* 0x0045e80000100800 */
[----:B--2---:R-:W2:Y:S04]  /*30fd0*/  LDL.LU R11, [R1+0xf94] ;  /* 0x000f9400010b7983 */ /* 0x004ea80000300800 */
        /* <DEDUP_REMOVED lines=22> */
[----:B-1----:R-:W-:-:S02]  /*31140*/  LOP3.LUT R0, R0, 0x3f, RZ, 0xc0, !PT ;  /* 0x0000003f00007812 */ /* 0x002fc400078ec0ff */
[----:B0-----:R-:W-:Y:S01]  /*31150*/  LOP3.LUT R3, R3, 0x3f, RZ, 0xc0, !PT ;  /* 0x0000003f03037812 */ /* 0x001fe200078ec0ff */
[----:B------:R-:W4:Y:S04]  /*31160*/  LDL.LU R28, [R1+0x598] ;  /* 0x00059800011c7983 */ /* 0x000f280000300800 */
[----:B------:R-:W4:Y:S01]  /*31170*/  LDL.LU R29, [R1+0x594] ;  /* 0x00059400011d7983 */ /* 0x000f220000300800 */
[----:B------:R-:W-:Y:S01]  /*31180*/  LOP3.LUT R0, R0, 0x40, RZ, 0xfc, !PT ;  /* 0x0000004000007812 */ /* 0x000fe200078efcff */
[----:B------:R-:W-:Y:S01]  /*31190*/  IMAD.SHL.U32 R3, R3, 0x2, RZ ;  /* 0x0000000203037824 */ /* 0x000fe200078e00ff */
[-C--:B------:R-:W-:Y:S02]  /*311a0*/  ISETP.GE.AND P0, PT, R14, R13.reuse, PT ;  /* 0x0000000d0e00720c */ /* 0x080fe40003f06270 */
[----:B------:R-:W-:-:S02]  /*311b0*/  ISETP.GE.AND P1, PT, R0, R13, PT ;  /* 0x0000000d0000720c */ /* 0x000fc40003f26270 */
[----:B------:R-:W4:Y:S04]  /*311c0*/  LDL.LU R0, [R1+0x430] ;  /* 0x0004300001007983 */ /* 0x000f280000300800 */
[----:B------:R0:W-:Y:S04]  /*311d0*/  STL [R1+0x6280], R14 ;  /* 0x0062800e01007387 */ /* 0x0001e80000100800 */
[----:B0-----:R-:W4:Y:S04]  /*311e0*/  LDL.LU R14, [R1+0xf8c] ;  /* 0x000f8c00010e7983 */ /* 0x001f280000300800 */
[----:B------:R0:W-:Y:S04]  /*311f0*/  STL [R1+0x6214], R13 ;  /* 0x0062140d01007387 */ /* 0x0001e80000100800 */
[----:B0-----:R-:W4:Y:S04]  /*31200*/  LDL.LU R13, [R1+0xf90] ;  /* 0x000f9000010d7983 */ /* 0x001f280000300800 */
[----:B--2---:R0:W-:Y:S04]  /*31210*/  STS.U16 [R3+UR5], R11 ;  /* 0x0000000b03007988 */ /* 0x0041e80008000405 */
[----:B0-----:R-:W2:Y:S04]  /*31220*/  LDL.LU R11, [R1+0x6308] ;  /* 0x00630800010b7983 */ /* 0x001ea80000300800 */
[----:B---3--:R0:W-:Y:S04]  /*31230*/  STS.U16 [R3+UR5+0x6080], R27 ;  /* 0x0060801b03007988 */ /* 0x0081e80008000405 */
[----:B0-----:R-:W3:Y:S04]  /*31240*/  LDL.LU R27, [R1+0x3a0] ;  /* 0x0003a000011b7983 */ /* 0x001ee80000300800 */
[----:B---3--:R0:W-:Y:S04]  /*31250*/  STL [R1+0x62fc], R27 ;  /* 0x0062fc1b01007387 */ /* 0x0081e80000100800 */
[----:B0-----:R-:W3:Y:S04]  /*31260*/  LDL.LU R27, [R1+0x424] ;  /* 0x00042400011b7983 */ /* 0x001ee80000300800 */
[----:B---3--:R0:W-:Y:S04]  /*31270*/  STL [R1+0x6300], R27 ;  /* 0x0063001b01007387 */ /* 0x0081e80000100800 */
[----:B0-----:R-:W3:Y:S04]  /*31280*/  LDL.LU R27, [R1+0x428] ;  /* 0x00042800011b7983 */ /* 0x001ee80000300800 */
[----:B----4-:R-:W-:Y:S04]  /*31290*/  STS.U16 [R3+UR5+0x6100], R28 ;  /* 0x0061001c03007988 */ /* 0x010fe80008000405 */
[----:B------:R-:W-:Y:S04]  /*312a0*/  STS.U16 [R3+UR5+0x6180], R29 ;  /* 0x0061801d03007988 */ /* 0x000fe80008000405 */
[----:B------:R-:W-:Y:S04]  /*312b0*/  STS.U16 [R3+UR5+0x7000], R0 ;  /* 0x0070000003007988 */ /* 0x000fe80008000405 */
[----:B------:R-:W-:Y:S04]  /*312c0*/  STS.U16 [R3+UR5+0x80], R13 ;  /* 0x0000800d03007988 */ /* 0x000fe80008000405 */
[----:B------:R-:W-:Y:S04]  /*312d0*/  STS.U16 [R3+UR5+0x100], R14 ;  /* 0x0001000e03007988 */ /* 0x000fe80008000405 */
[----:B--2---:R-:W-:Y:S04]  /*312e0*/  STS.U16 [R3+UR5+0x180], R11 ;  /* 0x0001800b03007988 */ /* 0x004fe80008000405 */
[----:B------:R-:W-:Y:S04]  /*312f0*/  STS.U16 [R3+UR5+0x1000], R15 ;  /* 0x0010000f03007988 */ /* 0x000fe80008000405 */
[----:B------:R-:W-:Y:S04]  /*31300*/  STS.U16 [R3+UR5+0x1080], R2 ;  /* 0x0010800203007988 */ /* 0x000fe80008000405 */
[----:B------:R-:W-:Y:S04]  /*31310*/  STS.U16 [R3+UR5+0x1100], R4 ;  /* 0x0011000403007988 */ /* 0x000fe80008000405 */
[----:B------:R-:W-:Y:S04]  /*31320*/  STS.U16 [R3+UR5+0x1180], R5 ;  /* 0x0011800503007988 */ /* 0x000fe80008000405 */
[----:B------:R-:W-:Y:S04]  /*31330*/  STS.U16 [R3+UR5+0x2000], R6 ;  /* 0x0020000603007988 */ /* 0x000fe80008000405 */
[----:B------:R-:W-:Y:S04]  /*31340*/  STS.U16 [R3+UR5+0x2080], R7 ;  /* 0x0020800703007988 */ /* 0x000fe80008000405 */
[----:B------:R-:W-:Y:S04]  /*31350*/  STS.U16 [R3+UR5+0x2100], R8 ;  /* 0x0021000803007988 */ /* 0x000fe80008000405 */
[----:B---3--:R0:W-:Y:S04]  /*31360*/  STL [R1+0x6304], R27 ;  /* 0x0063041b01007387 */ /* 0x0081e80000100800 */
        /* <DEDUP_REMOVED lines=13> */
[----:B------:R0:W-:Y:S04]  /*31440*/  STS.U16 [R3+UR5+0x2180], R9 ;  /* 0x0021800903007988 */ /* 0x0001e80008000405 */
[----:B------:R-:W3:Y:S04]  /*31450*/  LDL.LU R8, [R1+0x19c] ;  /* 0x00019c0001087983 */ /* 0x000ee80000300800 */
[----:B------:R1:W-:Y:S04]  /*31460*/  STS.U16 [R3+UR5+0x3000], R10 ;  /* 0x0030000a03007988 */ /* 0x0003e80008000405 */
[----:B------:R0:W-:Y:S04]  /*31470*/  STS.U16 [R3+UR5+0x3080], R12 ;  /* 0x0030800c03007988 */ /* 0x0001e80008000405 */
[----:B------:R0:W-:Y:S04]  /*31480*/  STS.U16 [R3+UR5+0x3100], R16 ;  /* 0x0031001003007988 */ /* 0x0001e80008000405 */
[----:B------:R1:W-:Y:S04]  /*31490*/  STS.U16 [R3+UR5+0x3180], R17 ;  /* 0x0031801103007988 */ /* 0x0003e80008000405 */
[----:B------:R1:W-:Y:S04]  /*314a0*/  STS.U16 [R3+UR5+0x4000], R18 ;  /* 0x0040001203007988 */ /* 0x0003e80008000405 */
[----:B0-----:R-:W3:Y:S04]  /*314b0*/  LDL.LU R9, [R1+0x198] ;  /* 0x0001980001097983 */ /* 0x001ee80000300800 */
[----:B-1----:R-:W3:Y:S04]  /*314c0*/  LDL.LU R10, [R1+0x194] ;  /* 0x00019400010a7983 */ /* 0x002ee80000300800 */
        /* <DEDUP_REMOVED lines=18> */
[----:B0-----:R-:W3:Y:S04]  /*315f0*/  LDL.LU R25, [R1+0x58] ;  /* 0x0000580001197983 */ /* 0x001ee80000300800 */
[----:B-1----:R-:W3:Y:S04]  /*31600*/  LDL.LU R26, [R1+0x54] ;  /* 0x00005400011a7983 */ /* 0x002ee80000300800 */
[----:B--2---:R0:W-:Y:S04]  /*31610*/  STS.U16 [R3+UR5+0x7080], R27 ;  /* 0x0070801b03007988 */ /* 0x0041e80008000405 */
[----:B0-----:R-:W2:Y:S04]  /*31620*/  LDL.LU R27, [R1+0x6304] ;  /* 0x00630400011b7983 */ /* 0x001ea80000300800 */
[----:B--2---:R0:W-:Y:S04]  /*31630*/  STS.U16 [R3+UR5+0x7100], R27 ;  /* 0x0071001b03007988 */ /* 0x0041e80008000405 */
[----:B0-----:R-:W2:Y:S04]  /*31640*/  LDL.LU R27, [R1+0x6300] ;  /* 0x00630000011b7983 */ /* 0x001ea80000300800 */
[----:B--2---:R0:W-:Y:S04]  /*31650*/  STS.U16 [R3+UR5+0x7180], R27 ;  /* 0x0071801b03007988 */ /* 0x0041e80008000405 */
[----:B0-----:R-:W2:Y:S04]  /*31660*/  LDL.LU R27, [R1+0x62fc] ;  /* 0x0062fc00011b7983 */ /* 0x001ea80000300800 */
[----:B---3--:R-:W-:Y:S04]  /*31670*/  STS.U16 [R3+UR5+0x8080], R28 ;  /* 0x0080801c03007988 */ /* 0x008fe80008000405 */
[----:B----4-:R-:W-:Y:S04]  /*31680*/  STS.U16 [R3+UR5+0x8100], R29 ;  /* 0x0081001d03007988 */ /* 0x010fe80008000405 */
[----:B------:R-:W-:Y:S04]  /*31690*/  STS.U16 [R3+UR5+0x8180], R0 ;  /* 0x0081800003007988 */ /* 0x000fe80008000405 */
        /* <DEDUP_REMOVED lines=8> */
[----:B--2---:R0:W-:Y:S04]  /*31720*/  STS.U16 [R3+UR5+0x8000], R27 ;  /* 0x0080001b03007988 */ /* 0x0041e80008000405 */
[----:B0-----:R-:W2:Y:S04]  /*31730*/  LDL.LU R27, [R1+0x62f8] ;  /* 0x0062f800011b7983 */ /* 0x001ea80000300800 */
[----:B------:R-:W3:Y:S04]  /*31740*/  LDL.LU R28, [R1+0x62f4] ;  /* 0x0062f400011c7983 */ /* 0x000ee80000300800 */
[----:B------:R-:W4:Y:S04]  /*31750*/  LDL.LU R29, [R1+0x62f0] ;  /* 0x0062f000011d7983 */ /* 0x000f280000300800 */
[----:B------:R-:W2:Y:S04]  /*31760*/  LDL.LU R0, [R1+0x62ec] ;  /* 0x0062ec0001007983 */ /* 0x000ea80000300800 */
        /* <DEDUP_REMOVED lines=36> */
[----:B0-----:R-:W3:Y:S04]  /*319b0*/  LDL.LU R24, [R1+0x590] ;  /* 0x0005900001187983 */ /* 0x001ee80000300800 */
[----:B-1----:R-:W3:Y:S04]  /*319c0*/  LDL.LU R25, [R1+0x58c] ;  /* 0x00058c0001197983 */ /* 0x002ee80000300800 */
[----:B------:R-:W3:Y:S01]  /*319d0*/  LDL.LU R26, [R1+0x588] ;  /* 0x00058800011a7983 */ /* 0x000ee20000300800 */
[----:B------:R-:W-:-:S03]  /*319e0*/  LOP3.LUT R2, R3, 0x10, RZ, 0x3c, !PT ;  /* 0x0000001003027812 */ /* 0x000fc600078e3cff */
[----:B--2---:R0:W-:Y:S04]  /*319f0*/  STS.U16 [R3+UR5+0xf000], R0 ;  /* 0x00f0000003007988 */ /* 0x0041e80008000405 */
[----:B----4-:R-:W-:Y:S04]  /*31a00*/  STS.U16 [R3+UR5+0xf080], R29 ;  /* 0x00f0801d03007988 */ /* 0x010fe80008000405 */
[----:B---3--:R-:W-:Y:S04]  /*31a10*/  STS.U16 [R3+UR5+0xf100], R28 ;  /* 0x00f1001c03007988 */ /* 0x008fe80008000405 */
[----:B------:R-:W-:Y:S04]  /*31a20*/  STS.U16 [R3+UR5+0xf180], R27 ;  /* 0x00f1801b03007988 */ /* 0x000fe80008000405 */
[----:B0-----:R-:W2:Y:S04]  /*31a30*/  LDL.LU R0, [R1+0x584] ;  /* 0x0005840001007983 */ /* 0x001ea80000300800 */
[----:B------:R0:W-:Y:S04]  /*31a40*/  STL [R1+0x621c], R29 ;  /* 0x00621c1d01007387 */ /* 0x0001e80000100800 */
[----:B0-----:R-:W3:Y:S04]  /*31a50*/  LDL.LU R29, [R1+0xf78] ;  /* 0x000f7800011d7983 */ /* 0x001ee80000300800 */
[----:B------:R0:W-:Y:S04]  /*31a60*/  STL [R1+0x6220], R28 ;  /* 0x0062201c01007387 */ /* 0x0001e80000100800 */
[----:B0-----:R-:W4:Y:S04]  /*31a70*/  LDL.LU R28, [R1+0xf7c] ;  /* 0x000f7c00011c7983 */ /* 0x001f280000300800 */
[----:B------:R-:W2:Y:S04]  /*31a80*/  LDL.LU R3, [R1+0xf80] ;  /* 0x000f800001037983 */ /* 0x000ea80000300800 */
[----:B------:R0:W-:Y:S04]  /*31a90*/  STL [R1+0x6224], R27 ;  /* 0x0062241b01007387 */ /* 0x0001e80000100800 */
[----:B0-----:R-:W2:Y:S04]  /*31aa0*/  LDL.LU R27, [R1+0xf84] ;  /* 0x000f8400011b7983 */ /* 0x001ea80000300800 */
[----:B--2---:R-:W-:Y:S04]  /*31ab0*/  STS.U16 [R2+UR5+0x200], R27 ;  /* 0x0002001b02007988 */ /* 0x004fe80008000405 */
[----:B------:R-:W-:Y:S04]  /*31ac0*/  STS.U16 [R2+UR5+0x280], R3 ;  /* 0x0002800302007988 */ /* 0x000fe80008000405 */
[----:B----4-:R-:W-:Y:S04]  /*31ad0*/  STS.U16 [R2+UR5+0x300], R28 ;  /* 0x0003001c02007988 */ /* 0x010fe80008000405 */
[----:B---3--:R-:W-:Y:S04]  /*31ae0*/  STS.U16 [R2+UR5+0x380], R29 ;  /* 0x0003801d02007988 */ /* 0x008fe80008000405 */
        /* <DEDUP_REMOVED lines=19> */
[----:B------:R0:W-:Y:S04]  /*31c20*/  STS.U16 [R2+UR5+0x5380], R23 ;  /* 0x0053801702007988 */ /* 0x0001e80008000405 */
[----:B0-----:R-:W2:Y:S04]  /*31c30*/  LDL.LU R23, [R1+0x414] ;  /* 0x0004140001177983 */ /* 0x001ea80000300800 */
[----:B--2---:R0:W-:Y:S04]  /*31c40*/  STL [R1+0x62e0], R23 ;  /* 0x0062e01701007387 */ /* 0x0041e80000100800 */
[----:B0-----:R-:W2:Y:S04]  /*31c50*/  LDL.LU R23, [R1+0x418] ;  /* 0x0004180001177983 */ /* 0x001ea80000300800 */
[----:B--2---:R0:W-:Y:S04]  /*31c60*/  STL [R1+0x62e4], R23 ;  /* 0x0062e41701007387 */ /* 0x0041e80000100800 */
[----:B0-----:R-:W2:Y:S04]  /*31c70*/  LDL.LU R23, [R1+0x41c] ;  /* 0x00041c0001177983 */ /* 0x001ea80000300800 */
[----:B------:R-:W-:Y:S04]  /*31c80*/  STS.U16 [R2+UR5+0x6200], R24 ;  /* 0x0062001802007988 */ /* 0x000fe80008000405 */
[----:B------:R-:W-:Y:S04]  /*31c90*/  STS.U16 [R2+UR5+0x6280], R25 ;  /* 0x0062801902007988 */ /* 0x000fe80008000405 */
[----:B------:R-:W-:Y:S04]  /*31ca0*/  STS.U16 [R2+UR5+0x6300], R26 ;  /* 0x0063001a02007988 */ /* 0x000fe80008000405 */
[----:B------:R-:W-:Y:S04]  /*31cb0*/  STS.U16 [R2+UR5+0x6380], R0 ;  /* 0x0063800002007988 */ /* 0x000fe80008000405 */
        /* <DEDUP_REMOVED lines=29> */
[----:B--2---:R0:W-:Y:S04]  /*31e90*/  STS.U16 [R2+UR5+0x7200], R23 ;  /* 0x0072001702007988 */ /* 0x0041e80008000405 */
[----:B0-----:R-:W2:Y:S04]  /*31ea0*/  LDL.LU R23, [R1+0x62e8] ;  /* 0x0062e80001177983 */ /* 0x001ea80000300800 */
[----:B--2---:R0:W-:Y:S04]  /*31eb0*/  STS.U16 [R2+UR5+0x7280], R23 ;  /* 0x0072801702007988 */ /* 0x0041e80008000405 */
[----:B0-----:R-:W2:Y:S04]  /*31ec0*/  LDL.LU R23, [R1+0x62e4] ;  /* 0x0062e40001177983 */ /* 0x001ea80000300800 */
[----:B--2---:R0:W-:Y:S04]  /*31ed0*/  STS.U16 [R2+UR5+0x7300], R23 ;  /* 0x0073001702007988 */ /* 0x0041e80008000405 */
[----:B0-----:R-:W2:Y:S04]  /*31ee0*/  LDL.LU R23, [R1+0x62e0] ;  /* 0x0062e00001177983 */ /* 0x001ea80000300800 */
[----:B--2---:R0:W-:Y:S04]  /*31ef0*/  STS.U16 [R2+UR5+0x7380], R23 ;  /* 0x0073801702007988 */ /* 0x0041e80008000405 */
[----:B---3--:R1:W-:Y:S04]  /*31f00*/  STS.U16 [R2+UR5+0x8200], R24 ;  /* 0x0082001802007988 */ /* 0x0083e80008000405 */
[----:B----4-:R2:W-:Y:S04]  /*31f10*/  STS.U16 [R2+UR5+0x8280], R25 ;  /* 0x0082801902007988 */ /* 0x0105e80008000405 */
[----:B------:R3:W-:Y:S04]  /*31f20*/  STS.U16 [R2+UR5+0x8300], R26 ;  /* 0x0083001a02007988 */ /* 0x0007e80008000405 */
[----:B------:R4:W-:Y:S04]  /*31f30*/  STS.U16 [R2+UR5+0x8380], R0 ;  /* 0x0083800002007988 */ /* 0x0009e80008000405 */
[----:B------:R-:W-:Y:S04]  /*31f40*/  STS.U16 [R2+UR5+0x9200], R3 ;  /* 0x0092000302007988 */ /* 0x000fe80008000405 */
[----:B------:R2:W-:Y:S04]  /*31f50*/  STS.U16 [R2+UR5+0x9280], R27 ;  /* 0x0092801b02007988 */ /* 0x0005e80008000405 */
[----:B0-----:R-:W4:Y:S04]  /*31f60*/  LDL.LU R23, [R1+0x62dc] ;  /* 0x0062dc0001177983 */ /* 0x001f280000300800 */
[----:B-1----:R-:W4:Y:S04]  /*31f70*/  LDL.LU R24, [R1+0x62d8] ;  /* 0x0062d80001187983 */ /* 0x002f280000300800 */
[----:B--2---:R-:W2:Y:S04]  /*31f80*/  LDL.LU R25, [R1+0x62d4] ;  /* 0x0062d40001197983 */ /* 0x004ea80000300800 */
[----:B---3--:R-:W3:Y:S04]  /*31f90*/  LDL.LU R26, [R1+0x62d0] ;  /* 0x0062d000011a7983 */ /* 0x008ee80000300800 */
[----:B----4-:R-:W4:Y:S04]  /*31fa0*/  LDL.LU R0, [R1+0x62cc] ;  /* 0x0062cc0001007983 */ /* 0x010f280000300800 */
[----:B------:R-:W2:Y:S01]  /*31fb0*/  LDL.LU R27, [R1+0xee0] ;  /* 0x000ee000011b7983 */ /* 0x000ea20000300800 */
[----:B------:R-:W0:Y:S03]  /*31fc0*/  S2R R3, SR_TID.X ;  /* 0x0000000000037919 */ /* 0x000e260000002100 */
[----:B------:R-:W-:Y:S04]  /*31fd0*/  STS.U16 [R2+UR5+0x9300], R28 ;  /* 0x0093001c02007988 */ /* 0x000fe80008000405 */
[----:B------:R-:W-:Y:S04]  /*31fe0*/  STS.U16 [R2+UR5+0x9380], R29 ;  /* 0x0093801d02007988 */ /* 0x000fe80008000405 */
[----:B------:R-:W-:Y:S04]  /*31ff0*/  STS.U16 [R2+UR5+0xa200], R13 ;  /* 0x00a2000d02007988 */ /* 0x000fe80008000405 */
[----:B------:R-:W-:Y:S04]  /*32000*/  STS.U16 [R2+UR5+0xa280], R14 ;  /* 0x00a2800e02007988 */ /* 0x000fe80008000405 */
[----:B------:R-:W-:Y:S04]  /*32010*/  STS.U16 [R2+UR5+0xa300], R11 ;  /* 0x00a3000b02007988 */ /* 0x000fe80008000405 */
[----:B------:R-:W-:Y:S04]  /*32020*/  STS.U16 [R2+UR5+0xa380], R15 ;  /* 0x00a3800f02007988 */ /* 0x000fe80008000405 */
[----:B------:R-:W-:Y:S04]  /*32030*/  STS.U16 [R2+UR5+0xb200], R4 ;  /* 0x00b2000402007988 */ /* 0x000fe80008000405 */
[----:B--2---:R1:W-:Y:S04]  /*32040*/  STL [R1+0x62c4], R27 ;  /* 0x0062c41b01007387 */ /* 0x0043e80000100800 */
[----:B-1----:R-:W2:Y:S04]  /*32050*/  LDL.LU R27, [R1+0xf74] ;  /* 0x000f7400011b7983 */ /* 0x002ea80000300800 */
        /* <DEDUP_REMOVED lines=14> */
[----:B----4-:R1:W-:Y:S01]  /*32140*/  STS.U16 [R2+UR5+0xe380], R0 ;  /* 0x00e3800002007988 */ /* 0x0103e20008000405 */
[----:B0-----:R-:W-:-:S05]  /*32150*/  LOP3.LUT R3, R3, 0x3f, RZ, 0xc0, !PT ;  /* 0x0000003f03037812 */ /* 0x001fca00078ec0ff */
[----:B------:R-:W-:-:S05]  /*32160*/  IMAD.SHL.U32 R3, R3, 0x2, RZ ;  /* 0x0000000203037824 */ /* 0x000fca00078e00ff */
[C---:B-1----:R-:W-:Y:S01]  /*32170*/  LOP3.LUT R0, R3.reuse, 0x20, RZ, 0x3c, !PT ;  /* 0x0000002003007812 */ /* 0x042fe200078e3cff */
[----:B--2---:R0:W-:Y:S04]  /*32180*/  STL [R1+0x62c8], R27 ;  /* 0x0062c81b01007387 */ /* 0x0041e80000100800 */
[----:B------:R-:W2:Y:S04]  /*32190*/  LDL.LU R28, [R1+0xedc] ;  /* 0x000edc00011c7983 */ /* 0x000ea80000300800 */
        /* <DEDUP_REMOVED lines=17> */
[----:B0-----:R-:W-:-:S03]  /*322b0*/  LOP3.LUT R27, R3, 0x10, RZ, 0x3c, !PT ;  /* 0x00000010031b7812 */ /* 0x001fc600078e3cff */
[----:B------:R-:W2:Y:S04]  /*322c0*/  LDL.LU R19, [R1+0x57c] ;  /* 0x00057c0001137983 */ /* 0x000ea80000300800 */
[----:B------:R-:W2:Y:S04]  /*322d0*/  LDL.LU R20, [R1+0x578] ;  /* 0x0005780001147983 */ /* 0x000ea80000300800 */
[----:B------:R-:W2:Y:S04]  /*322e0*/  LDL.LU R21, [R1+0x574] ;  /* 0x0005740001157983 */ /* 0x000ea80000300800 */
[----:B------:R-:W2:Y:S04]  /*322f0*/  LDL.LU R22, [R1+0x410] ;  /* 0x0004100001167983 */ /* 0x000ea80000300800 */
[----:B---3--:R-:W-:Y:S04]  /*32300*/  STS.U16 [R27+UR5+0xf200], R26 ;  /* 0x00f2001a1b007988 */ /* 0x008fe80008000405 */
[----:B------:R0:W-:Y:S04]  /*32310*/  STL [R1+0x6228], R26 ;  /* 0x0062281a01007387 */ /* 0x0001e80000100800 */
[----:B------:R-:W-:Y:S04]  /*32320*/  STS.U16 [R27+UR5+0xf280], R25 ;  /* 0x00f280191b007988 */ /* 0x000fe80008000405 */
[----:B------:R-:W-:Y:S04]  /*32330*/  STS.U16 [R27+UR5+0xf300], R24 ;  /* 0x00f300181b007988 */ /* 0x000fe80008000405 */
[----:B------:R-:W-:Y:S04]  /*32340*/  STS.U16 [R27+UR5+0xf380], R23 ;  /* 0x00f380171b007988 */ /* 0x000fe80008000405 */
[----:B0-----:R-:W3:Y:S04]  /*32350*/  LDL.LU R26, [R1+0xee4] ;  /* 0x000ee400011a7983 */ /* 0x001ee80000300800 */
[----:B------:R0:W-:Y:S04]  /*32360*/  STL [R1+0x622c], R3 ;  /* 0x00622c0301007387 */ /* 0x0001e80000100800 */
[----:B0-----:R-:W2:Y:S04]  /*32370*/  LDL.LU R3, [R1+0xee8] ;  /* 0x000ee80001037983 */ /* 0x001ea80000300800 */
[----:B------:R0:W-:Y:S04]  /*32380*/  STL [R1+0x6230], R25 ;  /* 0x0062301901007387 */ /* 0x0001e80000100800 */
[----:B0-----:R-:W2:Y:S04]  /*32390*/  LDL.LU R25, [R1+0xf68] ;  /* 0x000f680001197983 */ /* 0x001ea80000300800 */
[----:B------:R0:W-:Y:S04]  /*323a0*/  STL [R1+0x6234], R24 ;  /* 0x0062341801007387 */ /* 0x0001e80000100800 */
[----:B0-----:R-:W2:Y:S04]  /*323b0*/  LDL.LU R24, [R1+0xf6c] ;  /* 0x000f6c0001187983 */ /* 0x001ea80000300800 */
[----:B------:R-:W2:Y:S04]  /*323c0*/  LDL.LU R27, [R1+0x62c8] ;  /* 0x0062c800011b7983 */ /* 0x000ea80000300800 */
[----:B------:R0:W-:Y:S04]  /*323d0*/  STL [R1+0x6238], R23 ;  /* 0x0062381701007387 */ /* 0x0001e80000100800 */
[----:B0-----:R-:W3:Y:S04]  /*323e0*/  LDL.LU R23, [R1+0xf70] ;  /* 0x000f700001177983 */ /* 0x001ee80000300800 */
[----:B--2---:R0:W-:Y:S04]  /*323f0*/  STS.U16 [R0+UR5+0x400], R27 ;  /* 0x0004001b00007988 */ /* 0x0041e80008000405 */
[----:B0-----:R-:W2:Y:S04]  /*32400*/  LDL.LU R27, [R1+0x62c4] ;  /* 0x0062c400011b7983 */ /* 0x001ea80000300800 */
[----:B---3--:R-:W-:Y:S04]  /*32410*/  STS.U16 [R0+UR5+0x480], R23 ;  /* 0x0004801700007988 */ /* 0x008fe80008000405 */
[----:B------:R-:W-:Y:S04]  /*32420*/  STS.U16 [R0+UR5+0x500], R24 ;  /* 0x0005001800007988 */ /* 0x000fe80008000405 */
[----:B------:R-:W-:Y:S04]  /*32430*/  STS.U16 [R0+UR5+0x580], R25 ;  /* 0x0005801900007988 */ /* 0x000fe80008000405 */
[----:B------:R-:W-:Y:S04]  /*32440*/  STS.U16 [R0+UR5+0x1400], R3 ;  /* 0x0014000300007988 */ /* 0x000fe80008000405 */
[----:B------:R-:W-:Y:S04]  /*32450*/  STS.U16 [R0+UR5+0x1480], R26 ;  /* 0x0014801a00007988 */ /* 0x000fe80008000405 */
[----:B--2---:R-:W-:Y:S04]  /*32460*/  STS.U16 [R0+UR5+0x1500], R27 ;  /* 0x0015001b00007988 */ /* 0x004fe80008000405 */
[----:B------:R-:W-:Y:S04]  /*32470*/  STS.U16 [R0+UR5+0x1580], R28 ;  /* 0x0015801c00007988 */ /* 0x000fe80008000405 */
        /* <DEDUP_REMOVED lines=65> */
[----:B0-----:R-:W4:Y:S04]  /*32890*/  LDL.LU R19, [R1+0x62b4] ;  /* 0x0062b40001137983 */ /* 0x001f280000300800 */
[----:B-1----:R-:W4:Y:S04]  /*328a0*/  LDL.LU R20, [R1+0x62b0] ;  /* 0x0062b00001147983 */ /* 0x002f280000300800 */
[----:B--2---:R-:W2:Y:S04]  /*328b0*/  LDL.LU R21, [R1+0x62ac] ;  /* 0x0062ac0001157983 */ /* 0x004ea80000300800 */
[----:B---3--:R-:W3:Y:S04]  /*328c0*/  LDL.LU R22, [R1+0x62a8] ;  /* 0x0062a80001167983 */ /* 0x008ee80000300800 */
        /* <DEDUP_REMOVED lines=24> */
[----:B---3--:R-:W-:Y:S04]  /*32a50*/  STS.U16 [R0+UR5+0xf400], R22 ;  /* 0x00f4001600007988 */ /* 0x008fe80008000405 */
[----:B------:R-:W-:Y:S04]  /*32a60*/  STL [R1+0x623c], R22 ;  /* 0x00623c1601007387 */ /* 0x000fe80000100800 */
[----:B--2---:R-:W-:Y:S04]  /*32a70*/  STS.U16 [R0+UR5+0xf480], R21 ;  /* 0x00f4801500007988 */ /* 0x004fe80008000405 */
[----:B------:R-:W-:Y:S04]  /*32a80*/  STL [R1+0x6240], R21 ;  /* 0x0062401501007387 */ /* 0x000fe80000100800 */
[----:B----4-:R-:W-:Y:S04]  /*32a90*/  STS.U16 [R0+UR5+0xf500], R20 ;  /* 0x00f5001400007988 */ /* 0x010fe80008000405 */
[----:B------:R0:W-:Y:S04]  /*32aa0*/  STL [R1+0x6244], R20 ;  /* 0x0062441401007387 */ /* 0x0001e80000100800 */
[----:B0-----:R-:W2:Y:S01]  /*32ab0*/  LDL.LU R20, [R1+0xf58] ;  /* 0x000f580001147983 */ /* 0x001ea20000300800 */
[----:B------:R-:W0:Y:S03]  /*32ac0*/  S2R R18, SR_TID.X ;  /* 0x0000000000127919 */ /* 0x000e260000002100 */
[----:B------:R-:W-:Y:S04]  /*32ad0*/  STS.U16 [R0+UR5+0xf580], R19 ;  /* 0x00f5801300007988 */ /* 0x000fe80008000405 */
[----:B--2---:R1:W-:Y:S04]  /*32ae0*/  STL [R1+0x62a4], R20 ;  /* 0x0062a41401007387 */ /* 0x0043e80000100800 */
[----:B-1----:R-:W2:Y:S04]  /*32af0*/  LDL.LU R20, [R1+0xf64] ;  /* 0x000f640001147983 */ /* 0x002ea80000300800 */
        /* <DEDUP_REMOVED lines=15> */
[----:B0-----:R-:W-:-:S03]  /*32bf0*/  LOP3.LUT R18, R18, 0x3f, RZ, 0xc0, !PT ;  /* 0x0000003f12127812 */ /* 0x001fc600078ec0ff */
[----:B------:R-:W3:Y:S04]  /*32c00*/  LDL.LU R5, [R1+0xce8] ;  /* 0x000ce80001057983 */ /* 0x000ee80000300800 */
[----:B------:R-:W3:Y:S04]  /*32c10*/  LDL.LU R6, [R1+0x670] ;  /* 0x0006700001067983 */ /* 0x000ee80000300800 */
[----:B------:R-:W3:Y:S04]  /*32c20*/  LDL.LU R7, [R1+0x66c] ;  /* 0x00066c0001077983 */ /* 0x000ee80000300800 */
[----:B------:R-:W3:Y:S04]  /*32c30*/  LDL.LU R8, [R1+0x668] ;  /* 0x0006680001087983 */ /* 0x000ee80000300800 */
[----:B------:R-:W3:Y:S01]  /*32c40*/  LDL.LU R9, [R1+0x664] ;  /* 0x0006640001097983 */ /* 0x000ee20000300800 */
[----:B------:R-:W-:-:S03]  /*32c50*/  IMAD.SHL.U32 R3, R18, 0x2, RZ ;  /* 0x0000000212037824 */ /* 0x000fc600078e00ff */
[----:B------:R-:W3:Y:S04]  /*32c60*/  LDL.LU R10, [R1+0x570] ;  /* 0x00057000010a7983 */ /* 0x000ee80000300800 */
[----:B------:R-:W3:Y:S04]  /*32c70*/  LDL.LU R12, [R1+0x56c] ;  /* 0x00056c00010c7983 */ /* 0x000ee80000300800 */
[----:B------:R-:W3:Y:S04]  /*32c80*/  LDL.LU R16, [R1+0x568] ;  /* 0x0005680001107983 */ /* 0x000ee80000300800 */
[----:B------:R-:W3:Y:S04]  /*32c90*/  LDL.LU R17, [R1+0x564] ;  /* 0x0005640001117983 */ /* 0x000ee80000300800 */
[----:B------:R-:W3:Y:S01]  /*32ca0*/  LDL.LU R18, [R1+0x400] ;  /* 0x0004000001127983 */ /* 0x000ee20000300800 */
[----:B------:R-:W-:-:S03]  /*32cb0*/  LOP3.LUT R3, R3, 0x30, RZ, 0x3c, !PT ;  /* 0x0000003003037812 */ /* 0x000fc600078e3cff */
[----:B------:R0:W-:Y:S04]  /*32cc0*/  STL [R1+0x6248], R19 ;  /* 0x0062481301007387 */ /* 0x0001e80000100800 */
[----:B0-----:R-:W3:Y:S04]  /*32cd0*/  LDL.LU R19, [R1+0xf5c] ;  /* 0x000f5c0001137983 */ /* 0x001ee80000300800 */
[----:B------:R-:W-:Y:S04]  /*32ce0*/  STL [R1+0x60dc], R0 ;  /* 0x0060dc0001007387 */ /* 0x000fe80000100800 */
[----:B------:R0:W-:Y:S04]  /*32cf0*/  STL [R1+0x624c], R0 ;  /* 0x00624c0001007387 */ /* 0x0001e80000100800 */
[----:B0-----:R-:W3:Y:S04]  /*32d00*/  LDL.LU R0, [R1+0xf60] ;  /* 0x000f600001007983 */ /* 0x001ee80000300800 */
[----:B--2---:R0:W-:Y:S04]  /*32d10*/  STS.U16 [R3+UR5+0x600], R20 ;  /* 0x0006001403007988 */ /* 0x0041e80008000405 */
[----:B0-----:R-:W2:Y:S04]  /*32d20*/  LDL.LU R20, [R1+0x62a4] ;  /* 0x0062a40001147983 */ /* 0x001ea80000300800 */
[----:B---3--:R-:W-:Y:S04]  /*32d30*/  STS.U16 [R3+UR5+0x680], R0 ;  /* 0x0006800003007988 */ /* 0x008fe80008000405 */
        /* <DEDUP_REMOVED lines=72> */
[----:B0-----:R-:W4:Y:S04]  /*331c0*/  LDL.LU R11, [R1+0x6294] ;  /* 0x00629400010b7983 */ /* 0x001f280000300800 */
[----:B-1----:R-:W4:Y:S04]  /*331d0*/  LDL.LU R12, [R1+0x6290] ;  /* 0x00629000010c7983 */ /* 0x002f280000300800 */
[----:B--2---:R-:W2:Y:S04]  /*331e0*/  LDL.LU R16, [R1+0x628c] ;  /* 0x00628c0001107983 */ /* 0x004ea80000300800 */
[----:B---3--:R-:W3:Y:S04]  /*331f0*/  LDL.LU R17, [R1+0x6288] ;  /* 0x0062880001117983 */ /* 0x008ee80000300800 */
[----:B----4-:R-:W4:Y:S04]  /*33200*/  LDL.LU R18, [R1+0x6284] ;  /* 0x0062840001127983 */ /* 0x010f280000300800 */
[----:B------:R0:W-:Y:S04]  /*33210*/  STS.U16 [R3+UR5+0x9680], R0 ;  /* 0x0096800003007988 */ /* 0x0001e80008000405 */
[----:B------:R1:W-:Y:S04]  /*33220*/  STS.U16 [R3+UR5+0x9700], R19 ;  /* 0x0097001303007988 */ /* 0x0003e80008000405 */
[----:B------:R0:W-:Y:S04]  /*33230*/  STS.U16 [R3+UR5+0x9780], R20 ;  /* 0x0097801403007988 */ /* 0x0001e80008000405 */
[----:B------:R0:W-:Y:S04]  /*33240*/  STS.U16 [R3+UR5+0xa600], R21 ;  /* 0x00a6001503007988 */ /* 0x0001e80008000405 */
[----:B------:R0:W-:Y:S04]  /*33250*/  STS.U16 [R3+UR5+0xa680], R22 ;  /* 0x00a6801603007988 */ /* 0x0001e80008000405 */
[----:B------:R0:W-:Y:S04]  /*33260*/  STS.U16 [R3+UR5+0xa700], R23 ;  /* 0x00a7001703007988 */ /* 0x0001e80008000405 */
[----:B------:R0:W-:Y:S04]  /*33270*/  STS.U16 [R3+UR5+0xa780], R24 ;  /* 0x00a7801803007988 */ /* 0x0001e80008000405 */
[----:B------:R-:W-:Y:S04]  /*33280*/  STS.U16 [R3+UR5+0xb600], R25 ;  /* 0x00b6001903007988 */ /* 0x000fe80008000405 */
[----:B------:R-:W-:Y:S04]  /*33290*/  STS.U16 [R3+UR5+0xb680], R26 ;  /* 0x00b6801a03007988 */ /* 0x000fe80008000405 */
[----:B------:R-:W-:Y:S04]  /*332a0*/  STS.U16 [R3+UR5+0xb700], R27 ;  /* 0x00b7001b03007988 */ /* 0x000fe80008000405 */
[----:B------:R-:W-:Y:S04]  /*332b0*/  STS.U16 [R3+UR5+0xb780], R28 ;  /* 0x00b7801c03007988 */ /* 0x000fe80008000405 */
[----:B------:R-:W-:Y:S04]  /*332c0*/  STS.U16 [R3+UR5+0xc600], R29 ;  /* 0x00c6001d03007988 */ /* 0x000fe80008000405 */
[----:B------:R-:W-:Y:S04]  /*332d0*/  STS.U16 [R3+UR5+0xc680], R13 ;  /* 0x00c6800d03007988 */ /* 0x000fe80008000405 */
[----:B------:R-:W-:Y:S04]  /*332e0*/  STS.U16 [R3+UR5+0xc700], R14 ;  /* 0x00c7000e03007988 */ /* 0x000fe80008000405 */
[----:B0-----:R-:W2:Y:S04]  /*332f0*/  LDL.LU R0, [R1+0xf50] ;  /* 0x000f500001007983 */ /* 0x001ea80000300800 */
[----:B------:R-:W-:Y:S04]  /*33300*/  STS.U16 [R3+UR5+0xc780], R15 ;  /* 0x00c7800f03007988 */ /* 0x000fe80008000405 */
[----:B-1----:R-:W2:Y:S04]  /*33310*/  LDL.LU R19, [R1+0xf4c] ;  /* 0x000f4c0001137983 */ /* 0x002ea80000300800 */
[----:B------:R0:W-:Y:S04]  /*33320*/  STS.U16 [R3+UR5+0xd600], R2 ;  /* 0x00d6000203007988 */ /* 0x0001e80008000405 */
[----:B------:R-:W2:Y:S04]  /*33330*/  LDL.LU R20, [R1+0xf44] ;  /* 0x000f440001147983 */ /* 0x000ea80000300800 */
[----:B------:R-:W-:Y:S04]  /*33340*/  STS.U16 [R3+UR5+0xd680], R4 ;  /* 0x00d6800403007988 */ /* 0x000fe80008000405 */
[----:B------:R-:W2:Y:S04]  /*33350*/  LDL.LU R21, [R1+0xec8] ;  /* 0x000ec80001157983 */ /* 0x000ea80000300800 */
[----:B------:R-:W-:Y:S04]  /*33360*/  STS.U16 [R3+UR5+0xd700], R5 ;  /* 0x00d7000503007988 */ /* 0x000fe80008000405 */
[----:B------:R-:W2:Y:S04]  /*33370*/  LDL.LU R22, [R1+0xec4] ;  /* 0x000ec40001167983 */ /* 0x000ea80000300800 */
[----:B------:R1:W-:Y:S04]  /*33380*/  STS.U16 [R3+UR5+0xd780], R6 ;  /* 0x00d7800603007988 */ /* 0x0003e80008000405 */
[----:B------:R-:W2:Y:S04]  /*33390*/  LDL.LU R23, [R1+0xebc] ;  /* 0x000ebc0001177983 */ /* 0x000ea80000300800 */
[----:B------:R0:W-:Y:S04]  /*333a0*/  STS.U16 [R3+UR5+0xe600], R7 ;  /* 0x00e6000703007988 */ /* 0x0001e80008000405 */
[----:B------:R-:W2:Y:S04]  /*333b0*/  LDL.LU R24, [R1+0xeb4] ;  /* 0x000eb40001187983 */ /* 0x000ea80000300800 */
[----:B------:R-:W-:Y:S04]  /*333c0*/  STS.U16 [R3+UR5+0xe680], R8 ;  /* 0x00e6800803007988 */ /* 0x000fe80008000405 */
[----:B0-----:R-:W2:Y:S04]  /*333d0*/  LDL.LU R2, [R1+0xe38] ;  /* 0x000e380001027983 */ /* 0x001ea80000300800 */
[----:B------:R-:W-:Y:S04]  /*333e0*/  STS.U16 [R3+UR5+0xe700], R9 ;  /* 0x00e7000903007988 */ /* 0x000fe80008000405 */
[----:B------:R-:W-:Y:S04]  /*333f0*/  STS.U16 [R3+UR5+0xe780], R10 ;  /* 0x00e7800a03007988 */ /* 0x000fe80008000405 */
[----:B-1----:R-:W2:Y:S04]  /*33400*/  LDL.LU R6, [R1+0xe34] ;  /* 0x000e340001067983 */ /* 0x002ea80000300800 */
[----:B------:R-:W2:Y:S04]  /*33410*/  LDL.LU R7, [R1+0xe2c] ;  /* 0x000e2c0001077983 */ /* 0x000ea80000300800 */
[----:B----4-:R-:W-:Y:S04]  /*33420*/  STS.U16 [R3+UR5+0xf600], R18 ;  /* 0x00f6001203007988 */ /* 0x010fe80008000405 */
[----:B------:R0:W-:Y:S04]  /*33430*/  STL [R1+0x6260], R18 ;  /* 0x0062601201007387 */ /* 0x0001e80000100800 */
[----:B0-----:R-:W4:Y:S04]  /*33440*/  LDL.LU R18, [R1+0xf54] ;  /* 0x000f540001127983 */ /* 0x001f280000300800 */
[----:B---3--:R-:W-:Y:S04]  /*33450*/  STS.U16 [R3+UR5+0xf680], R17 ;  /* 0x00f6801103007988 */ /* 0x008fe80008000405 */
[----:B------:R-:W-:Y:S04]  /*33460*/  STL [R1+0x6264], R17 ;  /* 0x0062641101007387 */ /* 0x000fe80000100800 */
[----:B--2---:R-:W-:Y:S04]  /*33470*/  STS.U16 [R3+UR5+0xf700], R16 ;  /* 0x00f7001003007988 */ /* 0x004fe80008000405 */
[----:B------:R-:W-:Y:S04]  /*33480*/  STL [R1+0x6268], R16 ;  /* 0x0062681001007387 */ /* 0x000fe80000100800 */
[----:B------:R0:W-:Y:S04]  /*33490*/  STS.U16 [R3+UR5+0xf780], R12 ;  /* 0x00f7800c03007988 */ /* 0x0001e80008000405 */
[----:B------:R-:W2:Y:S04]  /*334a0*/  LDL.LU R25, [R1+0xe24] ;  /* 0x000e240001197983 */ /* 0x000ea80000300800 */
[----:B0-----:R-:W3:Y:S04]  /*334b0*/  LDL.LU R3, [R1+0xd74] ;  /* 0x000d740001037983 */ /* 0x001ee80000300800 */
        /* <DEDUP_REMOVED lines=8> */
[----:B------:R-:W3:Y:S04]  /*33540*/  LDL.LU R5, [R1+0x65c] ;  /* 0x00065c0001057983 */ /* 0x000ee80000300800 */
[----:B------:R-:W3:Y:S01]  /*33550*/  LDL.LU R8, [R1+0x654] ;  /* 0x0006540001087983 */ /* 0x000ee20000300800 */
[----:B------:R-:W-:-:S03]  /*33560*/  LOP3.LUT R17, R11, 0x3f, RZ, 0xc0, !PT ;  /* 0x0000003f0b117812 */ /* 0x000fc600078ec0ff */
[----:B------:R-:W3:Y:S04]  /*33570*/  LDL.LU R9, [R1+0x5cc] ;  /* 0x0005cc0001097983 */ /* 0x000ee80000300800 */
[----:B------:R-:W3:Y:S04]  /*33580*/  LDL.LU R10, [R1+0x560] ;  /* 0x00056000010a7983 */ /* 0x000ee80000300800 */
[----:B------:R-:W3:Y:S04]  /*33590*/  LDL.LU R11, [R1+0x55c] ;  /* 0x00055c00010b7983 */ /* 0x000ee80000300800 */
[----:B------:R0:W-:Y:S02]  /*335a0*/  STL [R1+0x626c], R12 ;  /* 0x00626c0c01007387 */ /* 0x0001e40000100800 */
[----:B0-----:R-:W-:-:S05]  /*335b0*/  IMAD.SHL.U32 R12, R17, 0x2, RZ ;  /* 0x00000002110c7824 */ /* 0x001fca00078e00ff */
[----:B------:R-:W-:-:S05]  /*335c0*/  LOP3.LUT R12, R12, 0x40, RZ, 0x3c, !PT ;  /* 0x000000400c0c7812 */ /* 0x000fca00078e3cff */
        /* <DEDUP_REMOVED lines=10> */
[----:B0-----:R-:W4:Y:S04]  /*33670*/  LDL.LU R6, [R1+0x554] ;  /* 0x0005540001067983 */ /* 0x001f280000300800 */
[----:B------:R0:W-:Y:S04]  /*33680*/  STS.U16 [R12+UR5+0x2900], R7 ;  /* 0x002900070c007988 */ /* 0x0001e80008000405 */
[----:B------:R-:W4:Y:S04]  /*33690*/  LDL.LU R2, [R1+0x54c] ;  /* 0x00054c0001027983 */ /* 0x000f280000300800 */
[----:B0-----:R-:W4:Y:S04]  /*336a0*/  LDL.LU R7, [R1+0x3f0] ;  /* 0x0003f00001077983 */ /* 0x001f280000300800 */
[----:B--2---:R-:W-:Y:S04]  /*336b0*/  STS.U16 [R12+UR5+0x2980], R25 ;  /* 0x002980190c007988 */ /* 0x004fe80008000405 */
[----:B---3--:R-:W-:Y:S04]  /*336c0*/  STS.U16 [R12+UR5+0x3800], R3 ;  /* 0x003800030c007988 */ /* 0x008fe80008000405 */
[----:B------:R-:W-:Y:S04]  /*336d0*/  STS.U16 [R12+UR5+0x3880], R26 ;  /* 0x0038801a0c007988 */ /* 0x000fe80008000405 */
[----:B------:R-:W-:Y:S04]  /*336e0*/  STS.U16 [R12+UR5+0x3900], R27 ;  /* 0x0039001b0c007988 */ /* 0x000fe80008000405 */
[----:B------:R-:W-:Y:S04]  /*336f0*/  STS.U16 [R12+UR5+0x3980], R28 ;  /* 0x0039801c0c007988 */ /* 0x000fe80008000405 */
[----:B------:R-:W-:Y:S04]  /*33700*/  STS.U16 [R12+UR5+0x4800], R29 ;  /* 0x0048001d0c007988 */ /* 0x000fe80008000405 */
[----:B------:R-:W-:Y:S04]  /*33710*/  STS.U16 [R12+UR5+0x4880], R13 ;  /* 0x0048800d0c007988 */ /* 0x000fe80008000405 */
[----:B------:R0:W-:Y:S04]  /*33720*/  STS.U16 [R12+UR5+0x4900], R14 ;  /* 0x0049000e0c007988 */ /* 0x0001e80008000405 */
[----:B------:R-:W-:Y:S04]  /*33730*/  STS.U16 [R12+UR5+0x4980], R15 ;  /* 0x0049800f0c007988 */ /* 0x000fe80008000405 */
[----:B------:R-:W-:Y:S04]  /*33740*/  STS.U16 [R12+UR5+0x5800], R4 ;  /* 0x005800040c007988 */ /* 0x000fe80008000405 */
[----:B------:R-:W-:Y:S04]  /*33750*/  STS.U16 [R12+UR5+0x5880], R5 ;  /* 0x005880050c007988 */ /* 0x000fe80008000405 */
[----:B------:R1:W-:Y:S04]  /*33760*/  STS.U16 [R12+UR5+0x5900], R8 ;  /* 0x005900080c007988 */ /* 0x0003e80008000405 */
[----:B------:R2:W-:Y:S04]  /*33770*/  STS.U16 [R12+UR5+0x5980], R9 ;  /* 0x005980090c007988 */ /* 0x0005e80008000405 */
[----:B------:R3:W-:Y:S04]  /*33780*/  STS.U16 [R12+UR5+0x6800], R10 ;  /* 0x0068000a0c007988 */ /* 0x0007e80008000405 */
[----:B------:R2:W-:Y:S04]  /*33790*/  STS.U16 [R12+UR5+0x6880], R11 ;  /* 0x0068800b0c007988 */ /* 0x0005e80008000405 */
[----:B0-----:R-:W4:Y:S04]  /*337a0*/  LDL.LU R14, [R1+0x3ec] ;  /* 0x0003ec00010e7983 */ /* 0x001f280000300800 */
[----:B-1----:R-:W4:Y:S04]  /*337b0*/  LDL.LU R8, [R1+0x3e8] ;  /* 0x0003e80001087983 */ /* 0x002f280000300800 */
[----:B--2---:R-:W2:Y:S04]  /*337c0*/  LDL.LU R9, [R1+0x3e0] ;  /* 0x0003e00001097983 */ /* 0x004ea80000300800 */
[----:B---3--:R-:W3:Y:S04]  /*337d0*/  LDL.LU R10, [R1+0x360] ;  /* 0x00036000010a7983 */ /* 0x008ee80000300800 */
        /* <DEDUP_REMOVED lines=8> */
[----:B----4-:R0:W-:Y:S04]  /*33860*/  STS.U16 [R12+UR5+0x6900], R6 ;  /* 0x006900060c007988 */ /* 0x0101e80008000405 */
[----:B0-----:R-:W4:Y:S04]  /*33870*/  LDL.LU R6, [R1+0x1d8] ;  /* 0x0001d80001067983 */ /* 0x001f280000300800 */
[----:B------:R-:W4:Y:S04]  /*33880*/  LDL.LU R20, [R1+0x1c0] ;  /* 0x0001c00001147983 */ /* 0x000f280000300800 */
        /* <DEDUP_REMOVED lines=11> */
[----:B------:R0:W-:Y:S04]  /*33940*/  STS.U16 [R12+UR5+0x6980], R2 ;  /* 0x006980020c007988 */ /* 0x0001e80008000405 */
[----:B------:R-:W4:Y:S04]  /*33950*/  LDL.LU R15, [R1+0x78] ;  /* 0x00007800010f7983 */ /* 0x000f280000300800 */
[----:B------:R1:W-:Y:S04]  /*33960*/  STS.U16 [R12+UR5+0x7800], R7 ;  /* 0x007800070c007988 */ /* 0x0003e80008000405 */
[----:B0-----:R-:W4:Y:S04]  /*33970*/  LDL.LU R2, [R1+0x74] ;  /* 0x0000740001027983 */ /* 0x001f280000300800 */
[----:B-1----:R-:W4:Y:S04]  /*33980*/  LDL.LU R7, [R1+0x20] ;  /* 0x0000200001077983 */ /* 0x002f280000300800 */
[----:B------:R0:W-:Y:S04]  /*33990*/  STS.U16 [R12+UR5+0x7880], R14 ;  /* 0x0078800e0c007988 */ /* 0x0001e80008000405 */
[----:B------:R1:W-:Y:S04]  /*339a0*/  STS.U16 [R12+UR5+0x7900], R8 ;  /* 0x007900080c007988 */ /* 0x0003e80008000405 */
[----:B--2---:R2:W-:Y:S04]  /*339b0*/  STS.U16 [R12+UR5+0x7980], R9 ;  /* 0x007980090c007988 */ /* 0x0045e80008000405 */
[----:B---3--:R3:W-:Y:S04]  /*339c0*/  STS.U16 [R12+UR5+0x8800], R10 ;  /* 0x0088000a0c007988 */ /* 0x0087e80008000405 */
[----:B------:R0:W-:Y:S04]  /*339d0*/  STS.U16 [R12+UR5+0x8880], R11 ;  /* 0x0088800b0c007988 */ /* 0x0001e80008000405 */
[----:B------:R-:W-:Y:S04]  /*339e0*/  STS.U16 [R12+UR5+0x8900], R16 ;  /* 0x008900100c007988 */ /* 0x000fe80008000405 */
[----:B------:R-:W-:Y:S04]  /*339f0*/  STS.U16 [R12+UR5+0x8980], R17 ;  /* 0x008980110c007988 */ /* 0x000fe80008000405 */
[----:B------:R-:W-:Y:S04]  /*33a00*/  STS.U16 [R12+UR5+0x9800], R18 ;  /* 0x009800120c007988 */ /* 0x000fe80008000405 */
[----:B------:R-:W-:Y:S04]  /*33a10*/  STS.U16 [R12+UR5+0x9880], R0 ;  /* 0x009880000c007988 */ /* 0x000fe80008000405 */
[----:B0-----:R-:W4:Y:S04]  /*33a20*/  LDL.LU R14, [R1+0x6280] ;  /* 0x00628000010e7983 */ /* 0x001f280000300800 */
[----:B-1----:R-:W4:Y:S04]  /*33a30*/  LDL.LU R8, [R1+0x627c] ;  /* 0x00627c0001087983 */ /* 0x002f280000300800 */
[----:B--2---:R-:W2:Y:S04]  /*33a40*/  LDL.LU R9, [R1+0x6278] ;  /* 0x0062780001097983 */ /* 0x004ea80000300800 */
[----:B------:R-:W-:Y:S04]  /*33a50*/  STS.U16 [R12+UR5+0x9900], R19 ;  /* 0x009900130c007988 */ /* 0x000fe80008000405 */
[----:B---3--:R-:W3:Y:S04]  /*33a60*/  LDL.LU R10, [R1+0x6274] ;  /* 0x00627400010a7983 */ /* 0x008ee80000300800 */
[----:B------:R-:W2:Y:S04]  /*33a70*/  LDL.LU R11, [R1+0x6270] ;  /* 0x00627000010b7983 */ /* 0x000ea80000300800 */
[----:B------:R0:W-:Y:S04]  /*33a80*/  STS.U16 [R12+UR5+0x9980], R4 ;  /* 0x009980040c007988 */ /* 0x0001e80008000405 */
[----:B------:R1:W-:Y:S04]  /*33a90*/  STS.U16 [R12+UR5+0xa800], R5 ;  /* 0x00a800050c007988 */ /* 0x0003e80008000405 */
[----:B0-----:R-:W2:Y:S04]  /*33aa0*/  LDL.LU R4, [R1+0x1c] ;  /* 0x00001c0001047983 */ /* 0x001ea80000300800 */
[----:B-1----:R-:W3:Y:S04]  /*33ab0*/  LDL.LU R5, [R1+0x18] ;  /* 0x0000180001057983 */ /* 0x002ee80000300800 */
[----:B----4-:R0:W-:Y:S04]  /*33ac0*/  STS.U16 [R12+UR5+0xa880], R6 ;  /* 0x00a880060c007988 */ /* 0x0101e80008000405 */
[----:B------:R1:W-:Y:S04]  /*33ad0*/  STS.U16 [R12+UR5+0xa900], R20 ;  /* 0x00a900140c007988 */ /* 0x0003e80008000405 */
[----:B------:R4:W-:Y:S04]  /*33ae0*/  STS.U16 [R12+UR5+0xa980], R21 ;  /* 0x00a980150c007988 */ /* 0x0009e80008000405 */
[----:B------:R-:W-:Y:S04]  /*33af0*/  STS.U16 [R12+UR5+0xb800], R22 ;  /* 0x00b800160c007988 */ /* 0x000fe80008000405 */
[----:B------:R-:W-:Y:S04]  /*33b00*/  STS.U16 [R12+UR5+0xb880], R23 ;  /* 0x00b880170c007988 */ /* 0x000fe80008000405 */
[----:B------:R-:W-:Y:S04]  /*33b10*/  STS.U16 [R12+UR5+0xb900], R24 ;  /* 0x00b900180c007988 */ /* 0x000fe80008000405 */
[----:B0-----:R-:W3:Y:S04]  /*33b20*/  LDL.LU R6, [R1+0x14] ;  /* 0x0000140001067983 */ /* 0x001ee80000300800 */
[----:B------:R-:W3:Y:S04]  /*33b30*/  LDL.LU R16, [R1+0xf3c] ;  /* 0x000f3c0001107983 */ /* 0x000ee80000300800 */
[----:B------:R-:W-:Y:S04]  /*33b40*/  STS.U16 [R12+UR5+0xb980], R25 ;  /* 0x00b980190c007988 */ /* 0x000fe80008000405 */
[----:B------:R-:W3:Y:S04]  /*33b50*/  LDL.LU R17, [R1+0xf34] ;  /* 0x000f340001117983 */ /* 0x000ee80000300800 */
[----:B------:R0:W-:Y:S04]  /*33b60*/  STS.U16 [R12+UR5+0xc800], R3 ;  /* 0x00c800030c007988 */ /* 0x0001e80008000405 */
[----:B------:R-:W3:Y:S04]  /*33b70*/  LDL.LU R18, [R1+0xf2c] ;  /* 0x000f2c0001127983 */ /* 0x000ee80000300800 */
[----:B------:R0:W-:Y:S04]  /*33b80*/  STS.U16 [R12+UR5+0xc880], R26 ;  /* 0x00c8801a0c007988 */ /* 0x0001e80008000405 */
[----:B------:R-:W3:Y:S04]  /*33b90*/  LDL.LU R19, [R1+0xf24] ;  /* 0x000f240001137983 */ /* 0x000ee80000300800 */
[----:B------:R0:W-:Y:S04]  /*33ba0*/  STS.U16 [R12+UR5+0xc900], R27 ;  /* 0x00c9001b0c007988 */ /* 0x0001e80008000405 */
[----:B-1----:R-:W3:Y:S04]  /*33bb0*/  LDL.LU R20, [R1+0xeac] ;  /* 0x000eac0001147983 */ /* 0x002ee80000300800 */
[----:B------:R1:W-:Y:S04]  /*33bc0*/  STS.U16 [R12+UR5+0xc980], R28 ;  /* 0x00c9801c0c007988 */ /* 0x0003e80008000405 */
[----:B----4-:R-:W4:Y:S04]  /*33bd0*/  LDL.LU R21, [R1+0xea4] ;  /* 0x000ea40001157983 */ /* 0x010f280000300800 */
[----:B------:R1:W-:Y:S04]  /*33be0*/  STS.U16 [R12+UR5+0xd800], R29 ;  /* 0x00d8001d0c007988 */ /* 0x0003e80008000405 */
[----:B------:R-:W-:Y:S04]  /*33bf0*/  STS.U16 [R12+UR5+0xd880], R13 ;  /* 0x00d8800d0c007988 */ /* 0x000fe80008000405 */
[----:B0-----:R-:W4:Y:S04]  /*33c00*/  LDL.LU R3, [R1+0xe9c] ;  /* 0x000e9c0001037983 */ /* 0x001f280000300800 */
[----:B------:R-:W4:Y:S04]  /*33c10*/  LDL.LU R26, [R1+0xe94] ;  /* 0x000e9400011a7983 */ /* 0x000f280000300800 */
[----:B------:R-:W-:Y:S04]  /*33c20*/  STS.U16 [R12+UR5+0xd900], R15 ;  /* 0x00d9000f0c007988 */ /* 0x000fe80008000405 */
[----:B------:R-:W4:Y:S04]  /*33c30*/  LDL.LU R27, [R1+0xe1c] ;  /* 0x000e1c00011b7983 */ /* 0x000f280000300800 */
[----:B------:R-:W-:Y:S04]  /*33c40*/  STS.U16 [R12+UR5+0xd980], R2 ;  /* 0x00d980020c007988 */ /* 0x000fe80008000405 */
[----:B-1----:R-:W4:Y:S04]  /*33c50*/  LDL.LU R28, [R1+0xe14] ;  /* 0x000e1400011c7983 */ /* 0x002f280000300800 */
[----:B------:R0:W-:Y:S04]  /*33c60*/  STS.U16 [R12+UR5+0xe800], R7 ;  /* 0x00e800070c007988 */ /* 0x0001e80008000405 */
[----:B------:R-:W4:Y:S04]  /*33c70*/  LDL.LU R29, [R1+0xe0c] ;  /* 0x000e0c00011d7983 */ /* 0x000f280000300800 */
[----:B0-----:R-:W4:Y:S04]  /*33c80*/  LDL.LU R7, [R1+0xe04] ;  /* 0x000e040001077983 */ /* 0x001f280000300800 */
[----:B------:R-:W4:Y:S01]  /*33c90*/  LDL.LU R15, [R1+0xd58] ;  /* 0x000d5800010f7983 */ /* 0x000f220000300800 */
[----:B------:R-:W-:-:S03]  /*33ca0*/  IMAD.SHL.U32 R0, R14, 0x2, RZ ;  /* 0x000000020e007824 */ /* 0x000fc600078e00ff */
[----:B------:R-:W4:Y:S04]  /*33cb0*/  LDL.LU R22, [R1+0xd50] ;  /* 0x000d500001167983 */ /* 0x000f280000300800 */
[----:B------:R-:W4:Y:S04]  /*33cc0*/  LDL.LU R23, [R1+0xd48] ;  /* 0x000d480001177983 */ /* 0x000f280000300800 */
[----:B------:R-:W4:Y:S04]  /*33cd0*/  LDL.LU R24, [R1+0xd40] ;  /* 0x000d400001187983 */ /* 0x000f280000300800 */
[----:B------:R-:W4:Y:S04]  /*33ce0*/  LDL.LU R25, [R1+0x6c8] ;  /* 0x0006c80001197983 */ /* 0x000f280000300800 */
[----:B------:R-:W4:Y:S01]  /*33cf0*/  LDL.LU R13, [R1+0x6c0] ;  /* 0x0006c000010d7983 */ /* 0x000f220000300800 */
[----:B------:R-:W-:-:S03]  /*33d00*/  LOP3.LUT R0, R0, 0x50, RZ, 0x3c, !PT ;  /* 0x0000005000007812 */ /* 0x000fc600078e3cff */
[----:B------:R-:W4:Y:S04]  /*33d10*/  LDL.LU R2, [R1+0x6b8] ;  /* 0x0006b80001027983 */ /* 0x000f280000300800 */
[----:B--2---:R0:W-:Y:S04]  /*33d20*/  STS.U16 [R12+UR5+0xe880], R4 ;  /* 0x00e880040c007988 */ /* 0x0041e80008000405 */
[----:B---3--:R1:W-:Y:S04]  /*33d30*/  STS.U16 [R12+UR5+0xe900], R5 ;  /* 0x00e900050c007988 */ /* 0x0083e80008000405 */
[----:B0-----:R-:W2:Y:S04]  /*33d40*/  LDL.LU R4, [R1+0x6b0] ;  /* 0x0006b00001047983 */ /* 0x001ea80000300800 */
[----:B-1----:R-:W3:Y:S04]  /*33d50*/  LDL.LU R5, [R1+0x5c4] ;  /* 0x0005c40001057983 */ /* 0x002ee80000300800 */
        /* <DEDUP_REMOVED lines=10> */
[----:B----4-:R-:W-:Y:S04]  /*33e00*/  STS.U16 [R0+UR5+0x1a80], R21 ;  /* 0x001a801500007988 */ /* 0x010fe80008000405 */
[----:B0-----:R-:W4:Y:S04]  /*33e10*/  LDL.LU R6, [R1+0x5bc] ;  /* 0x0005bc0001067983 */ /* 0x001f280000300800 */
        /* <DEDUP_REMOVED lines=9> */
[----:B------:R-:W-:Y:S04]  /*33eb0*/  STS.U16 [R0+UR5+0x3a80], R22 ;  /* 0x003a801600007988 */ /* 0x000fe80008000405 */
        /* <DEDUP_REMOVED lines=8> */
[----:B0-----:R-:W4:Y:S04]  /*33f40*/  LDL.LU R15, [R1+0x3d8] ;  /* 0x0003d800010f7983 */ /* 0x001f280000300800 */
[----:B------:R0:W-:Y:S04]  /*33f50*/  STS.U16 [R0+UR5+0x4b00], R2 ;  /* 0x004b000200007988 */ /* 0x0001e80008000405 */
        /* <DEDUP_REMOVED lines=11> */
[----:B--2---:R0:W-:Y:S04]  /*34010*/  STS.U16 [R0+UR5+0x4b80], R4 ;  /* 0x004b800400007988 */ /* 0x0041e80008000405 */
[----:B---3--:R1:W-:Y:S04]  /*34020*/  STS.U16 [R0+UR5+0x5a00], R5 ;  /* 0x005a000500007988 */ /* 0x0083e80008000405 */
[----:B0-----:R-:W2:Y:S04]  /*34030*/  LDL.LU R4, [R1+0x1b0] ;  /* 0x0001b00001047983 */ /* 0x001ea80000300800 */
[----:B-1----:R-:W3:Y:S04]  /*34040*/  LDL.LU R5, [R1+0x1ac] ;  /* 0x0001ac0001057983 */ /* 0x002ee80000300800 */
[----:B----4-:R0:W-:Y:S04]  /*34050*/  STS.U16 [R0+UR5+0x5a80], R6 ;  /* 0x005a800600007988 */ /* 0x0101e80008000405 */
[----:B0-----:R-:W4:Y:S04]  /*34060*/  LDL.LU R6, [R1+0x1a8] ;  /* 0x0001a80001067983 */ /* 0x001f280000300800 */
[----:B------:R0:W-:Y:S04]  /*34070*/  STS.U16 [R0+UR5+0x5b00], R7 ;  /* 0x005b000700007988 */ /* 0x0001e80008000405 */
[----:B0-----:R-:W4:Y:S04]  /*34080*/  LDL.LU R7, [R1+0x1a4] ;  /* 0x0001a40001077983 */ /* 0x001f280000300800 */
[----:B------:R0:W-:Y:S04]  /*34090*/  STS.U16 [R0+UR5+0x5b80], R3 ;  /* 0x005b800300007988 */ /* 0x0001e80008000405 */
[----:B------:R1:W-:Y:S04]  /*340a0*/  STS.U16 [R0+UR5+0x6a00], R26 ;  /* 0x006a001a00007988 */ /* 0x0003e80008000405 */
[----:B------:R0:W-:Y:S04]  /*340b0*/  STS.U16 [R0+UR5+0x6a80], R27 ;  /* 0x006a801b00007988 */ /* 0x0001e80008000405 */
[----:B------:R0:W-:Y:S04]  /*340c0*/  STS.U16 [R0+UR5+0x6b00], R28 ;  /* 0x006b001c00007988 */ /* 0x0001e80008000405 */
[----:B------:R0:W-:Y:S04]  /*340d0*/  STS.U16 [R0+UR5+0x6b80], R29 ;  /* 0x006b801d00007988 */ /* 0x0001e80008000405 */
[----:B------:R0:W-:Y:S04]  /*340e0*/  STS.U16 [R0+UR5+0x7a00], R15 ;  /* 0x007a000f00007988 */ /* 0x0001e80008000405 */
[----:B------:R-:W4:Y:S04]  /*340f0*/  LDL.LU R24, [R1+0x130] ;  /* 0x0001300001187983 */ /* 0x000f280000300800 */
[----:B------:R-:W4:Y:S04]  /*34100*/  LDL.LU R25, [R1+0x12c] ;  /* 0x00012c0001197983 */ /* 0x000f280000300800 */
[----:B0-----:R-:W4:Y:S04]  /*34110*/  LDL.LU R3, [R1+0x128] ;  /* 0x0001280001037983 */ /* 0x001f280000300800 */
[----:B------:R0:W-:Y:S04]  /*34120*/  STS.U16 [R0+UR5+0x7a80], R2 ;  /* 0x007a800200007988 */ /* 0x0001e80008000405 */
[----:B------:R0:W-:Y:S04]  /*34130*/  STS.U16 [R0+UR5+0x7b00], R12 ;  /* 0x007b000c00007988 */ /* 0x0001e80008000405 */
[----:B------:R0:W-:Y:S04]  /*34140*/  STS.U16 [R0+UR5+0x7b80], R16 ;  /* 0x007b801000007988 */ /* 0x0001e80008000405 */
[----:B-1----:R-:W4:Y:S04]  /*34150*/  LDL.LU R26, [R1+0x124] ;  /* 0x00012400011a7983 */ /* 0x002f280000300800 */
        /* <DEDUP_REMOVED lines=10> */
[----:B------:R-:W-:Y:S04]  /*34200*/  STS.U16 [R0+UR5+0x9a80], R22 ;  /* 0x009a801600007988 */ /* 0x000fe80008000405 */
[----:B------:R-:W4:Y:S04]  /*34210*/  LDL.LU R12, [R1+0x626c] ;  /* 0x00626c00010c7983 */ /* 0x000f280000300800 */
[----:B------:R-:W-:Y:S04]  /*34220*/  STS.U16 [R0+UR5+0x9b00], R23 ;  /* 0x009b001700007988 */ /* 0x000fe80008000405 */
[----:B------:R-:W4:Y:S04]  /*34230*/  LDL.LU R16, [R1+0x6268] ;  /* 0x0062680001107983 */ /* 0x000f280000300800 */
[----:B------:R0:W-:Y:S04]  /*34240*/  STS.U16 [R0+UR5+0x9b80], R13 ;  /* 0x009b800d00007988 */ /* 0x0001e80008000405 */
[----:B--2---:R1:W-:Y:S04]  /*34250*/  STS.U16 [R0+UR5+0xaa00], R4 ;  /* 0x00aa000400007988 */ /* 0x0043e80008000405 */
[----:B---3--:R2:W-:Y:S04]  /*34260*/  STS.U16 [R0+UR5+0xaa80], R5 ;  /* 0x00aa800500007988 */ /* 0x0085e80008000405 */
[----:B0-----:R-:W3:Y:S04]  /*34270*/  LDL.LU R13, [R1+0x6c] ;  /* 0x00006c00010d7983 */ /* 0x001ee80000300800 */
[----:B------:R-:W3:Y:S04]  /*34280*/  LDL.LU R17, [R1+0x68] ;  /* 0x0000680001117983 */ /* 0x000ee80000300800 */
[----:B------:R-:W3:Y:S04]  /*34290*/  LDL.LU R18, [R1+0x64] ;  /* 0x0000640001127983 */ /* 0x000ee80000300800 */
[----:B-1----:R-:W3:Y:S04]  /*342a0*/  LDL.LU R4, [R1+0x10] ;  /* 0x0000100001047983 */ /* 0x002ee80000300800 */
[----:B--2---:R-:W2:Y:S04]  /*342b0*/  LDL.LU R5, [R1+0xc] ;  /* 0x00000c0001057983 */ /* 0x004ea80000300800 */
[----:B----4-:R0:W-:Y:S04]  /*342c0*/  STS.U16 [R0+UR5+0xab00], R6 ;  /* 0x00ab000600007988 */ /* 0x0101e80008000405 */
[----:B0-----:R-:W4:Y:S04]  /*342d0*/  LDL.LU R6, [R1+0x8] ;  /* 0x0000080001067983 */ /* 0x001f280000300800 */
[----:B------:R0:W-:Y:S04]  /*342e0*/  STS.U16 [R0+UR5+0xab80], R7 ;  /* 0x00ab800700007988 */ /* 0x0001e80008000405 */
[----:B0-----:R-:W4:Y:S04]  /*342f0*/  LDL.LU R7, [R1+0x4] ;  /* 0x0000040001077983 */ /* 0x001f280000300800 */
[----:B------:R-:W4:Y:S04]  /*34300*/  LDL.LU R19, [R1+0xf1c] ;  /* 0x000f1c0001137983 */ /* 0x000f280000300800 */
[----:B------:R-:W4:Y:S04]  /*34310*/  LDL.LU R20, [R1+0xf0c] ;  /* 0x000f0c0001147983 */ /* 0x000f280000300800 */
[----:B------:R-:W4:Y:S04]  /*34320*/  LDL.LU R21, [R1+0xe8c] ;  /* 0x000e8c0001157983 */ /* 0x000f280000300800 */
[----:B------:R0:W-:Y:S04]  /*34330*/  STS.U16 [R0+UR5+0xba00], R24 ;  /* 0x00ba001800007988 */ /* 0x0001e80008000405 */
[----:B------:R-:W4:Y:S04]  /*34340*/  LDL.LU R22, [R1+0xe84] ;  /* 0x000e840001167983 */ /* 0x000f280000300800 */
[----:B------:R1:W-:Y:S04]  /*34350*/  STS.U16 [R0+UR5+0xba80], R25 ;  /* 0x00ba801900007988 */ /* 0x0003e80008000405 */
[----:B------:R-:W4:Y:S04]  /*34360*/  LDL.LU R23, [R1+0xe80] ;  /* 0x000e800001177983 */ /* 0x000f280000300800 */
[----:B------:R0:W-:Y:S04]  /*34370*/  STS.U16 [R0+UR5+0xbb00], R3 ;  /* 0x00bb000300007988 */ /* 0x0001e80008000405 */
[----:B------:R0:W-:Y:S04]  /*34380*/  STS.U16 [R0+UR5+0xbb80], R26 ;  /* 0x00bb801a00007988 */ /* 0x0001e80008000405 */
[----:B------:R0:W-:Y:S04]  /*34390*/  STS.U16 [R0+UR5+0xca00], R27 ;  /* 0x00ca001b00007988 */ /* 0x0001e80008000405 */
[----:B------:R1:W-:Y:S04]  /*343a0*/  STS.U16 [R0+UR5+0xca80], R28 ;  /* 0x00ca801c00007988 */ /* 0x0003e80008000405 */
[----:B0-----:R-:W4:Y:S04]  /*343b0*/  LDL.LU R24, [R1+0xe7c] ;  /* 0x000e7c0001187983 */ /* 0x001f280000300800 */
[----:B-1----:R-:W4:Y:S04]  /*343c0*/  LDL.LU R25, [R1+0xdfc] ;  /* 0x000dfc0001197983 */ /* 0x002f280000300800 */
[----:B------:R0:W-:Y:S04]  /*343d0*/  STS.U16 [R0+UR5+0xcb00], R29 ;  /* 0x00cb001d00007988 */ /* 0x0001e80008000405 */
[----:B------:R-:W4:Y:S04]  /*343e0*/  LDL.LU R3, [R1+0xdf4] ;  /* 0x000df40001037983 */ /* 0x000f280000300800 */
[----:B------:R-:W4:Y:S04]  /*343f0*/  LDL.LU R26, [R1+0xdf0] ;  /* 0x000df000011a7983 */ /* 0x000f280000300800 */
[----:B------:R-:W4:Y:S04]  /*34400*/  LDL.LU R27, [R1+0xdec] ;  /* 0x000dec00011b7983 */ /* 0x000f280000300800 */
[----:B------:R-:W-:Y:S04]  /*34410*/  STS.U16 [R0+UR5+0xcb80], R15 ;  /* 0x00cb800f00007988 */ /* 0x000fe80008000405 */
[----:B------:R-:W4:Y:S04]  /*34420*/  LDL.LU R28, [R1+0xd38] ;  /* 0x000d3800011c7983 */ /* 0x000f280000300800 */
[----:B------:R1:W-:Y:S04]  /*34430*/  STS.U16 [R0+UR5+0xda00], R2 ;  /* 0x00da000200007988 */ /* 0x0003e80008000405 */
[----:B0-----:R-:W4:Y:S04]  /*34440*/  LDL.LU R29, [R1+0xd30] ;  /* 0x000d3000011d7983 */ /* 0x001f280000300800 */
[----:B---3--:R0:W-:Y:S04]  /*34450*/  STS.U16 [R0+UR5+0xda80], R13 ;  /* 0x00da800d00007988 */ /* 0x0081e80008000405 */
[----:B-1----:R-:W3:Y:S04]  /*34460*/  LDL.LU R2, [R1+0xd2c] ;  /* 0x000d2c0001027983 */ /* 0x002ee80000300800 */
[----:B------:R-:W3:Y:S04]  /*34470*/  LDL.LU R15, [R1+0x6a8] ;  /* 0x0006a800010f7983 */ /* 0x000ee80000300800 */
[----:B------:R1:W-:Y:S04]  /*34480*/  STS.U16 [R0+UR5+0xdb00], R17 ;  /* 0x00db001100007988 */ /* 0x0003e80008000405 */
[----:B------:R0:W-:Y:S04]  /*34490*/  STS.U16 [R0+UR5+0xdb80], R18 ;  /* 0x00db801200007988 */ /* 0x0001e80008000405 */
[----:B------:R1:W-:Y:S04]  /*344a0*/  STS.U16 [R0+UR5+0xea00], R4 ;  /* 0x00ea000400007988 */ /* 0x0003e80008000405 */
[----:B--2---:R2:W-:Y:S04]  /*344b0*/  STS.U16 [R0+UR5+0xea80], R5 ;  /* 0x00ea800500007988 */ /* 0x0045e80008000405 */
[----:B0-----:R-:W3:Y:S04]  /*344c0*/  LDL.LU R13, [R1+0xd28] ;  /* 0x000d2800010d7983 */ /* 0x001ee80000300800 */
[----:B-1----:R-:W3:Y:S04]  /*344d0*/  LDL.LU R17, [R1+0x6264] ;  /* 0x0062640001117983 */ /* 0x002ee80000300800 */
[----:B------:R-:W3:Y:S04]  /*344e0*/  LDL.LU R18, [R1+0x6260] ;  /* 0x0062600001127983 */ /* 0x000ee80000300800 */
[----:B------:R-:W3:Y:S04]  /*344f0*/  LDL.LU R4, [R1+0x625c] ;  /* 0x00625c0001047983 */ /* 0x000ee80000300800 */
[----:B--2---:R-:W2:Y:S04]  /*34500*/  LDL.LU R5, [R1+0x6258] ;  /* 0x0062580001057983 */ /* 0x004ea80000300800 */
[----:B----4-:R0:W-:Y:S04]  /*34510*/  STS.U16 [R0+UR5+0xeb00], R6 ;  /* 0x00eb000600007988 */ /* 0x0101e80008000405 */
[----:B0-----:R-:W4:Y:S04]  /*34520*/  LDL.LU R6, [R1+0x6254] ;  /* 0x0062540001067983 */ /* 0x001f280000300800 */
[----:B------:R0:W-:Y:S04]  /*34530*/  STS.U16 [R0+UR5+0xeb80], R7 ;  /* 0x00eb800700007988 */ /* 0x0001e80008000405 */
[----:B0-----:R-:W2:Y:S01]  /*34540*/  LDL.LU R7, [R1+0x6250] ;  /* 0x0062500001077983 */ /* 0x001ea20000300800 */
[----:B------:R-:W-:-:S03]  /*34550*/  IMAD.SHL.U32 R14, R14, 0x2, RZ ;  /* 0x000000020e0e7824 */ /* 0x000fc600078e00ff */
[----:B--2---:R-:W-:Y:S04]  /*34560*/  STS.U16 [R0+UR5+0xfa00], R7 ;  /* 0x00fa000700007988 */ /* 0x004fe80008000405 */
[----:B----4-:R-:W-:Y:S04]  /*34570*/  STS.U16 [R0+UR5+0xfa80], R6 ;  /* 0x00fa800600007988 */ /* 0x010fe80008000405 */
[----:B------:R0:W-:Y:S04]  /*34580*/  STS.U16 [R0+UR5+0xfb00], R5 ;  /* 0x00fb000500007988 */ /* 0x0001e80008000405 */
[----:B---3--:R1:W-:Y:S04]  /*34590*/  STS.U16 [R0+UR5+0xfb80], R4 ;  /* 0x00fb800400007988 */ /* 0x0083e80008000405 */
[----:B0-----:R-:W2:Y:S04]  /*345a0*/  LDL.LU R5, [R1+0xf10] ;  /* 0x000f100001057983 */ /* 0x001ea80000300800 */
[----:B-1----:R-:W3:Y:S04]  /*345b0*/  LDL.LU R0, [R1+0x624c] ;  /* 0x00624c0001007983 */ /* 0x002ee80000300800 */
[----:B------:R-:W4:Y:S01]  /*345c0*/  LDL.LU R4, [R1+0xf14] ;  /* 0x000f140001047983 */ /* 0x000f220000300800 */
[----:B------:R-:W-:-:S05]  /*345d0*/  LOP3.LUT R14, R14, 0x60, RZ, 0x3c, !PT ;  /* 0x000000600e0e7812 */ /* 0x000fca00078e3cff */
[----:B------:R0:W-:Y:S04]  /*345e0*/  STS.U16 [R14+UR5+0xc00], R19 ;  /* 0x000c00130e007988 */ /* 0x0001e80008000405 */
[----:B0-----:R-:W3:Y:S04]  /*345f0*/  LDL.LU R19, [R1+0x6248] ;  /* 0x0062480001137983 */ /* 0x001ee80000300800 */
[----:B----4-:R0:W-:Y:S04]  /*34600*/  STS.U16 [R14+UR5+0xc80], R4 ;  /* 0x000c80040e007988 */ /* 0x0101e80008000405 */
[----:B--2---:R1:W-:Y:S04]  /*34610*/  STS.U16 [R14+UR5+0xd00], R5 ;  /* 0x000d00050e007988 */ /* 0x0043e80008000405 */
[----:B------:R2:W-:Y:S04]  /*34620*/  STS.U16 [R14+UR5+0xd80], R20 ;  /* 0x000d80140e007988 */ /* 0x0005e80008000405 */
[----:B------:R4:W-:Y:S04]  /*34630*/  STS.U16 [R14+UR5+0x1c00], R21 ;  /* 0x001c00150e007988 */ /* 0x0009e80008000405 */
[----:B------:R0:W-:Y:S04]  /*34640*/  STS.U16 [R14+UR5+0x1c80], R22 ;  /* 0x001c80160e007988 */ /* 0x0001e80008000405 */
[----:B------:R1:W-:Y:S04]  /*34650*/  STS.U16 [R14+UR5+0x1d00], R23 ;  /* 0x001d00170e007988 */ /* 0x0003e80008000405 */
[----:B------:R2:W-:Y:S04]  /*34660*/  STS.U16 [R14+UR5+0x1d80], R24 ;  /* 0x001d80180e007988 */ /* 0x0005e80008000405 */
[----:B0-----:R-:W3:Y:S04]  /*34670*/  LDL R4, [R1+0x1488] ;  /* 0x0014880001047983 */ /* 0x001ee80000100800 */
[----:B-1----:R-:W3:Y:S04]  /*34680*/  LDL R5, [R1+0x1484] ;  /* 0x0014840001057983 */ /* 0x002ee80000100800 */
[----:B--2---:R-:W2:Y:S04]  /*34690*/  LDL.LU R20, [R1+0x6244] ;  /* 0x0062440001147983 */ /* 0x004ea80000300800 */
[----:B----4-:R-:W4:Y:S04]  /*346a0*/  LDL.LU R21, [R1+0x6240] ;  /* 0x0062400001157983 */ /* 0x010f280000300800 */
[----:B------:R-:W2:Y:S04]  /*346b0*/  LDL.LU R22, [R1+0x623c] ;  /* 0x00623c0001167983 */ /* 0x000ea80000300800 */
[----:B------:R-:W2:Y:S04]  /*346c0*/  LDL.LU R23, [R1+0x6238] ;  /* 0x0062380001177983 */ /* 0x000ea80000300800 */
[----:B------:R-:W2:Y:S04]  /*346d0*/  LDL.LU R24, [R1+0x6234] ;  /* 0x0062340001187983 */ /* 0x000ea80000300800 */
[----:B------:R0:W-:Y:S04]  /*346e0*/  STS.U16 [R14+UR5+0x2c00], R25 ;  /* 0x002c00190e007988 */ /* 0x0001e80008000405 */
[----:B------:R1:W-:Y:S04]  /*346f0*/  STS.U16 [R14+UR5+0x2c80], R3 ;  /* 0x002c80030e007988 */ /* 0x0003e80008000405 */
[----:B------:R0:W-:Y:S04]  /*34700*/  STS.U16 [R14+UR5+0x2d00], R26 ;  /* 0x002d001a0e007988 */ /* 0x0001e80008000405 */
[----:B------:R0:W-:Y:S04]  /*34710*/  STS.U16 [R14+UR5+0x2d80], R27 ;  /* 0x002d801b0e007988 */ /* 0x0001e80008000405 */
[----:B------:R1:W-:Y:S04]  /*34720*/  STS.U16 [R14+UR5+0x3c00], R28 ;  /* 0x003c001c0e007988 */ /* 0x0003e80008000405 */
[----:B------:R1:W-:Y:S04]  /*34730*/  STS.U16 [R14+UR5+0x3c80], R29 ;  /* 0x003c801d0e007988 */ /* 0x0003e80008000405 */
[----:B0-----:R-:W2:Y:S04]  /*34740*/  LDL.LU R25, [R1+0x6230] ;  /* 0x0062300001197983 */ /* 0x001ea80000300800 */
[----:B-1----:R-:W2:Y:S04]  /*34750*/  LDL.LU R3, [R1+0x622c] ;  /* 0x00622c0001037983 */ /* 0x002ea80000300800 */
[----:B------:R-:W2:Y:S04]  /*34760*/  LDL.LU R26, [R1+0x6228] ;  /* 0x00622800011a7983 */ /* 0x000ea80000300800 */
[----:B------:R-:W2:Y:S04]  /*34770*/  LDL.LU R27, [R1+0x6224] ;  /* 0x00622400011b7983 */ /* 0x000ea80000300800 */
[----:B------:R-:W2:Y:S04]  /*34780*/  LDL.LU R28, [R1+0x6220] ;  /* 0x00622000011c7983 */ /* 0x000ea80000300800 */
[----:B------:R-:W2:Y:S04]  /*34790*/  LDL.LU R29, [R1+0x621c] ;  /* 0x00621c00011d7983 */ /* 0x000ea80000300800 */
[----:B------:R0:W-:Y:S04]  /*347a0*/  STS.U16 [R14+UR5+0x3d00], R2 ;  /* 0x003d00020e007988 */ /* 0x0001e80008000405 */
[----:B0-----:R-:W2:Y:S02]  /*347b0*/  LDL.LU R2, [R1+0x6218] ;  /* 0x0062180001027983 */ /* 0x001ea40000300800 */
[----:B--2---:R-:W-:-:S06]  /*347c0*/  PRMT R2, RZ, 0x7610, R2 ;  /* 0x00007610ff027816 */ /* 0x004fcc0000000002 */
[----:B---3--:R-:W2:Y:S04]  /*347d0*/  @!P0 LDG.E.U16 R2, desc[UR8][R4.64] ;  /* 0x0000000804028981 */ /* 0x008ea8000c1e1500 */
[----:B------:R0:W-:Y:S04]  /*347e0*/  STS.U16 [R14+UR5+0x3d80], R13 ;  /* 0x003d800d0e007988 */ /* 0x0001e80008000405 */
[----:B------:R1:W-:Y:S04]  /*347f0*/  STS.U16 [R14+UR5+0x4c00], R15 ;  /* 0x004c000f0e007988 */ /* 0x0003e80008000405 */
[----:B0-----:R-:W3:Y:S04]  /*34800*/  LDL.LU R13, [R1+0x6214] ;  /* 0x00621400010d7983 */ /* 0x001ee80000300800 */
[----:B-1----:R-:W3:Y:S04]  /*34810*/  LDL.LU R14, [R1+0x6210] ;  /* 0x00621000010e7983 */ /* 0x002ee80000300800 */
[----:B------:R-:W3:Y:S04]  /*34820*/  LDL.LU R15, [R1+0x620c] ;  /* 0x00620c00010f7983 */ /* 0x000ee80000300800 */
[----:B--2---:R0:W-:Y:S04]  /*34830*/  STL [R1+0x100], R2 ;  /* 0x0001000201007387 */ /* 0x0041e80000100800 */
[----:B0-----:R-:W2:Y:S04]  /*34840*/  LDL.LU R2, [R1+0x6208] ;  /* 0x0062080001027983 */ /* 0x001ea80000300800 */
[----:B------:R-:W2:Y:S04]  /*34850*/  LDL R4, [R1+0x147c] ;  /* 0x00147c0001047983 */ /* 0x000ea80000100800 */
[----:B------:R-:W2:Y:S01]  /*34860*/  LDL R5, [R1+0x1480] ;  /* 0x0014800001057983 */ /* 0x000ea20000100800 */
[----:B---3--:R-:W-:-:S02]  /*34870*/  PRMT R15, RZ, 0x7610, R15 ;  /* 0x00007610ff0f7816 */ /* 0x008fc4000000000f */
[----:B--2---:R-:W-:-:S04]  /*34880*/  @!P1 LOP3.LUT R5, R5, R4, RZ, 0x3c, !PT ;  /* 0x0000000405059212 */ /* 0x004fc800078e3cff */
[----:B------:R-:W-:-:S04]  /*34890*/  @!P1 LOP3.LUT R4, R5, R4, RZ, 0x3c, !PT ;  /* 0x0000000405049212 */ /* 0x000fc800078e3cff */
[----:B------:R-:W-:-:S05]  /*348a0*/  @!P1 LOP3.LUT R5, R5, R4, RZ, 0x3c, !PT ;  /* 0x0000000405059212 */ /* 0x000fca00078e3cff */
[----:B------:R-:W2:Y:S04]  /*348b0*/  @!P1 LDG.E.U16 R15, desc[UR8][R4.64] ;  /* 0x00000008040f9981 */ /* 0x000ea8000c1e1500 */
[----:B--2---:R0:W-:Y:S04]  /*348c0*/  STL [R1+0xfc], R15 ;  /* 0x0000fc0f01007387 */ /* 0x0041e80000100800 */
[----:B0-----:R-:W2:Y:S04]  /*348d0*/  LDL.LU R15, [R1+0x6204] ;  /* 0x00620400010f7983 */ /* 0x001ea80000300800 */
[----:B------:R-:W3:Y:S04]  /*348e0*/  LDL R4, [R1+0x1404] ;  /* 0x0014040001047983 */ /* 0x000ee80000100800 */
[----:B------:R-:W3:Y:S01]  /*348f0*/  LDL R5, [R1+0x1408] ;  /* 0x0014080001057983 */ /* 0x000ee20000100800 */
[----:B------:R-:W-:-:S02]  /*34900*/  PRMT R2, RZ, 0x7610, R2 ;  /* 0x00007610ff027816 */ /* 0x000fc40000000002 */
[----:B---3--:R-:W-:-:S04]  /*34910*/  @!P0 LOP3.LUT R5, R5, R4, RZ, 0x3c, !PT ;  /* 0x0000000405058212 */ /* 0x008fc800078e3cff */
[----:B------:R-:W-:-:S04]  /*34920*/  @!P0 LOP3.LUT R4, R5, R4, RZ, 0x3c, !PT ;  /* 0x0000000405048212 */ /* 0x000fc800078e3cff */
[----:B------:R-:W-:-:S05]  /*34930*/  @!P0 LOP3.LUT R5, R5, R4, RZ, 0x3c, !PT ;  /* 0x0000000405058212 */ /* 0x000fca00078e3cff */
[----:B------:R-:W3:Y:S04]  /*34940*/  @!P0 LDG.E.U16 R2, desc[UR8][R4.64] ;  /* 0x0000000804028981 */ /* 0x000ee8000c1e1500 */
[----:B---3--:R0:W-:Y:S04]  /*34950*/  STL [R1+0xf8], R2 ;  /* 0x0000f80201007387 */ /* 0x0081e80000100800 */
[----:B0-----:R-:W3:Y:S04]  /*34960*/  LDL.LU R2, [R1+0x6200] ;  /* 0x0062000001027983 */ /* 0x001ee80000300800 */
[----:B------:R-:W3:Y:S04]  /*34970*/  LDL R4, [R1+0x13fc] ;  /* 0x0013fc0001047983 */ /* 0x000ee80000100800 */
[----:B------:R-:W3:Y:S01]  /*34980*/  LDL R5, [R1+0x1400] ;  /* 0x0014000001057983 */ /* 0x000ee20000100800 */
[----:B--2---:R-:W-:-:S02]  /*34990*/  PRMT R15, RZ, 0x7610, R15 ;  /* 0x00007610ff0f7816 */ /* 0x004fc4000000000f */
[----:B---3--:R-:W-:-:S04]  /*349a0*/  @!P1 LOP3.LUT R5, R5, R4, RZ, 0x3c, !PT ;  /* 0x0000000405059212 */ /* 0x008fc800078e3cff */
        /* <DEDUP_REMOVED lines=212> */
[----:B------:R-:W2:Y:S04]  /*356f0*/  LDL R4, [R1+0x266c] ;  /* 0x00266c0001047983 */ /* 0x000ea80000100800 */
[----:B------:R-:W2:Y:S01]  /*35700*/  LDL R5, [R1+0x2678] ;  /* 0x0026780001057983 */ /* 0x000ea20000100800 */
[----:B------:R-:W-:-:S02]  /*35710*/  PRMT R0, RZ, 0x7610, R0 ;  /* 0x00007610ff007816 */ /* 0x000fc40000000000 */
[----:B--2---:R-:W-:-:S04]  /*35720*/  @!P1 LOP3.LUT R5, R5, R4, RZ, 0x3c, !PT ;  /* 0x0000000405059212 */ /* 0x004fc800078e3cff */
[----:B------:R-:W-:-:S04]  /*35730*/  @!P1 LOP3.LUT R4, R5, R4, RZ, 0x3c, !PT ;  /* 0x0000000405049212 */ /* 0x000fc800078e3cff */
[----:B------:R-:W-:-:S05]  /*35740*/  @!P1 LOP3.LUT R5, R5, R4, RZ, 0x3c, !PT ;  /* 0x0000000405059212 */ /* 0x000fca00078e3cff */
[----:B------:R0:W2:Y:S04]  /*35750*/  @!P1 LDG.E.U16 R0, desc[UR8][R4.64] ;  /* 0x0000000804009981 */ /* 0x0000a8000c1e1500 */
[----:B------:R-:W0:Y:S04]  /*35760*/  LDL R4, [R1+0x26e4] ;  /* 0x0026e40001047983 */ /* 0x000e280000100800 */
[----:B------:R-:W0:Y:S01]  /*35770*/  LDL R5, [R1+0x26f0] ;  /* 0x0026f00001057983 */ /* 0x000e220000100800 */
[----:B------:R-:W-:Y:S02]  /*35780*/  PRMT R13, RZ, 0x7610, R13 ;  /* 0x00007610ff0d7816 */ /* 0x000fe4000000000d */
[----:B0-----:R-:W-:-:S04]  /*35790*/  @!P0 LOP3.LUT R5, R5, R4, RZ, 0x3c, !PT ;  /* 0x0000000405058212 */ /* 0x001fc800078e3cff */
[----:B------:R-:W-:-:S04]  /*357a0*/  @!P0 LOP3.LUT R4, R5, R4, RZ, 0x3c, !PT ;  /* 0x0000000405048212 */ /* 0x000fc800078e3cff */
[----:B------:R-:W-:Y:S01]  /*357b0*/  @!P0 LOP3.LUT R5, R5, R4, RZ, 0x3c, !PT ;  /* 0x0000000405058212 */ /* 0x000fe200078e3cff */
[----:B--2---:R-:W-:Y:S04]  /*357c0*/  STL [R1+0x6114], R0 ;  /* 0x0061140001007387 */ /* 0x004fe80000100800 */
[----:B------:R0:W2:Y:S04]  /*357d0*/  @!P0 LDG.E.U16 R13, desc[UR8][R4.64] ;  /* 0x00000008040d8981 */ /* 0x0000a8000c1e1500 */
[----:B------:R-:W0:Y:S04]  /*357e0*/  LDL R4, [R1+0x26ec] ;  /* 0x0026ec0001047983 */ /* 0x000e280000100800 */
[----:B------:R-:W0:Y:S01]  /*357f0*/  LDL R5, [R1+0x26f8] ;  /* 0x0026f80001057983 */ /* 0x000e220000100800 */
[----:B------:R-:W-:-:S02]  /*35800*/  PRMT R12, RZ, 0x7610, R12 ;  /* 0x00007610ff0c7816 */ /* 0x000fc4000000000c */
        /* <DEDUP_REMOVED lines=23> */
[----:B---3--:R-:W-:-:S02]  /*35980*/  PRMT R2, RZ, 0x7610, R2 ;  /* 0x00007610ff027816 */ /* 0x008fc40000000002 */
[----:B0-----:R-:W-:-:S04]  /*35990*/  @!P0 LOP3.LUT R5, R5, R4, RZ, 0x3c, !PT ;  /* 0x0000000405058212 */ /* 0x001fc800078e3cff */
[----:B------:R-:W-:-:S04]  /*359a0*/  @!P0 LOP3.LUT R4, R5, R4, RZ, 0x3c, !PT ;  /* 0x0000000405048212 */ /* 0x000fc800078e3cff */
[----:B------:R-:W-:-:S05]  /*359b0*/  @!P0 LOP3.LUT R5, R5, R4, RZ, 0x3c, !PT ;  /* 0x0000000405058212 */ /* 0x000fca00078e3cff */
[----:B------:R-:W3:Y:S04]  /*359c0*/  @!P0 LDG.E.U16 R2, desc[UR8][R4.64] ;  /* 0x0000000804028981 */ /* 0x000ee8000c1e1500 */
[----:B--2---:R-:W-:Y:S04]  /*359d0*/  STL [R1+0x6124], R10 ;  /* 0x0061240a01007387 */ /* 0x004fe80000100800 */
[----:B---3--:R0:W-:Y:S04]  /*359e0*/  STL [R1+0xa8], R2 ;  /* 0x0000a80201007387 */ /* 0x0081e80000100800 */
        /* <DEDUP_REMOVED lines=133> */
[----:B------:R0:W3:Y:S04]  /*36240*/  @!P1 LDG.E.U16 R12, desc[UR8][R4.64] ;  /* 0x00000008040c9981 */ /* 0x0000e8000c1e1500 */
[----:B------:R-:W0:Y:S04]  /*36250*/  LDL R4, [R1+0x1074] ;  /* 0x0010740001047983 */ /* 0x000e280000100800 */
[----:B------:R-:W0:Y:S01]  /*36260*/  LDL R5, [R1+0x1078] ;  /* 0x0010780001057983 */ /* 0x000e220000100800 */
[----:B------:R-:W-:Y:S02]  /*36270*/  PRMT R15, RZ, 0x7610, R15 ;  /* 0x00007610ff0f7816 */ /* 0x000fe4000000000f */
[----:B0-----:R-:W-:-:S04]  /*36280*/  @!P0 LOP3.LUT R5, R5, R4, RZ, 0x3c, !PT ;  /* 0x0000000405058212 */ /* 0x001fc800078e3cff */
[----:B------:R-:W-:-:S04]  /*36290*/  @!P0 LOP3.LUT R4, R5, R4, RZ, 0x3c, !PT ;  /* 0x0000000405048212 */ /* 0x000fc800078e3cff */
[----:B------:R-:W-:-:S05]  /*362a0*/  @!P0 LOP3.LUT R5, R5, R4, RZ, 0x3c, !PT ;  /* 0x0000000405058212 */ /* 0x000fca00078e3cff */
[----:B------:R-:W2:Y:S04]  /*362b0*/  @!P0 LDG.E.U16 R15, desc[UR8][R4.64] ;  /* 0x00000008040f8981 */ /* 0x000ea8000c1e1500 */
[----:B---3--:R0:W-:Y:S04]  /*362c0*/  STL [R1+0x6c], R12 ;  /* 0x00006c0c01007387 */ /* 0x0081e80000100800 */
[----:B0-----:R-:W3:Y:S04]  /*362d0*/  LDL R12, [R1+0x2508] ;  /* 0x00250800010c7983 */ /* 0x001ee80000100800 */
[----:B--2---:R0:W-:Y:S04]  /*362e0*/  STL [R1+0x68], R15 ;  /* 0x0000680f01007387 */ /* 0x0041e80000100800 */
[----:B0-----:R-:W2:Y:S04]  /*362f0*/  LDL.LU R15, [R1+0x6160] ;  /* 0x00616000010f7983 */ /* 0x001ea80000300800 */
[----:B------:R-:W2:Y:S04]  /*36300*/  LDL R4, [R1+0x106c] ;  /* 0x00106c0001047983 */ /* 0x000ea80000100800 */
[----:B------:R-:W2:Y:S01]  /*36310*/  LDL R5, [R1+0x1070] ;  /* 0x0010700001057983 */ /* 0x000ea20000100800 */
[----:B------:R-:W-:-:S02]  /*36320*/  PRMT R2, RZ, 0x7610, R2 ;  /* 0x00007610ff027816 */ /* 0x000fc40000000002 */
[----:B--2---:R-:W-:-:S04]  /*36330*/  @!P1 LOP3.LUT R5, R5, R4, RZ, 0x3c, !PT ;  /* 0x0000000405059212 */ /* 0x004fc800078e3cff */
[----:B------:R-:W-:-:S04]  /*36340*/  @!P1 LOP3.LUT R4, R5, R4, RZ, 0x3c, !PT ;  /* 0x0000000405049212 */ /* 0x000fc800078e3cff */
[----:B------:R-:W-:-:S05]  /*36350*/  @!P1 LOP3.LUT R5, R5, R4, RZ, 0x3c, !PT ;  /* 0x0000000405059212 */ /* 0x000fca00078e3cff */
[----:B------:R-:W2:Y:S04]  /*36360*/  @!P1 LDG.E.U16 R2, desc[UR8][R4.64] ;  /* 0x0000000804029981 */ /* 0x000ea8000c1e1500 */
        /* <DEDUP_REMOVED lines=14> */
[----:B------:R-:W-:-:S05]  /*36450*/  @!P1 LOP3.LUT R5, R5, R4, RZ, 0x3c, !PT ;  /* 0x0000000405059212 */ /* 0x000fca00078e3cff */
[----:B------:R-:W3:Y:S04]  /*36460*/  @!P1 LDG.E.U16 R2, desc[UR8][R4.64] ;  /* 0x0000000804029981 */ /* 0x000ee8000c1e1500 */
[----:B--2---:R0:W-:Y:S04]  /*36470*/  STL [R1+0x60], R15 ;  /* 0x0000600f01007387 */ /* 0x0041e80000100800 */
[----:B0-----:R-:W2:Y:S04]  /*36480*/  LDL R15, [R1+0x2600] ;  /* 0x00260000010f7983 */ /* 0x001ea80000100800 */
        /* <DEDUP_REMOVED lines=8> */
[----:B------:R-:W2:Y:S01]  /*36510*/  @!P0 LDG.E.U16 R14, desc[UR8][R4.64] ;  /* 0x00000008040e8981 */ /* 0x000ea2000c1e1500 */
[----:B---3--:R-:W-:-:S03]  /*36520*/  PRMT R2, RZ, 0x7610, R2 ;  /* 0x00007610ff027816 */ /* 0x008fc60000000002 */
[----:B--2---:R0:W-:Y:S04]  /*36530*/  STL [R1+0x58], R14 ;  /* 0x0000580e01007387 */ /* 0x0041e80000100800 */
[----:B0-----:R-:W2:Y:S04]  /*36540*/  LDL.LU R14, [R1+0x6154] ;  /* 0x00615400010e7983 */ /* 0x001ea80000300800 */
[----:B------:R-:W3:Y:S01]  /*36550*/  LDL R5, [R1+0x24fc] ;  /* 0x0024fc0001057983 */ /* 0x000ee20000100800 */
[----:B------:R-:W-:-:S03]  /*36560*/  @!P1 IMAD.MOV.U32 R4, RZ, RZ, R12 ;  /* 0x000000ffff049224 */ /* 0x000fc600078e000c */
[----:B------:R-:W2:Y:S04]  /*36570*/  LDL R12, [R1+0x2680] ;  /* 0x00268000010c7983 */ /* 0x000ea80000100800 */
[----:B---3--:R-:W3:Y:S04]  /*36580*/  @!P1 LDG.E.U16 R2, desc[UR8][R4.64] ;  /* 0x0000000804029981 */ /* 0x008ee8000c1e1500 */
        /* <DEDUP_REMOVED lines=17> */
[----:B------:R-:W3:Y:S01]  /*366a0*/  @!P1 LDG.E.U16 R2, desc[UR8][R4.64] ;  /* 0x0000000804029981 */ /* 0x000ee2000c1e1500 */
[----:B--2---:R-:W-:-:S03]  /*366b0*/  PRMT R14, RZ, 0x7610, R14 ;  /* 0x00007610ff0e7816 */ /* 0x004fc6000000000e */
[----:B---3--:R0:W-:Y:S04]  /*366c0*/  STL [R1+0x44], R2 ;  /* 0x0000440201007387 */ /* 0x0081e80000100800 */
[----:B0-----:R-:W2:Y:S04]  /*366d0*/  LDL.LU R2, [R1+0x6148] ;  /* 0x0061480001027983 */ /* 0x001ea80000300800 */
[----:B------:R-:W3:Y:S01]  /*366e0*/  LDL R5, [R1+0x25f4] ;  /* 0x0025f40001057983 */ /* 0x000ee20000100800 */
[----:B------:R-:W-:-:S03]  /*366f0*/  @!P0 IMAD.MOV.U32 R4, RZ, RZ, R15 ;  /* 0x000000ffff048224 */ /* 0x000fc600078e000f */
[----:B------:R-:W2:Y:S04]  /*36700*/  LDL R15, [R1+0x26fc] ;  /* 0x0026fc00010f7983 */ /* 0x000ea80000100800 */
[----:B---3--:R0:W3:Y:S04]  /*36710*/  @!P0 LDG.E.U16 R14, desc[UR8][R4.64] ;  /* 0x00000008040e8981 */ /* 0x0080e8000c1e1500 */
[----:B------:R-:W0:Y:S04]  /*36720*/  LDL R4, [R1+0x25fc] ;  /* 0x0025fc0001047983 */ /* 0x000e280000100800 */
[----:B------:R-:W0:Y:S01]  /*36730*/  LDL R5, [R1+0x2608] ;  /* 0x0026080001057983 */ /* 0x000e220000100800 */
[----:B--2---:R-:W-:-:S02]  /*36740*/  PRMT R2, RZ, 0x7610, R2 ;  /* 0x00007610ff027816 */ /* 0x004fc40000000002 */
        /* <DEDUP_REMOVED lines=8> */
[----:B------:R-:W2:Y:S01]  /*367d0*/  LDL R5, [R1+0x2674] ;  /* 0x0026740001057983 */ /* 0x000ea20000100800 */
[----:B------:R-:W-:Y:S01]  /*367e0*/  PRMT R9, RZ, 0x7610, R9 ;  /* 0x00007610ff097816 */ /* 0x000fe20000000009 */
[----:B------:R-:W-:Y:S01]  /*367f0*/  @!P0 IMAD.MOV.U32 R4, RZ, RZ, R12 ;  /* 0x000000ffff048224 */ /* 0x000fe200078e000c */
[----:B------:R-:W-:Y:S01]  /*36800*/  PRMT R8, RZ, 0x7610, R8 ;  /* 0x00007610ff087816 */ /* 0x000fe20000000008 */
[----:B------:R-:W3:Y:S04]  /*36810*/  LDL R12, [R1+0x2788] ;  /* 0x00278800010c7983 */ /* 0x000ee80000100800 */
[----:B--2---:R0:W2:Y:S04]  /*36820*/  @!P0 LDG.E.U16 R9, desc[UR8][R4.64] ;  /* 0x0000000804098981 */ /* 0x0040a8000c1e1500 */
[----:B------:R-:W0:Y:S04]  /*36830*/  LDL R4, [R1+0x267c] ;  /* 0x00267c0001047983 */ /* 0x000e280000100800 */
[----:B------:R-:W0:Y:S02]  /*36840*/  LDL R5, [R1+0x2688] ;  /* 0x0026880001057983 */ /* 0x000e240000100800 */
        /* <DEDUP_REMOVED lines=10> */
[----:B------:R-:W-:-:S05]  /*368f0*/  @!P0 LOP3.LUT R5, R5, R4, RZ, 0x3c, !PT ;  /* 0x0000000405058212 */ /* 0x000fca00078e3cff */
[----:B------:R-:W4:Y:S01]  /*36900*/  @!P0 LDG.E.U16 R7, desc[UR8][R4.64] ;  /* 0x0000000804078981 */ /* 0x000f22000c1e1500 */
[----:B------:R-:W-:-:S03]  /*36910*/  PRMT R6, RZ, 0x7610, R6 ;  /* 0x00007610ff067816 */ /* 0x000fc60000000006 */
[----:B--2---:R-:W-:Y:S04]  /*36920*/  STL [R1+0x60e4], R8 ;  /* 0x0060e40801007387 */ /* 0x004fe80000100800 */
[----:B---3--:R-:W2:Y:S04]  /*36930*/  @!P1 LDG.E.U16 R6, desc[UR8][R14.64] ;  /* 0x000000080e069981 */ /* 0x008ea8000c1e1500 */
[----:B----4-:R-:W-:Y:S04]  /*36940*/  STL [R1+0x60e8], R7 ;  /* 0x0060e80701007387 */ /* 0x010fe80000100800 */
[----:B------:R-:W3:Y:S04]  /*36950*/  LDL R14, [R1+0x2774] ;  /* 0x00277400010e7983 */ /* 0x000ee80000100800 */
[----:B------:R-:W3:Y:S01]  /*36960*/  LDL R15, [R1+0x2780] ;  /* 0x00278000010f7983 */ /* 0x000ee20000100800 */
[----:B------:R-:W-:-:S03]  /*36970*/  PRMT R5, RZ, 0x7610, R5 ;  /* 0x00007610ff057816 */ /* 0x000fc60000000005 */
[----:B--2---:R0:W-:Y:S04]  /*36980*/  STL [R1+0x60ec], R6 ;  /* 0x0060ec0601007387 */ /* 0x0041e80000100800 */
[----:B0-----:R-:W2:Y:S01]  /*36990*/  LDL R6, [R1+0x277c] ;  /* 0x00277c0001067983 */ /* 0x001ea20000100800 */
[----:B---3--:R-:W-:-:S04]  /*369a0*/  @!P0 LOP3.LUT R15, R15, R14, RZ, 0x3c, !PT ;  /* 0x0000000e0f0f8212 */ /* 0x008fc800078e3cff */
[----:B------:R-:W-:-:S04]  /*369b0*/  @!P0 LOP3.LUT R14, R15, R14, RZ, 0x3c, !PT ;  /* 0x0000000e0f0e8212 */ /* 0x000fc800078e3cff */
[----:B------:R-:W-:-:S05]  /*369c0*/  @!P0 LOP3.LUT R15, R15, R14, RZ, 0x3c, !PT ;  /* 0x0000000e0f0f8212 */ /* 0x000fca00078e3cff */
[----:B------:R0:W3:Y:S01]  /*369d0*/  @!P0 LDG.E.U16 R5, desc[UR8][R14.64] ;  /* 0x000000080e058981 */ /* 0x0000e2000c1e1500 */
[----:B------:R-:W-:Y:S01]  /*369e0*/  PRMT R4, RZ, 0x7610, R4 ;  /* 0x00007610ff047816 */ /* 0x000fe20000000004 */
[----:B0-----:R-:W-:Y:S02]  /*369f0*/  @!P1 IMAD.MOV.U32 R14, RZ, RZ, R12 ;  /* 0x000000ffff0e9224 */ /* 0x001fe400078e000c */
[----:B--2---:R-:W-:-:S05]  /*36a00*/  @!P1 IMAD.MOV.U32 R15, RZ, RZ, R6 ;  /* 0x000000ffff0f9224 */ /* 0x004fca00078e0006 */
[----:B------:R-:W2:Y:S04]  /*36a10*/  @!P1 LDG.E.U16 R4, desc[UR8][R14.64] ;  /* 0x000000080e049981 */ /* 0x000ea8000c1e1500 */
[----:B---3--:R-:W-:Y:S04]  /*36a20*/  STL [R1+0x60f0], R5 ;  /* 0x0060f00501007387 */ /* 0x008fe80000100800 */
[----:B------:R-:W3:Y:S04]  /*36a30*/  LDL R14, [R1+0x1464] ;  /* 0x00146400010e7983 */ /* 0x000ee80000100800 */
[----:B------:R-:W3:Y:S01]  /*36a40*/  LDL R15, [R1+0x1468] ;  /* 0x00146800010f7983 */ /* 0x000ee20000100800 */
[----:B------:R-:W-:-:S03]  /*36a50*/  PRMT R11, RZ, 0x7610, R11 ;  /* 0x00007610ff0b7816 */ /* 0x000fc6000000000b */
[----:B------:R-:W4:Y:S04]  /*36a60*/  LDL R12, [R1+0x1364] ;  /* 0x00136400010c7983 */ /* 0x000f280000100800 */
[----:B------:R-:W4:Y:S04]  /*36a70*/  LDL R6, [R1+0x1368] ;  /* 0x0013680001067983 */ /* 0x000f280000100800 */
[----:B--2---:R0:W-:Y:S01]  /*36a80*/  STL [R1+0x60f4], R4 ;  /* 0x0060f40401007387 */ /* 0x0041e20000100800 */
[----:B---3--:R-:W-:-:S04]  /*36a90*/  @!P0 LOP3.LUT R15, R15, R14, RZ, 0x3c, !PT ;  /* 0x0000000e0f0f8212 */ /* 0x008fc800078e3cff */
[----:B------:R-:W-:-:S04]  /*36aa0*/  @!P0 LOP3.LUT R14, R15, R14, RZ, 0x3c, !PT ;  /* 0x0000000e0f0e8212 */ /* 0x000fc800078e3cff */
[----:B------:R-:W-:-:S05]  /*36ab0*/  @!P0 LOP3.LUT R15, R15, R14, RZ, 0x3c, !PT ;  /* 0x0000000e0f0f8212 */ /* 0x000fca00078e3cff */
[----:B------:R1:W2:Y:S04]  /*36ac0*/  @!P0 LDG.E.U16 R11, desc[UR8][R14.64] ;  /* 0x000000080e0b8981 */ /* 0x0002a8000c1e1500 */
[----:B------:R-:W1:Y:S04]  /*36ad0*/  LDL R14, [R1+0x145c] ;  /* 0x00145c00010e7983 */ /* 0x000e680000100800 */
[----:B------:R-:W1:Y:S01]  /*36ae0*/  LDL R15, [R1+0x1460] ;  /* 0x00146000010f7983 */ /* 0x000e620000100800 */
[----:B------:R-:W-:Y:S02]  /*36af0*/  PRMT R2, RZ, 0x7610, R2 ;  /* 0x00007610ff027816 */ /* 0x000fe40000000002 */
[----:B-1----:R-:W-:-:S04]  /*36b00*/  @!P1 LOP3.LUT R15, R15, R14, RZ, 0x3c, !PT ;  /* 0x0000000e0f0f9212 */ /* 0x002fc800078e3cff */
[----:B------:R-:W-:-:S04]  /*36b10*/  @!P1 LOP3.LUT R14, R15, R14, RZ, 0x3c, !PT ;  /* 0x0000000e0f0e9212 */ /* 0x000fc800078e3cff */
[----:B------:R-:W-:-:S05]  /*36b20*/  @!P1 LOP3.LUT R15, R15, R14, RZ, 0x3c, !PT ;  /* 0x0000000e0f0f9212 */ /* 0x000fca00078e3cff */
[----:B------:R-:W3:Y:S04]  /*36b30*/  @!P1 LDG.E.U16 R2, desc[UR8][R14.64] ;  /* 0x000000080e029981 */ /* 0x000ee8000c1e1500 */
[----:B--2---:R1:W-:Y:S04]  /*36b40*/  STL [R1+0x28], R11 ;  /* 0x0000280b01007387 */ /* 0x0043e80000100800 */
[----:B0-----:R-:W2:Y:S04]  /*36b50*/  LDL R4, [R1+0x1360] ;  /* 0x0013600001047983 */ /* 0x001ea80000100800 */
[----:B-1----:R-:W2:Y:S04]  /*36b60*/  LDL R11, [R1+0x135c] ;  /* 0x00135c00010b7983 */ /* 0x002ea80000100800 */
        /* <DEDUP_REMOVED lines=11> */
[----:B---3--:R-:W-:Y:S02]  /*36c20*/  PRMT R2, RZ, 0x7610, R2 ;  /* 0x00007610ff027816 */ /* 0x008fe40000000002 */
[----:B0-----:R-:W-:-:S04]  /*36c30*/  @!P1 LOP3.LUT R15, R15, R14, RZ, 0x3c, !PT ;  /* 0x0000000e0f0f9212 */ /* 0x001fc800078e3cff */
[----:B------:R-:W-:-:S04]  /*36c40*/  @!P1 LOP3.LUT R14, R15, R14, RZ, 0x3c, !PT ;  /* 0x0000000e0f0e9212 */ /* 0x000fc800078e3cff */
[----:B------:R-:W-:-:S05]  /*36c50*/  @!P1 LOP3.LUT R15, R15, R14, RZ, 0x3c, !PT ;  /* 0x0000000e0f0f9212 */ /* 0x000fca00078e3cff */
[----:B------:R4:W3:Y:S04]  /*36c60*/  @!P1 LDG.E.U16 R2, desc[UR8][R14.64] ;  /* 0x000000080e029981 */ /* 0x0008e8000c1e1500 */
[----:B--2---:R0:W-:Y:S01]  /*36c70*/  STL [R1+0x20], R8 ;  /* 0x0000200801007387 */ /* 0x0041e20000100800 */
[----:B------:R-:W-:-:S03]  /*36c80*/  PRMT R5, RZ, 0x7610, R5 ;  /* 0x00007610ff057816 */ /* 0x000fc60000000005 */
[----:B0-----:R-:W2:Y:S01]  /*36c90*/  LDL R8, [R1+0x12e8] ;  /* 0x0012e80001087983 */ /* 0x001ea20000100800 */
[----:B----4-:R-:W-:Y:S02]  /*36ca0*/  @!P0 IMAD.MOV.U32 R14, RZ, RZ, R6 ;  /* 0x000000ffff0e8224 */ /* 0x010fe400078e0006 */
[----:B------:R-:W-:-:S05]  /*36cb0*/  @!P0 IMAD.MOV.U32 R15, RZ, RZ, R12 ;  /* 0x000000ffff0f8224 */ /* 0x000fca00078e000c */
[----:B------:R0:W4:Y:S04]  /*36cc0*/  @!P0 LDG.E.U16 R5, desc[UR8][R14.64] ;  /* 0x000000080e058981 */ /* 0x000128000c1e1500 */
[----:B---3--:R1:W-:Y:S04]  /*36cd0*/  STL [R1+0x1c], R2 ;  /* 0x00001c0201007387 */ /* 0x0083e80000100800 */
[----:B-1----:R-:W3:Y:S01]  /*36ce0*/  LDL.LU R2, [R1+0x613c] ;  /* 0x00613c0001027983 */ /* 0x002ee20000300800 */
[----:B0-----:R-:W-:Y:S02]  /*36cf0*/  @!P1 IMAD.MOV.U32 R14, RZ, RZ, R4 ;  /* 0x000000ffff0e9224 */ /* 0x001fe400078e0004 */
[----:B------:R-:W-:Y:S01]  /*36d00*/  @!P1 IMAD.MOV.U32 R15, RZ, RZ, R11 ;  /* 0x000000ffff0f9224 */ /* 0x000fe200078e000b */
[----:B------:R-:W2:Y:S04]  /*36d10*/  LDL R6, [R1+0x1264] ;  /* 0x0012640001067983 */ /* 0x000ea80000100800 */
[----:B----4-:R0:W-:Y:S01]  /*36d20*/  STL [R1+0x18], R5 ;  /* 0x0000180501007387 */ /* 0x0101e20000100800 */
[----:B------:R-:W-:-:S03]  /*36d30*/  PRMT R7, RZ, 0x7610, R7 ;  /* 0x00007610ff077816 */ /* 0x000fc60000000007 */
[----:B------:R-:W4:Y:S04]  /*36d40*/  LDL R12, [R1+0x125c] ;  /* 0x00125c00010c7983 */ /* 0x000f280000100800 */
[----:B------:R-:W4:Y:S04]  /*36d50*/  LDL R11, [R1+0x1260] ;  /* 0x00126000010b7983 */ /* 0x000f280000100800 */
[----:B------:R-:W4:Y:S04]  /*36d60*/  LDL R4, [R1+0x11e4] ;  /* 0x0011e40001047983 */ /* 0x000f280000100800 */
[----:B0-----:R-:W4:Y:S01]  /*36d70*/  LDL R5, [R1+0x1268] ;  /* 0x0012680001057983 */ /* 0x001f220000100800 */
[----:B---3--:R-:W-:-:S06]  /*36d80*/  PRMT R2, RZ, 0x7610, R2 ;  /* 0x00007610ff027816 */ /* 0x008fcc0000000002 */
[----:B------:R2:W3:Y:S04]  /*36d90*/  @!P1 LDG.E.U16 R2, desc[UR8][R14.64] ;  /* 0x000000080e029981 */ /* 0x0004e8000c1e1500 */
[----:B------:R-:W3:Y:S01]  /*36da0*/  LDL R15, [R1+0x12e4] ;  /* 0x0012e400010f7983 */ /* 0x000ee20000100800 */
[----:B--2---:R-:W-:-:S05]  /*36db0*/  @!P0 IMAD.MOV.U32 R14, RZ, RZ, R8 ;  /* 0x000000ffff0e8224 */ /* 0x004fca00078e0008 */
[----:B---3--:R-:W2:Y:S04]  /*36dc0*/  @!P0 LDG.E.U16 R7, desc[UR8][R14.64] ;  /* 0x000000080e078981 */ /* 0x008ea8000c1e1500 */
[----:B------:R0:W-:Y:S04]  /*36dd0*/  STL [R1+0x14], R2 ;  /* 0x0000140201007387 */ /* 0x0001e80000100800 */
[----:B------:R-:W3:Y:S04]  /*36de0*/  LDL R8, [R1+0x11dc] ;  /* 0x0011dc0001087983 */ /* 0x000ee80000100800 */
[----:B------:R-:W3:Y:S04]  /*36df0*/  LDL R14, [R1+0x12dc] ;  /* 0x0012dc00010e7983 */ /* 0x000ee80000100800 */
[----:B------:R-:W3:Y:S04]  /*36e00*/  LDL R15, [R1+0x12e0] ;  /* 0x0012e000010f7983 */ /* 0x000ee80000100800 */
[----:B0-----:R-:W4:Y:S01]  /*36e10*/  LDL R2, [R1+0x11e8] ;  /* 0x0011e80001027983 */ /* 0x001f220000100800 */
[----:B------:R-:W-:-:S02]  /*36e20*/  PRMT R3, RZ, 0x7610, R3 ;  /* 0x00007610ff037816 */ /* 0x000fc40000000003 */
[----:B------:R-:W-:Y:S01]  /*36e30*/  PRMT R13, RZ, 0x7610, R13 ;  /* 0x00007610ff0d7816 */ /* 0x000fe2000000000d */
[----:B--2---:R0:W-:Y:S04]  /*36e40*/  STL [R1+0x10], R7 ;  /* 0x0000100701007387 */ /* 0x0041e80000100800 */
[----:B0-----:R-:W2:Y:S01]  /*36e50*/  LDL R7, [R1+0x11e0] ;  /* 0x0011e00001077983 */ /* 0x001ea20000100800 */
[----:B---3--:R-:W-:-:S04]  /*36e60*/  @!P1 LOP3.LUT R15, R15, R14, RZ, 0x3c, !PT ;  /* 0x0000000e0f0f9212 */ /* 0x008fc800078e3cff */
[----:B------:R-:W-:-:S04]  /*36e70*/  @!P1 LOP3.LUT R14, R15, R14, RZ, 0x3c, !PT ;  /* 0x0000000e0f0e9212 */ /* 0x000fc800078e3cff */
[----:B------:R-:W-:-:S05]  /*36e80*/  @!P1 LOP3.LUT R15, R15, R14, RZ, 0x3c, !PT ;  /* 0x0000000e0f0f9212 */ /* 0x000fca00078e3cff */
[----:B------:R4:W3:Y:S01]  /*36e90*/  @!P1 LDG.E.U16 R3, desc[UR8][R14.64] ;  /* 0x000000080e039981 */ /* 0x0008e2000c1e1500 */
[----:B------:R-:W-:Y:S01]  /*36ea0*/  PRMT R10, RZ, 0x7610, R10 ;  /* 0x00007610ff0a7816 */ /* 0x000fe2000000000a */
[----:B----4-:R-:W-:Y:S02]  /*36eb0*/  @!P0 IMAD.MOV.U32 R14, RZ, RZ, R5 ;  /* 0x000000ffff0e8224 */ /* 0x010fe400078e0005 */
[----:B------:R-:W-:-:S05]  /*36ec0*/  @!P0 IMAD.MOV.U32 R15, RZ, RZ, R6 ;  /* 0x000000ffff0f8224 */ /* 0x000fca00078e0006 */
[----:B------:R0:W4:Y:S01]  /*36ed0*/  @!P0 LDG.E.U16 R13, desc[UR8][R14.64] ;  /* 0x000000080e0d8981 */ /* 0x000122000c1e1500 */
[----:B------:R-:W-:Y:S01]  /*36ee0*/  PRMT R9, RZ, 0x7610, R9 ;  /* 0x00007610ff097816 */ /* 0x000fe20000000009 */
[----:B0-----:R-:W-:Y:S02]  /*36ef0*/  @!P1 IMAD.MOV.U32 R14, RZ, RZ, R11 ;  /* 0x000000ffff0e9224 */ /* 0x001fe400078e000b */
[----:B------:R-:W-:-:S05]  /*36f00*/  @!P1 IMAD.MOV.U32 R15, RZ, RZ, R12 ;  /* 0x000000ffff0f9224 */ /* 0x000fca00078e000c */
[----:B------:R0:W4:Y:S01]  /*36f10*/  @!P1 LDG.E.U16 R10, desc[UR8][R14.64] ;  /* 0x000000080e0a9981 */ /* 0x000122000c1e1500 */
[----:B------:R-:W-:Y:S01]  /*36f20*/  PRMT R29, RZ, 0x7610, R29 ;  /* 0x00007610ff1d7816 */ /* 0x000fe2000000001d */
[----:B0-----:R-:W-:Y:S02]  /*36f30*/  @!P0 IMAD.MOV.U32 R14, RZ, RZ, R2 ;  /* 0x000000ffff0e8224 */ /* 0x001fe400078e0002 */
[----:B------:R-:W-:-:S05]  /*36f40*/  @!P0 IMAD.MOV.U32 R15, RZ, RZ, R4 ;  /* 0x000000ffff0f8224 */ /* 0x000fca00078e0004 */
[----:B------:R0:W4:Y:S02]  /*36f50*/  @!P0 LDG.E.U16 R9, desc[UR8][R14.64] ;  /* 0x000000080e098981 */ /* 0x000124000c1e1500 */
[----:B0-----:R-:W-:Y:S02]  /*36f60*/  @!P1 IMAD.MOV.U32 R15, RZ, RZ, R8 ;  /* 0x000000ffff0f9224 */ /* 0x001fe400078e0008 */
[----:B--2---:R-:W-:-:S05]  /*36f70*/  @!P1 IMAD.MOV.U32 R14, RZ, RZ, R7 ;  /* 0x000000ffff0e9224 */ /* 0x004fca00078e0007 */
[----:B------:R-:W2:Y:S04]  /*36f80*/  @!P1 LDG.E.U16 R29, desc[UR8][R14.64] ;  /* 0x000000080e1d9981 */ /* 0x000ea8000c1e1500 */
[----:B---3--:R-:W-:Y:S04]  /*36f90*/  STL [R1+0xc], R3 ;  /* 0x00000c0301007387 */ /* 0x008fe80000100800 */
[----:B------:R-:W3:Y:S04]  /*36fa0*/  LDL R6, [R1+0x1164] ;  /* 0x0011640001067983 */ /* 0x000ee80000100800 */
[----:B------:R-:W3:Y:S04]  /*36fb0*/  LDL R5, [R1+0x1168] ;  /* 0x0011680001057983 */ /* 0x000ee80000100800 */
[----:B------:R-:W3:Y:S04]  /*36fc0*/  LDL R4, [R1+0x115c] ;  /* 0x00115c0001047983 */ /* 0x000ee80000100800 */
[----:B------:R-:W3:Y:S04]  /*36fd0*/  LDL R2, [R1+0x1160] ;  /* 0x0011600001027983 */ /* 0x000ee80000100800 */
[----:B------:R-:W3:Y:S04]  /*36fe0*/  LDL R8, [R1+0x10e4] ;  /* 0x0010e40001087983 */ /* 0x000ee80000100800 */
[----:B------:R-:W3:Y:S01]  /*36ff0*/  LDL R7, [R1+0x10e8] ;  /* 0x0010e80001077983 */ /* 0x000ee20000100800 */
[----:B------:R-:W-:-:S02]  /*37000*/  PRMT R28, RZ, 0x7610, R28 ;  /* 0x00007610ff1c7816 */ /* 0x000fc4000000001c */
[----:B------:R-:W-:Y:S01]  /*37010*/  PRMT R27, RZ, 0x7610, R27 ;  /* 0x00007610ff1b7816 */ /* 0x000fe2000000001b */
[----:B--2---:R-:W-:Y:S04]  /*37020*/  STL [R1+0x60b8], R29 ;  /* 0x0060b81d01007387 */ /* 0x004fe80000100800 */
[----:B----4-:R0:W-:Y:S04]  /*37030*/  STL [R1+0x4], R10 ;  /* 0x0000040a01007387 */ /* 0x0101e80000100800 */
[----:B0-----:R-:W2:Y:S04]  /*37040*/  LDL R10, [R1+0x10dc] ;  /* 0x0010dc00010a7983 */ /* 0x001ea80000100800 */
[----:B------:R0:W-:Y:S04]  /*37050*/  STL [R1], R9 ;  /* 0x0000000901007387 */ /* 0x0001e80000100800 */
[----:B0-----:R-:W4:Y:S01]  /*37060*/  LDL R9, [R1+0x10e0] ;  /* 0x0010e00001097983 */ /* 0x001f220000100800 */
[----:B---3--:R-:W-:-:S02]  /*37070*/  @!P0 IMAD.MOV.U32 R14, RZ, RZ, R5 ;  /* 0x000000ffff0e8224 */ /* 0x008fc400078e0005 */
[----:B------:R-:W-:Y:S01]  /*37080*/  @!P0 IMAD.MOV.U32 R15, RZ, RZ, R6 ;  /* 0x000000ffff0f8224 */ /* 0x000fe200078e0006 */
[----:B------:R-:W-:Y:S02]  /*37090*/  PRMT R26, RZ, 0x7610, R26 ;  /* 0x00007610ff1a7816 */ /* 0x000fe4000000001a */
[----:B------:R-:W-:Y:S01]  /*370a0*/  PRMT R25, RZ, 0x7610, R25 ;  /* 0x00007610ff197816 */ /* 0x000fe20000000019 */
[----:B------:R-:W3:Y:S04]  /*370b0*/  LDL R6, [R1+0x1064] ;  /* 0x0010640001067983 */ /* 0x000ee80000100800 */
[----:B------:R0:W3:Y:S04]  /*370c0*/  @!P0 LDG.E.U16 R28, desc[UR8][R14.64] ;  /* 0x000000080e1c8981 */ /* 0x0000e8000c1e1500 */
[----:B------:R-:W3:Y:S01]  /*370d0*/  LDL R5, [R1+0x1068] ;  /* 0x0010680001057983 */ /* 0x000ee20000100800 */
[----:B0-----:R-:W-:Y:S01]  /*370e0*/  @!P1 MOV R14, R2 ;  /* 0x00000002000e9202 */ /* 0x001fe20000000f00 */
[----:B------:R-:W-:-:S05]  /*370f0*/  @!P1 IMAD.MOV.U32 R15, RZ, RZ, R4 ;  /* 0x000000ffff0f9224 */ /* 0x000fca00078e0004 */
[----:B------:R0:W3:Y:S02]  /*37100*/  @!P1 LDG.E.U16 R27, desc[UR8][R14.64] ;  /* 0x000000080e1b9981 */ /* 0x0000e4000c1e1500 */
[----:B0-----:R-:W-:Y:S02]  /*37110*/  @!P0 IMAD.MOV.U32 R14, RZ, RZ, R7 ;  /* 0x000000ffff0e8224 */ /* 0x001fe400078e0007 */
[----:B------:R-:W-:-:S05]  /*37120*/  @!P0 IMAD.MOV.U32 R15, RZ, RZ, R8 ;  /* 0x000000ffff0f8224 */ /* 0x000fca00078e0008 */
[----:B------:R2:W3:Y:S02]  /*37130*/  @!P0 LDG.E.U16 R26, desc[UR8][R14.64] ;  /* 0x000000080e1a8981 */ /* 0x0004e4000c1e1500 */
[----:B--2---:R-:W-:Y:S02]  /*37140*/  @!P1 IMAD.MOV.U32 R15, RZ, RZ, R10 ;  /* 0x000000ffff0f9224 */ /* 0x004fe400078e000a */
[----:B----4-:R-:W-:-:S05]  /*37150*/  @!P1 IMAD.MOV.U32 R14, RZ, RZ, R9 ;  /* 0x000000ffff0e9224 */ /* 0x010fca00078e0009 */
[----:B------:R0:W2:Y:S04]  /*37160*/  @!P1 LDG.E.U16 R25, desc[UR8][R14.64] ;  /* 0x000000080e199981 */ /* 0x0000a8000c1e1500 */
[----:B---3--:R-:W-:Y:S04]  /*37170*/  STL [R1+0x60bc], R28 ;  /* 0x0060bc1c01007387 */ /* 0x008fe80000100800 */
[----:B------:R-:W3:Y:S04]  /*37180*/  LDL R4, [R1+0x105c] ;  /* 0x00105c0001047983 */ /* 0x000ee80000100800 */
[----:B------:R-:W4:Y:S04]  /*37190*/  LDL R2, [R1+0x1060] ;  /* 0x0010600001027983 */ /* 0x000f280000100800 */
[----:B------:R-:W-:Y:S04]  /*371a0*/  STL [R1+0x60c0], R27 ;  /* 0x0060c01b01007387 */ /* 0x000fe80000100800 */
[----:B------:R-:W-:Y:S04]  /*371b0*/  STL [R1+0x8], R13 ;  /* 0x0000080d01007387 */ /* 0x000fe80000100800 */
[----:B------:R-:W3:Y:S04]  /*371c0*/  LDL R8, [R1+0x247c] ;  /* 0x00247c0001087983 */ /* 0x000ee80000100800 */
[----:B------:R-:W3:Y:S01]  /*371d0*/  LDL R7, [R1+0x2498] ;  /* 0x0024980001077983 */ /* 0x000ee20000100800 */
[----:B------:R-:W-:Y:S01]  /*371e0*/  PRMT R24, RZ, 0x7610, R24 ;  /* 0x00007610ff187816 */ /* 0x000fe20000000018 */
[----:B0-----:R-:W-:-:S02]  /*371f0*/  @!P0 IMAD.MOV.U32 R14, RZ, RZ, R5 ;  /* 0x000000ffff0e8224 */ /* 0x001fc400078e0005 */
[----:B------:R-:W-:-:S05]  /*37200*/  @!P0 IMAD.MOV.U32 R15, RZ, RZ, R6 ;  /* 0x000000ffff0f8224 */ /* 0x000fca00078e0006 */
[----:B------:R4:W3:Y:S04]  /*37210*/  @!P0 LDG.E.U16 R24, desc[UR8][R14.64] ;  /* 0x000000080e188981 */ /* 0x0008e8000c1e1500 */
[----:B------:R-:W-:Y:S04]  /*37220*/  STL [R1+0x60c4], R26 ;  /* 0x0060c41a01007387 */ /* 0x000fe80000100800 */
[----:B--2---:R0:W-:Y:S04]  /*37230*/  STL [R1+0x60c8], R25 ;  /* 0x0060c81901007387 */ /* 0x0041e80000100800 */
[----:B------:R-:W2:Y:S04]  /*37240*/  LDL R6, [R1+0x2490] ;  /* 0x0024900001067983 */ /* 0x000ea80000100800 */
[----:B------:R-:W2:Y:S01]  /*37250*/  LDL R5, [R1+0x2494] ;  /* 0x0024940001057983 */ /* 0x000ea20000100800 */
[----:B------:R-:W-:Y:S01]  /*37260*/  PRMT R20, RZ, 0x7610, R20 ;  /* 0x00007610ff147816 */ /* 0x000fe20000000014 */
[----:B----4-:R-:W-:-:S02]  /*37270*/  @!P1 IMAD.MOV.U32 R14, RZ, RZ, R2 ;  /* 0x000000ffff0e9224 */ /* 0x010fc400078e0002 */
[----:B---3--:R-:W-:Y:S01]  /*37280*/  @!P1 IMAD.MOV.U32 R15, RZ, RZ, R4 ;  /* 0x000000ffff0f9224 */ /* 0x008fe200078e0004 */
[----:B------:R-:W-:-:S04]  /*37290*/  PRMT R18, RZ, 0x7610, R18 ;  /* 0x00007610ff127816 */ /* 0x000fc80000000012 */
[----:B------:R1:W3:Y:S02]  /*372a0*/  @!P1 LDG.E.U16 R20, desc[UR8][R14.64] ;  /* 0x000000080e149981 */ /* 0x0002e4000c1e1500 */
[----:B-1----:R-:W-:Y:S02]  /*372b0*/  @!P0 IMAD.MOV.U32 R14, RZ, RZ, R7 ;  /* 0x000000ffff0e8224 */ /* 0x002fe400078e0007 */
[----:B------:R-:W-:-:S05]  /*372c0*/  @!P0 IMAD.MOV.U32 R15, RZ, RZ, R8 ;  /* 0x000000ffff0f8224 */ /* 0x000fca00078e0008 */
[----:B------:R2:W4:Y:S01]  /*372d0*/  @!P0 LDG.E.U16 R18, desc[UR8][R14.64] ;  /* 0x000000080e128981 */ /* 0x000522000c1e1500 */
[----:B------:R-:W-:-:S03]  /*372e0*/  PRMT R16, RZ, 0x7610, R16 ;  /* 0x00007610ff107816 */ /* 0x000fc60000000010 */
[----:B------:R-:W-:Y:S04]  /*372f0*/  STL [R1+0x60cc], R24 ;  /* 0x0060cc1801007387 */ /* 0x000fe80000100800 */
[----:B------:R-:W4:Y:S04]  /*37300*/  LDL R4, [R1+0x2504] ;  /* 0x0025040001047983 */ /* 0x000f280000100800 */
[----:B------:R-:W4:Y:S01]  /*37310*/  LDL R2, [R1+0x2510] ;  /* 0x0025100001027983 */ /* 0x000f220000100800 */
[----:B--2---:R-:W-:Y:S02]  /*37320*/  @!P1 IMAD.MOV.U32 R15, RZ, RZ, R6 ;  /* 0x000000ffff0f9224 */ /* 0x004fe400078e0006 */
[----:B------:R-:W-:-:S05]  /*37330*/  @!P1 IMAD.MOV.U32 R14, RZ, RZ, R5 ;  /* 0x000000ffff0e9224 */ /* 0x000fca00078e0005 */
[----:B------:R1:W2:Y:S04]  /*37340*/  @!P1 LDG.E.U16 R16, desc[UR8][R14.64] ;  /* 0x000000080e109981 */ /* 0x0002a8000c1e1500 */
[----:B---3--:R-:W-:Y:S04]  /*37350*/  STL [R1+0x60d0], R20 ;  /* 0x0060d01401007387 */ /* 0x008fe80000100800 */
[----:B------:R-:W3:Y:S04]  /*37360*/  LDL R12, [R1+0x250c] ;  /* 0x00250c00010c7983 */ /* 0x000ee80000100800 */
[----:B------:R-:W3:Y:S04]  /*37370*/  LDL R11, [R1+0x2518] ;  /* 0x00251800010b7983 */ /* 0x000ee80000100800 */
[----:B------:R-:W3:Y:S04]  /*37380*/  LDL R9, [R1+0x2590] ;  /* 0x0025900001097983 */ /* 0x000ee80000100800 */
[----:B----4-:R-:W-:Y:S04]  /*37390*/  STL [R1+0x60d4], R18 ;  /* 0x0060d41201007387 */ /* 0x010fe80000100800 */
[----:B------:R-:W4:Y:S04]  /*373a0*/  LDL R10, [R1+0x2584] ;  /* 0x00258400010a7983 */ /* 0x000f280000100800 */
[----:B------:R-:W4:Y:S04]  /*373b0*/  LDL R8, [R1+0x258c] ;  /* 0x00258c0001087983 */ /* 0x000f280000100800 */
[----:B------:R-:W4:Y:S04]  /*373c0*/  LDL R7, [R1+0x2598] ;  /* 0x0025980001077983 */ /* 0x000f280000100800 */
[----:B------:R-:W4:Y:S04]  /*373d0*/  LDL R6, [R1+0x2604] ;  /* 0x0026040001067983 */ /* 0x000f280000100800 */
[----:B------:R-:W4:Y:S01]  /*373e0*/  LDL R5, [R1+0x2610] ;  /* 0x0026100001057983 */ /* 0x000f220000100800 */
[----:B-1----:R-:W-:-:S02]  /*373f0*/  @!P0 IMAD.MOV.U32 R14, RZ, RZ, R2 ;  /* 0x000000ffff0e8224 */ /* 0x002fc400078e0002 */
[----:B------:R-:W-:Y:S01]  /*37400*/  @!P0 IMAD.MOV.U32 R15, RZ, RZ, R4 ;  /* 0x000000ffff0f8224 */ /* 0x000fe200078e0004 */
[----:B------:R-:W-:Y:S02]  /*37410*/  PRMT R17, RZ, 0x7610, R17 ;  /* 0x00007610ff117816 */ /* 0x000fe40000000011 */
[----:B------:R-:W-:-:S04]  /*37420*/  PRMT R19, RZ, 0x7610, R19 ;  /* 0x00007610ff137816 */ /* 0x000fc80000000013 */
[----:B------:R3:W4:Y:S04]  /*37430*/  @!P0 LDG.E.U16 R17, desc[UR8][R14.64] ;  /* 0x000000080e118981 */ /* 0x000728000c1e1500 */
[----:B--2---:R-:W-:Y:S04]  /*37440*/  STL [R1+0x60d8], R16 ;  /* 0x0060d81001007387 */ /* 0x004fe80000100800 */
[----:B------:R-:W2:Y:S04]  /*37450*/  LDL R4, [R1+0x27d4] ;  /* 0x0027d40001047983 */ /* 0x000ea80000100800 */
[----:B------:R-:W2:Y:S01]  /*37460*/  LDL R2, [R1+0x27e0] ;  /* 0x0027e00001027983 */ /* 0x000ea20000100800 */
[----:B---3--:R-:W-:-:S02]  /*37470*/  @!P1 IMAD.MOV.U32 R14, RZ, RZ, R11 ;  /* 0x000000ffff0e9224 */ /* 0x008fc400078e000b */
[----:B------:R-:W-:Y:S01]  /*37480*/  @!P1 IMAD.MOV.U32 R15, RZ, RZ, R12 ;  /* 0x000000ffff0f9224 */ /* 0x000fe200078e000c */
[----:B------:R-:W-:-:S04]  /*37490*/  PRMT R21, RZ, 0x7610, R21 ;  /* 0x00007610ff157816 */ /* 0x000fc80000000015 */
[----:B------:R1:W3:Y:S01]  /*374a0*/  @!P1 LDG.E.U16 R19, desc[UR8][R14.64] ;  /* 0x000000080e139981 */ /* 0x0002e2000c1e1500 */
[----:B------:R-:W-:Y:S01]  /*374b0*/  PRMT R22, RZ, 0x7610, R22 ;  /* 0x00007610ff167816 */ /* 0x000fe20000000016 */
[----:B-1----:R-:W-:Y:S02]  /*374c0*/  @!P0 IMAD.MOV.U32 R14, RZ, RZ, R9 ;  /* 0x000000ffff0e8224 */ /* 0x002fe400078e0009 */
[----:B----4-:R-:W-:-:S05]  /*374d0*/  @!P0 IMAD.MOV.U32 R15, RZ, RZ, R10 ;  /* 0x000000ffff0f8224 */ /* 0x010fca00078e000a */
[----:B------:R1:W4:Y:S01]  /*374e0*/  @!P0 LDG.E.U16 R21, desc[UR8][R14.64] ;  /* 0x000000080e158981 */ /* 0x000322000c1e1500 */
[----:B------:R-:W-:Y:S01]  /*374f0*/  PRMT R23, RZ, 0x7610, R23 ;  /* 0x00007610ff177816 */ /* 0x000fe20000000017 */
[----:B-1----:R-:W-:Y:S02]  /*37500*/  @!P1 IMAD.MOV.U32 R14, RZ, RZ, R7 ;  /* 0x000000ffff0e9224 */ /* 0x002fe400078e0007 */
[----:B------:R-:W-:-:S05]  /*37510*/  @!P1 IMAD.MOV.U32 R15, RZ, RZ, R8 ;  /* 0x000000ffff0f9224 */ /* 0x000fca00078e0008 */
[----:B------:R1:W4:Y:S02]  /*37520*/  @!P1 LDG.E.U16 R22, desc[UR8][R14.64] ;  /* 0x000000080e169981 */ /* 0x000324000c1e1500 */
[----:B-1----:R-:W-:Y:S02]  /*37530*/  @!P0 IMAD.MOV.U32 R14, RZ, RZ, R5 ;  /* 0x000000ffff0e8224 */ /* 0x002fe400078e0005 */
[----:B------:R-:W-:-:S05]  /*37540*/  @!P0 IMAD.MOV.U32 R15, RZ, RZ, R6 ;  /* 0x000000ffff0f8224 */ /* 0x000fca00078e0006 */
[----:B------:R2:W4:Y:S01]  /*37550*/  @!P0 LDG.E.U16 R23, desc[UR8][R14.64] ;  /* 0x000000080e178981 */ /* 0x000522000c1e1500 */
[----:B------:R-:W-:Y:S01]  /*37560*/  PRMT R0, RZ, 0x7610, R0 ;  /* 0x00007610ff007816 */ /* 0x000fe20000000000 */
[----:B--2---:R-:W-:Y:S02]  /*37570*/  @!P0 IMAD.MOV.U32 R15, RZ, RZ, R4 ;  /* 0x000000ffff0f8224 */ /* 0x004fe400078e0004 */
[----:B------:R-:W-:-:S05]  /*37580*/  @!P0 IMAD.MOV.U32 R14, RZ, RZ, R2 ;  /* 0x000000ffff0e8224 */ /* 0x000fca00078e0002 */
[----:B------:R-:W2:Y:S04]  /*37590*/  @!P0 LDG.E.U16 R0, desc[UR8][R14.64] ;  /* 0x000000080e008981 */ /* 0x000ea8000c1e1500 */
[----:B------:R-:W-:Y:S04]  /*375a0*/  STL [R1+0x60f8], R17 ;  /* 0x0060f81101007387 */ /* 0x000fe80000100800 */
[----:B---3--:R-:W-:Y:S04]  /*375b0*/  STL [R1+0x60fc], R19 ;  /* 0x0060fc1301007387 */ /* 0x008fe80000100800 */
[----:B----4-:R-:W-:Y:S04]  /*375c0*/  STL [R1+0x6100], R21 ;  /* 0x0061001501007387 */ /* 0x010fe80000100800 */
[----:B------:R-:W-:Y:S04]  /*375d0*/  STL [R1+0x6104], R22 ;  /* 0x0061041601007387 */ /* 0x000fe80000100800 */
[----:B------:R-:W-:Y:S04]  /*375e0*/  STL [R1+0x6108], R23 ;  /* 0x0061081701007387 */ /* 0x000fe80000100800 */
[----:B0-----:R-:W3:Y:S04]  /*375f0*/  LDL.LU R25, [R1+0xf48] ;  /* 0x000f480001197983 */ /* 0x001ee80000300800 */
        /* <DEDUP_REMOVED lines=10> */
[----:B--2---:R0:W-:Y:S04]  /*376a0*/  STL [R1+0x238], R0 ;  /* 0x0002380001007387 */ /* 0x0041e80000100800 */
[----:B0-----:R-:W2:Y:S04]  /*376b0*/  LDL.LU R0, [R1+0xd6c] ;  /* 0x000d6c0001007983 */ /* 0x001ea80000300800 */
[----:B------:R-:W2:Y:S04]  /*376c0*/  LDL.LU R8, [R1+0xd64] ;  /* 0x000d640001087983 */ /* 0x000ea80000300800 */
[----:B------:R-:W2:Y:S04]  /*376d0*/  LDL.LU R9, [R1+0xd5c] ;  /* 0x000d5c0001097983 */ /* 0x000ea80000300800 */
[----:B------:R-:W2:Y:S04]  /*376e0*/  LDL.LU R13, [R1+0xd54] ;  /* 0x000d5400010d7983 */ /* 0x000ea80000300800 */
[----:B------:R-:W2:Y:S04]  /*376f0*/  LDL.LU R2, [R1+0x6dc] ;  /* 0x0006dc0001027983 */ /* 0x000ea80000300800 */
        /* <DEDUP_REMOVED lines=13> */
[----:B------:R-:W0:Y:S03]  /*377d0*/  S2R R3, SR_TID.X ;  /* 0x0000000000037919 */ /* 0x000e260000002100 */
        /* <DEDUP_REMOVED lines=32> */
[----:B0-----:R-:W-:-:S03]  /*379e0*/  LOP3.LUT R3, R3, 0x3f, RZ, 0xc0, !PT ;  /* 0x0000003f03037812 */ /* 0x001fc600078ec0ff */
[----:B------:R-:W-:Y:S04]  /*379f0*/  STL [R1+0x6060], R14 ;  /* 0x0060600e01007387 */ /* 0x000fe80000100800 */
[----:B------:R-:W-:Y:S04]  /*37a00*/  STL [R1+0x6068], R14 ;  /* 0x0060680e01007387 */ /* 0x000fe80000100800 */
[----:B------:R-:W-:Y:S04]  /*37a10*/  STL [R1+0x6070], R14 ;  /* 0x0060700e01007387 */ /* 0x000fe80000100800 */
[----:B------:R-:W-:Y:S04]  /*37a20*/  STL [R1+0x6078], R14 ;  /* 0x0060780e01007387 */ /* 0x000fe80000100800 */
[----:B------:R-:W-:Y:S01]  /*37a30*/  STL [R1+0x6080], R14 ;  /* 0x0060800e01007387 */ /* 0x000fe20000100800 */
[----:B------:R-:W-:-:S03]  /*37a40*/  IMAD.SHL.U32 R3, R3, 0x2, RZ ;  /* 0x0000000203037824 */ /* 0x000fc600078e00ff */
[----:B------:R-:W-:Y:S04]  /*37a50*/  STL [R1+0x6088], R14 ;  /* 0x0060880e01007387 */ /* 0x000fe80000100800 */
[----:B------:R-:W-:Y:S04]  /*37a60*/  STL [R1+0x6090], R14 ;  /* 0x0060900e01007387 */ /* 0x000fe80000100800 */
[----:B------:R-:W-:Y:S04]  /*37a70*/  STL [R1+0x6098], R14 ;  /* 0x0060980e01007387 */ /* 0x000fe80000100800 */
[----:B------:R-:W-:Y:S04]  /*37a80*/  STL [R1+0x60a0], R14 ;  /* 0x0060a00e01007387 */ /* 0x000fe80000100800 */
[----:B------:R-:W-:Y:S04]  /*37a90*/  STL [R1+0x60a8], R14 ;  /* 0x0060a80e01007387 */ /* 0x000fe80000100800 */
[----:B------:R-:W-:Y:S01]  /*37aa0*/  STL [R1+0x60b0], R14 ;  /* 0x0060b00e01007387 */ /* 0x000fe20000100800 */
[----:B------:R-:W-:-:S03]  /*37ab0*/  LOP3.LUT R11, R3, 0x60, RZ, 0x3c, !PT ;  /* 0x00000060030b7812 */ /* 0x000fc600078e3cff */
[----:B------:R-:W-:Y:S04]  /*37ac0*/  STL [R1+0x610c], R14 ;  /* 0x00610c0e01007387 */ /* 0x000fe80000100800 */
[----:B------:R-:W-:Y:S04]  /*37ad0*/  STL [R1+0x5eb8], R15 ;  /* 0x005eb80f01007387 */ /* 0x000fe80000100800 */
[----:B------:R-:W-:Y:S04]  /*37ae0*/  STL [R1+0x5ec0], R15 ;  /* 0x005ec00f01007387 */ /* 0x000fe80000100800 */
[----:B------:R-:W-:Y:S04]  /*37af0*/  STL [R1+0x5ec8], R15 ;  /* 0x005ec80f01007387 */ /* 0x000fe80000100800 */
[----:B------:R-:W-:Y:S04]  /*37b00*/  STL [R1+0x5ed0], R15 ;  /* 0x005ed00f01007387 */ /* 0x000fe80000100800 */
[----:B---3--:R-:W-:Y:S04]  /*37b10*/  STS.U16 [R11+UR5+0x4c80], R25 ;  /* 0x004c80190b007988 */ /* 0x008fe80008000405 */
[----:B------:R-:W-:Y:S04]  /*37b20*/  STL [R1+0x5ed8], R15 ;  /* 0x005ed80f01007387 */ /* 0x000fe80000100800 */
[----:B----4-:R-:W-:Y:S04]  /*37b30*/  STS.U16 [R11+UR5+0x4d00], R26 ;  /* 0x004d001a0b007988 */ /* 0x010fe80008000405 */
[----:B------:R-:W-:Y:S04]  /*37b40*/  STL [R1+0x5ee0], R15 ;  /* 0x005ee00f01007387 */ /* 0x000fe80000100800 */
[----:B------:R-:W-:Y:S04]  /*37b50*/  STS.U16 [R11+UR5+0x4d80], R27 ;  /* 0x004d801b0b007988 */ /* 0x000fe80008000405 */
        /* <DEDUP_REMOVED lines=13> */
[----:B------:R0:W-:Y:S04]  /*37c30*/  STS.U16 [R11+UR5+0x6d00], R10 ;  /* 0x006d000a0b007988 */ /* 0x0001e80008000405 */
[----:B------:R-:W-:Y:S04]  /*37c40*/  STL [R1+0x5f20], R15 ;  /* 0x005f200f01007387 */ /* 0x000fe80000100800 */
[----:B------:R1:W-:Y:S04]  /*37c50*/  STS.U16 [R11+UR5+0x6d80], R12 ;  /* 0x006d800c0b007988 */ /* 0x0003e80008000405 */
[----:B------:R-:W-:Y:S04]  /*37c60*/  STL [R1+0x5f28], R15 ;  /* 0x005f280f01007387 */ /* 0x000fe80000100800 */
[----:B------:R-:W-:Y:S04]  /*37c70*/  STL [R1+0x6110], R15 ;  /* 0x0061100f01007387 */ /* 0x000fe80000100800 */
[----:B0-----:R-:W3:Y:S04]  /*37c80*/  LDL.LU R10, [R1+0x6d4] ;  /* 0x0006d400010a7983 */ /* 0x001ee80000300800 */
[----:B-1----:R-:W4:Y:S04]  /*37c90*/  LDL.LU R12, [R1+0x6cc] ;  /* 0x0006cc00010c7983 */ /* 0x002f280000300800 */
[----:B--2---:R0:W-:Y:S04]  /*37ca0*/  STS.U16 [R11+UR5+0x7c00], R0 ;  /* 0x007c00000b007988 */ /* 0x0041e80008000405 */
[----:B------:R-:W-:Y:S04]  /*37cb0*/  STS.U16 [R11+UR5+0x7c80], R8 ;  /* 0x007c80080b007988 */ /* 0x000fe80008000405 */
[----:B------:R-:W-:Y:S04]  /*37cc0*/  STS.U16 [R11+UR5+0x7d00], R9 ;  /* 0x007d00090b007988 */ /* 0x000fe80008000405 */
[----:B------:R-:W-:Y:S04]  /*37cd0*/  STS.U16 [R11+UR5+0x7d80], R13 ;  /* 0x007d800d0b007988 */ /* 0x000fe80008000405 */
[----:B------:R1:W-:Y:S04]  /*37ce0*/  STS.U16 [R11+UR5+0x8c00], R2 ;  /* 0x008c00020b007988 */ /* 0x0003e80008000405 */
[----:B0-----:R-:W2:Y:S04]  /*37cf0*/  LDL.LU R0, [R1+0x6c4] ;  /* 0x0006c40001007983 */ /* 0x001ea80000300800 */
[----:B-1----:R-:W2:Y:S04]  /*37d00*/  LDL.LU R2, [R1+0x658] ;  /* 0x0006580001027983 */ /* 0x002ea80000300800 */
        /* <DEDUP_REMOVED lines=24> */
[----:B---3--:R0:W-:Y:S04]  /*37e90*/  STS.U16 [R11+UR5+0x8c80], R10 ;  /* 0x008c800a0b007988 */ /* 0x0081e80008000405 */
[----:B----4-:R1:W-:Y:S04]  /*37ea0*/  STS.U16 [R11+UR5+0x8d00], R12 ;  /* 0x008d000c0b007988 */ /* 0x0103e80008000405 */
[----:B0-----:R-:W3:Y:S04]  /*37eb0*/  LDL.LU R10, [R1+0x160] ;  /* 0x00016000010a7983 */ /* 0x001ee80000300800 */
[----:B-1----:R-:W4:Y:S04]  /*37ec0*/  LDL.LU R12, [R1+0x154] ;  /* 0x00015400010c7983 */ /* 0x002f280000300800 */
[----:B--2---:R0:W-:Y:S04]  /*37ed0*/  STS.U16 [R11+UR5+0x8d80], R0 ;  /* 0x008d80000b007988 */ /* 0x0041e80008000405 */
[----:B------:R1:W-:Y:S04]  /*37ee0*/  STS.U16 [R11+UR5+0x9c00], R2 ;  /* 0x009c00020b007988 */ /* 0x0003e80008000405 */
[----:B0-----:R-:W2:Y:S04]  /*37ef0*/  LDL.LU R0, [R1+0xfd4] ;  /* 0x000fd40001007983 */ /* 0x001ea80000300800 */
[----:B-1----:R-:W2:Y:S04]  /*37f00*/  LDL.LU R2, [R1+0x6138] ;  /* 0x0061380001027983 */ /* 0x002ea80000300800 */
[----:B------:R0:W-:Y:S02]  /*37f10*/  STS.U16 [R11+UR5+0x9c80], R3 ;  /* 0x009c80030b007988 */ /* 0x0001e40008000405 */
[----:B0-----:R-:W0:Y:S02]  /*37f20*/  S2R R3, SR_TID.X ;  /* 0x0000000000037919 */ /* 0x001e240000002100 */
        /* <DEDUP_REMOVED lines=21> */
[----:B------:R-:W-:Y:S04]  /*38080*/  STS.U16 [R11+UR5+0xed80], R8 ;  /* 0x00ed80080b007988 */ /* 0x000fe80008000405 */
[----:B-1----:R-:W3:Y:S01]  /*38090*/  LDL.LU R13, [R1+0xfd0] ;  /* 0x000fd000010d7983 */ /* 0x002ee20000300800 */
[----:B0-----:R-:W-:-:S05]  /*380a0*/  LOP3.LUT R3, R3, 0x3f, RZ, 0xc0, !PT ;  /* 0x0000003f03037812 */ /* 0x001fca00078ec0ff */
[----:B------:R-:W-:Y:S01]  /*380b0*/  IMAD.SHL.U32 R3, R3, 0x2, RZ ;  /* 0x0000000203037824 */ /* 0x000fe200078e00ff */
[----:B--2---:R0:W-:Y:S04]  /*380c0*/  STS.U16 [R11+UR5+0xfc00], R2 ;  /* 0x00fc00020b007988 */ /* 0x0041e80008000405 */
[----:B0-----:R-:W-:Y:S02]  /*380d0*/  LOP3.LUT R2, R3, 0x70, RZ, 0x3c, !PT ;  /* 0x0000007003027812 */ /* 0x001fe400078e3cff */
[----:B------:R-:W2:Y:S04]  /*380e0*/  LDL.LU R3, [R1+0xfc4] ;  /* 0x000fc40001037983 */ /* 0x000ea80000300800 */
[----:B--2---:R0:W-:Y:S04]  /*380f0*/  STL [R1+0x6130], R3 ;  /* 0x0061300301007387 */ /* 0x0041e80000100800 */
[----:B0-----:R-:W2:Y:S04]  /*38100*/  LDL.LU R3, [R1+0xfc8] ;  /* 0x000fc80001037983 */ /* 0x001ea80000300800 */
[----:B------:R-:W-:Y:S04]  /*38110*/  STS.U16 [R11+UR5+0xfc80], R9 ;  /* 0x00fc80090b007988 */ /* 0x000fe80008000405 */
[----:B---3--:R-:W-:Y:S04]  /*38120*/  STS.U16 [R11+UR5+0xfd00], R10 ;  /* 0x00fd000a0b007988 */ /* 0x008fe80008000405 */
[----:B----4-:R-:W-:Y:S04]  /*38130*/  STS.U16 [R11+UR5+0xfd80], R12 ;  /* 0x00fd800c0b007988 */ /* 0x010fe80008000405 */
        /* <DEDUP_REMOVED lines=30> */
[----:B0-----:R-:W3:Y:S04]  /*38320*/  LDL.LU R13, [R1+0xd34] ;  /* 0x000d3400010d7983 */ /* 0x001ee80000300800 */
[----:B--2---:R0:W-:Y:S04]  /*38330*/  STS.U16 [R2+UR5+0xf00], R3 ;  /* 0x000f000302007988 */ /* 0x0041e80008000405 */
[----:B0-----:R-:W2:Y:S04]  /*38340*/  LDL.LU R3, [R1+0x6134] ;  /* 0x0061340001037983 */ /* 0x001ea80000300800 */
[----:B--2---:R0:W-:Y:S04]  /*38350*/  STS.U16 [R2+UR5+0xf80], R3 ;  /* 0x000f800302007988 */ /* 0x0041e80008000405 */
[----:B0-----:R-:W2:Y:S04]  /*38360*/  LDL.LU R3, [R1+0x6130] ;  /* 0x0061300001037983 */ /* 0x001ea80000300800 */
[----:B--2---:R-:W-:Y:S04]  /*38370*/  STS.U16 [R2+UR5+0x1e00], R3 ;  /* 0x001e000302007988 */ /* 0x004fe80008000405 */
        /* <DEDUP_REMOVED lines=19> */
[----:B------:R-:W3:Y:S04]  /*384b0*/  LDL.LU R3, [R1+0x6a4] ;  /* 0x0006a40001037983 */ /* 0x000ee80000300800 */
[----:B---3--:R0:W-:Y:S04]  /*384c0*/  STL [R1+0x6128], R3 ;  /* 0x0061280301007387 */ /* 0x0081e80000100800 */
[----:B0-----:R-:W3:Y:S04]  /*384d0*/  LDL.LU R3, [R1+0x6ac] ;  /* 0x0006ac0001037983 */ /* 0x001ee80000300800 */
[----:B------:R-:W-:Y:S04]  /*384e0*/  STS.U16 [R2+UR5+0x5f80], R5 ;  /* 0x005f800502007988 */ /* 0x000fe80008000405 */
[----:B------:R-:W-:Y:S04]  /*384f0*/  STS.U16 [R2+UR5+0x6e00], R6 ;  /* 0x006e000602007988 */ /* 0x000fe80008000405 */
[----:B------:R-:W-:Y:S04]  /*38500*/  STS.U16 [R2+UR5+0x6e80], R7 ;  /* 0x006e800702007988 */ /* 0x000fe80008000405 */
[----:B------:R-:W-:Y:S04]  /*38510*/  STS.U16 [R2+UR5+0x6f00], R8 ;  /* 0x006f000802007988 */ /* 0x000fe80008000405 */
[----:B------:R-:W-:Y:S04]  /*38520*/  STS.U16 [R2+UR5+0x6f80], R9 ;  /* 0x006f800902007988 */ /* 0x000fe80008000405 */
[----:B---3--:R0:W-:Y:S04]  /*38530*/  STL [R1+0x612c], R3 ;  /* 0x00612c0301007387 */ /* 0x0081e80000100800 */
[----:B0-----:R-:W3:Y:S04]  /*38540*/  LDL.LU R3, [R1+0x6b4] ;  /* 0x0006b40001037983 */ /* 0x001ee80000300800 */
        /* <DEDUP_REMOVED lines=24> */
[----:B------:R0:W-:Y:S04]  /*386d0*/  STS.U16 [R2+UR5+0x7f00], R12 ;  /* 0x007f000c02007988 */ /* 0x0001e80008000405 */
[----:B------:R1:W-:Y:S04]  /*386e0*/  STS.U16 [R2+UR5+0x7f80], R13 ;  /* 0x007f800d02007988 */ /* 0x0003e80008000405 */
[----:B--2---:R2:W-:Y:S04]  /*386f0*/  STS.U16 [R2+UR5+0x8e00], R0 ;  /* 0x008e000002007988 */ /* 0x0045e80008000405 */
[----:B0-----:R-:W4:Y:S04]  /*38700*/  LDL.LU R10, [R1+0x1bc] ;  /* 0x0001bc00010a7983 */ /* 0x001f280000300800 */
[----:B-1----:R-:W4:Y:S04]  /*38710*/  LDL.LU R11, [R1+0x1b4] ;  /* 0x0001b400010b7983 */ /* 0x002f280000300800 */
[----:B------:R-:W4:Y:S04]  /*38720*/  LDL.LU R12, [R1+0x14c] ;  /* 0x00014c00010c7983 */ /* 0x000f280000300800 */
[----:B------:R-:W4:Y:S04]  /*38730*/  LDL.LU R13, [R1+0x148] ;  /* 0x00014800010d7983 */ /* 0x000f280000300800 */
[----:B--2---:R-:W2:Y:S04]  /*38740*/  LDL.LU R0, [R1+0x144] ;  /* 0x0001440001007983 */ /* 0x004ea80000300800 */
[----:B---3--:R0:W-:Y:S04]  /*38750*/  STS.U16 [R2+UR5+0x8e80], R3 ;  /* 0x008e800302007988 */ /* 0x0081e80008000405 */
[----:B0-----:R-:W3:Y:S04]  /*38760*/  LDL.LU R3, [R1+0x612c] ;  /* 0x00612c0001037983 */ /* 0x001ee80000300800 */
[----:B---3--:R0:W-:Y:S04]  /*38770*/  STS.U16 [R2+UR5+0x8f00], R3 ;  /* 0x008f000302007988 */ /* 0x0081e80008000405 */
[----:B0-----:R-:W3:Y:S04]  /*38780*/  LDL.LU R3, [R1+0x6128] ;  /* 0x0061280001037983 */ /* 0x001ee80000300800 */
        /* <DEDUP_REMOVED lines=20> */
[----:B------:R-:W-:Y:S04]  /*388d0*/  STS.U16 [R2+UR5+0xdf80], R7 ;  /* 0x00df800702007988 */ /* 0x000fe80008000405 */
[----:B------:R-:W-:Y:S04]  /*388e0*/  STS.U16 [R2+UR5+0xee00], R8 ;  /* 0x00ee000802007988 */ /* 0x000fe80008000405 */
[----:B------:R-:W-:Y:S04]  /*388f0*/  STS.U16 [R2+UR5+0xee80], R9 ;  /* 0x00ee800902007988 */ /* 0x000fe80008000405 */
[----:B------:R1:W-:Y:S04]  /*38900*/  STS.U16 [R2+UR5+0xef00], R10 ;  /* 0x00ef000a02007988 */ /* 0x0003e80008000405 */
[----:B------:R3:W-:Y:S04]  /*38910*/  STS.U16 [R2+UR5+0xef80], R11 ;  /* 0x00ef800b02007988 */ /* 0x0007e80008000405 */
[----:B0-----:R-:W4:Y:S04]  /*38920*/  LDL.LU R5, [R1+0x140] ;  /* 0x0001400001057983 */ /* 0x001f280000300800 */
[----:B------:R0:W-:Y:S04]  /*38930*/  STS.U16 [R2+UR5+0xfe00], R12 ;  /* 0x00fe000c02007988 */ /* 0x0001e80008000405 */
[----:B------:R0:W-:Y:S04]  /*38940*/  STS.U16 [R2+UR5+0xfe80], R13 ;  /* 0x00fe800d02007988 */ /* 0x0001e80008000405 */
[----:B--2---:R2:W-:Y:S04]  /*38950*/  STS.U16 [R2+UR5+0xff00], R0 ;  /* 0x00ff000002007988 */ /* 0x0045e80008000405 */
[----:B-1----:R-:W4:Y:S04]  /*38960*/  LDL.LU R10, [R1+0x100] ;  /* 0x00010000010a7983 */ /* 0x002f280000300800 */
[----:B---3--:R-:W3:Y:S04]  /*38970*/  LDL.LU R11, [R1+0xfc] ;  /* 0x0000fc00010b7983 */ /* 0x008ee80000300800 */
[----:B0-----:R-:W3:Y:S04]  /*38980*/  LDL.LU R12, [R1+0xf8] ;  /* 0x0000f800010c7983 */ /* 0x001ee80000300800 */
[----:B------:R-:W3:Y:S04]  /*38990*/  LDL.LU R13, [R1+0xf4] ;  /* 0x0000f400010d7983 */ /* 0x000ee80000300800 */
[----:B--2---:R-:W2:Y:S04]  /*389a0*/  LDL.LU R0, [R1+0xf0] ;  /* 0x0000f00001007983 */ /* 0x004ea80000300800 */
        /* <DEDUP_REMOVED lines=14> */
[----:B------:R-:W0:Y:S03]  /*38a90*/  S2R R3, SR_TID.X ;  /* 0x0000000000037919 */ /* 0x000e260000002100 */
[----:B------:R-:W2:Y:S04]  /*38aa0*/  LDL.LU R24, [R1+0xb4] ;  /* 0x0000b40001187983 */ /* 0x000ea80000300800 */
[----:B------:R-:W2:Y:S04]  /*38ab0*/  LDL.LU R25, [R1+0xb0] ;  /* 0x0000b00001197983 */ /* 0x000ea80000300800 */
[----:B------:R-:W2:Y:S04]  /*38ac0*/  LDL.LU R26, [R1+0xac] ;  /* 0x0000ac00011a7983 */ /* 0x000ea80000300800 */
[----:B------:R-:W2:Y:S04]  /*38ad0*/  LDL.LU R27, [R1+0x50] ;  /* 0x00005000011b7983 */ /* 0x000ea80000300800 */
[----:B------:R-:W2:Y:S04]  /*38ae0*/  LDL.LU R28, [R1+0x4c] ;  /* 0x00004c00011c7983 */ /* 0x000ea80000300800 */
[----:B------:R-:W2:Y:S04]  /*38af0*/  LDL.LU R29, [R1+0x40] ;  /* 0x00004000011d7983 */ /* 0x000ea80000300800 */
[----:B------:R-:W2:Y:S01]  /*38b00*/  LDL.LU R4, [R1+0x3c] ;  /* 0x00003c0001047983 */ /* 0x000ea20000300800 */
[----:B0-----:R-:W-:-:S05]  /*38b10*/  LOP3.LUT R3, R3, 0x3f, RZ, 0xc0, !PT ;  /* 0x0000003f03037812 */ /* 0x001fca00078ec0ff */
[----:B------:R-:W-:Y:S01]  /*38b20*/  IMAD.SHL.U32 R3, R3, 0x2, RZ ;  /* 0x0000000203037824 */ /* 0x000fe200078e00ff */
[----:B----4-:R0:W-:Y:S04]  /*38b30*/  STS.U16 [R2+UR5+0xff80], R5 ;  /* 0x00ff800502007988 */ /* 0x0101e80008000405 */
[----:B0-----:R-:W4:Y:S04]  /*38b40*/  LDL.LU R5, [R1+0x30] ;  /* 0x0000300001057983 */ /* 0x001f280000300800 */
[----:B------:R-:W-:Y:S04]  /*38b50*/  STL [R1+0x5e4c], R2 ;  /* 0x005e4c0201007387 */ /* 0x000fe80000100800 */
[----:B------:R-:W-:Y:S04]  /*38b60*/  STL [R1+0x5ee8], R2 ;  /* 0x005ee80201007387 */ /* 0x000fe80000100800 */
[----:B------:R-:W-:Y:S04]  /*38b70*/  STL [R1+0x5ef0], R2 ;  /* 0x005ef00201007387 */ /* 0x000fe80000100800 */
[----:B------:R0:W-:Y:S04]  /*38b80*/  STS.U16 [R3+UR5+0x10000], R10 ;  /* 0x0100000a03007988 */ /* 0x0001e80008000405 */
[----:B---3--:R1:W-:Y:S04]  /*38b90*/  STS.U16 [R3+UR5+0x10080], R11 ;  /* 0x0100800b03007988 */ /* 0x0083e80008000405 */
[----:B------:R3:W-:Y:S04]  /*38ba0*/  STS.U16 [R3+UR5+0x10800], R12 ;  /* 0x0108000c03007988 */ /* 0x0007e80008000405 */
[----:B------:R1:W-:Y:S04]  /*38bb0*/  STS.U16 [R3+UR5+0x10880], R13 ;  /* 0x0108800d03007988 */ /* 0x0003e80008000405 */
[----:B--2---:R2:W-:Y:S04]  /*38bc0*/  STS.U16 [R3+UR5+0x11000], R0 ;  /* 0x0110000003007988 */ /* 0x0045e80008000405 */
[----:B0-----:R-:W4:Y:S04]  /*38bd0*/  LDL.LU R10, [R1+0x6124] ;  /* 0x00612400010a7983 */ /* 0x001f280000300800 */
[----:B-1----:R-:W4:Y:S04]  /*38be0*/  LDL.LU R11, [R1+0x6120] ;  /* 0x00612000010b7983 */ /* 0x002f280000300800 */
[----:B---3--:R-:W3:Y:S04]  /*38bf0*/  LDL.LU R12, [R1+0x611c] ;  /* 0x00611c00010c7983 */ /* 0x008ee80000300800 */
[----:B------:R-:W3:Y:S04]  /*38c00*/  LDL.LU R13, [R1+0x6118] ;  /* 0x00611800010d7983 */ /* 0x000ee80000300800 */
[----:B--2---:R-:W2:Y:S04]  /*38c10*/  LDL.LU R0, [R1+0x6114] ;  /* 0x0061140001007983 */ /* 0x004ea80000300800 */
        /* <DEDUP_REMOVED lines=8> */
[----:B------:R0:W-:Y:S04]  /*38ca0*/  STS.U16 [R3+UR5+0x11080], R15 ;  /* 0x0110800f03007988 */ /* 0x0001e80008000405 */
        /* <DEDUP_REMOVED lines=33> */
[----:B----4-:R0:W-:Y:S04]  /*38ec0*/  STS.U16 [R3+UR5+0x16800], R5 ;  /* 0x0168000503007988 */ /* 0x0101e80008000405 */
[----:B0-----:R-:W4:Y:S04]  /*38ed0*/  LDL.LU R5, [R1+0x54] ;  /* 0x0000540001057983 */ /* 0x001f280000300800 */
[----:B--2---:R0:W-:Y:S04]  /*38ee0*/  STS.U16 [R3+UR5+0x16880], R0 ;  /* 0x0168800003007988 */ /* 0x0041e80008000405 */
[----:B---3--:R-:W-:Y:S04]  /*38ef0*/  STS.U16 [R3+UR5+0x17000], R13 ;  /* 0x0170000d03007988 */ /* 0x008fe80008000405 */
[----:B------:R-:W-:Y:S04]  /*38f00*/  STS.U16 [R3+UR5+0x17080], R12 ;  /* 0x0170800c03007988 */ /* 0x000fe80008000405 */
[----:B------:R-:W-:Y:S04]  /*38f10*/  STS.U16 [R3+UR5+0x17800], R11 ;  /* 0x0178000b03007988 */ /* 0x000fe80008000405 */
[----:B------:R-:W-:Y:S01]  /*38f20*/  STS.U16 [R3+UR5+0x17880], R10 ;  /* 0x0178800a03007988 */ /* 0x000fe20008000405 */
[----:B0-----:R-:W-:-:S05]  /*38f30*/  LOP3.LUT R0, R3, 0x10, RZ, 0x3c, !PT ;  /* 0x0000001003007812 */ /* 0x001fca00078e3cff */
        /* <DEDUP_REMOVED lines=44> */
[----:B------:R0:W-:Y:S04]  /*39200*/  STS.U16 [R0+UR5+0x15900], R6 ;  /* 0x0159000600007988 */ /* 0x0001e80008000405 */
[----:B------:R1:W-:Y:S04]  /*39210*/  STS.U16 [R0+UR5+0x15980], R7 ;  /* 0x0159800700007988 */ /* 0x0003e80008000405 */
[----:B--2---:R2:W-:Y:S04]  /*39220*/  STS.U16 [R0+UR5+0x16100], R8 ;  /* 0x0161000800007988 */ /* 0x0045e80008000405 */
[----:B---3--:R3:W-:Y:S04]  /*39230*/  STS.U16 [R0+UR5+0x16180], R9 ;  /* 0x0161800900007988 */ /* 0x0087e80008000405 */
[----:B0-----:R-:W4:Y:S04]  /*39240*/  LDL.LU R6, [R1+0x60ec] ;  /* 0x0060ec0001067983 */ /* 0x001f280000300800 */
[----:B-1----:R-:W4:Y:S04]  /*39250*/  LDL.LU R7, [R1+0x60e8] ;  /* 0x0060e80001077983 */ /* 0x002f280000300800 */
[----:B--2---:R-:W2:Y:S04]  /*39260*/  LDL.LU R8, [R1+0x60e4] ;  /* 0x0060e40001087983 */ /* 0x004ea80000300800 */
[----:B---3--:R-:W3:Y:S04]  /*39270*/  LDL.LU R9, [R1+0x60e0] ;  /* 0x0060e00001097983 */ /* 0x008ee80000300800 */
[----:B---3--:R-:W-:Y:S04]  /*39280*/  STS.U16 [R0+UR5+0x16900], R9 ;  /* 0x0169000900007988 */ /* 0x008fe80008000405 */
[----:B------:R-:W-:Y:S04]  /*39290*/  STL [R1+0x5ecc], R9 ;  /* 0x005ecc0901007387 */ /* 0x000fe80000100800 */
[----:B------:R-:W-:Y:S04]  /*392a0*/  STL [R1+0x5ed4], R9 ;  /* 0x005ed40901007387 */ /* 0x000fe80000100800 */
[----:B--2---:R-:W-:Y:S04]  /*392b0*/  STS.U16 [R0+UR5+0x16980], R8 ;  /* 0x0169800800007988 */ /* 0x004fe80008000405 */
[----:B------:R-:W-:Y:S04]  /*392c0*/  STL [R1+0x5edc], R9 ;  /* 0x005edc0901007387 */ /* 0x000fe80000100800 */
[----:B----4-:R-:W-:Y:S04]  /*392d0*/  STS.U16 [R0+UR5+0x17100], R7 ;  /* 0x0171000700007988 */ /* 0x010fe80008000405 */
[----:B------:R-:W-:Y:S04]  /*392e0*/  STL [R1+0x5ebc], R7 ;  /* 0x005ebc0701007387 */ /* 0x000fe80000100800 */
[----:B------:R-:W-:Y:S04]  /*392f0*/  STS.U16 [R0+UR5+0x17180], R6 ;  /* 0x0171800600007988 */ /* 0x000fe80008000405 */
[----:B------:R-:W-:Y:S04]  /*39300*/  STL [R1+0x5ec4], R7 ;  /* 0x005ec40701007387 */ /* 0x000fe80000100800 */
[----:B------:R0:W-:Y:S04]  /*39310*/  STS.U16 [R0+UR5+0x17900], R5 ;  /* 0x0179000500007988 */ /* 0x0001e80008000405 */
[----:B------:R1:W-:Y:S04]  /*39320*/  STS.U16 [R0+UR5+0x17980], R4 ;  /* 0x0179800400007988 */ /* 0x0003e80008000405 */
[----:B0-----:R-:W2:Y:S04]  /*39330*/  LDL.LU R5, [R1] ;  /* 0x0000000001057983 */ /* 0x001ea80000300800 */
[----:B-1----:R-:W3:Y:S04]  /*39340*/  LDL.LU R0, [R1+0x60dc] ;  /* 0x0060dc0001007983 */ /* 0x002ee80000300800 */
[----:B------:R-:W4:Y:S04]  /*39350*/  LDL.LU R4, [R1+0x4] ;  /* 0x0000040001047983 */ /* 0x000f280000300800 */
[----:B---3--:R0:W-:Y:S04]  /*39360*/  STS.U16 [R0+UR5+0x10200], R16 ;  /* 0x0102001000007988 */ /* 0x0081e80008000405 */
[----:B------:R1:W-:Y:S04]  /*39370*/  STS.U16 [R0+UR5+0x10280], R18 ;  /* 0x0102801200007988 */ /* 0x0003e80008000405 */
[----:B------:R3:W-:Y:S04]  /*39380*/  STS.U16 [R0+UR5+0x10a00], R20 ;  /* 0x010a001400007988 */ /* 0x0007e80008000405 */
[----:B------:R0:W-:Y:S04]  /*39390*/  STS.U16 [R0+UR5+0x10a80], R24 ;  /* 0x010a801800007988 */ /* 0x0001e80008000405 */
[----:B------:R0:W-:Y:S04]  /*393a0*/  STS.U16 [R0+UR5+0x11200], R25 ;  /* 0x0112001900007988 */ /* 0x0001e80008000405 */
[----:B------:R1:W-:Y:S04]  /*393b0*/  STS.U16 [R0+UR5+0x11280], R26 ;  /* 0x0112801a00007988 */ /* 0x0003e80008000405 */
[----:B------:R2:W-:Y:S04]  /*393c0*/  STS.U16 [R0+UR5+0x11a00], R27 ;  /* 0x011a001b00007988 */ /* 0x0005e80008000405 */
[----:B0-----:R-:W4:Y:S04]  /*393d0*/  LDL.LU R16, [R1+0x60d8] ;  /* 0x0060d80001107983 */ /* 0x001f280000300800 */
[----:B-1----:R-:W4:Y:S04]  /*393e0*/  LDL.LU R18, [R1+0x60d4] ;  /* 0x0060d40001127983 */ /* 0x002f280000300800 */
[----:B---3--:R-:W3:Y:S04]  /*393f0*/  LDL.LU R20, [R1+0x60d0] ;  /* 0x0060d00001147983 */ /* 0x008ee80000300800 */
[----:B------:R-:W3:Y:S04]  /*39400*/  LDL.LU R24, [R1+0x60cc] ;  /* 0x0060cc0001187983 */ /* 0x000ee80000300800 */
[----:B------:R-:W3:Y:S04]  /*39410*/  LDL.LU R25, [R1+0x60c8] ;  /* 0x0060c80001197983 */ /* 0x000ee80000300800 */
[----:B------:R-:W3:Y:S04]  /*39420*/  LDL.LU R26, [R1+0x60c4] ;  /* 0x0060c400011a7983 */ /* 0x000ee80000300800 */
[----:B------:R0:W-:Y:S04]  /*39430*/  STS.U16 [R0+UR5+0x11a80], R28 ;  /* 0x011a801c00007988 */ /* 0x0001e80008000405 */
[----:B--2---:R-:W2:Y:S04]  /*39440*/  LDL.LU R27, [R1+0x60c0] ;  /* 0x0060c000011b7983 */ /* 0x004ea80000300800 */
[----:B------:R1:W-:Y:S04]  /*39450*/  STS.U16 [R0+UR5+0x12200], R29 ;  /* 0x0122001d00007988 */ /* 0x0003e80008000405 */
[----:B----4-:R4:W-:Y:S04]  /*39460*/  STS.U16 [R0+UR5+0x12280], R4 ;  /* 0x0122800400007988 */ /* 0x0109e80008000405 */
[----:B------:R4:W-:Y:S04]  /*39470*/  STS.U16 [R0+UR5+0x12a00], R5 ;  /* 0x012a000500007988 */ /* 0x0009e80008000405 */
[----:B0-----:R-:W2:Y:S04]  /*39480*/  LDL.LU R28, [R1+0x60bc] ;  /* 0x0060bc00011c7983 */ /* 0x001ea80000300800 */
[----:B-1----:R-:W2:Y:S04]  /*39490*/  LDL.LU R29, [R1+0x60b8] ;  /* 0x0060b800011d7983 */ /* 0x002ea80000300800 */
[----:B----4-:R-:W4:Y:S04]  /*394a0*/  LDL R4, [R1+0x1458] ;  /* 0x0014580001047983 */ /* 0x010f280000100800 */
[----:B------:R-:W4:Y:S01]  /*394b0*/  LDL R5, [R1+0x1454] ;  /* 0x0014540001057983 */ /* 0x000f220000100800 */
[----:B------:R-:W-:-:S06]  /*394c0*/  PRMT R14, RZ, 0x7610, R14 ;  /* 0x00007610ff0e7816 */ /* 0x000fcc000000000e */
[----:B----4-:R-:W4:Y:S04]  /*394d0*/  @!P0 LDG.E.U16 R14, desc[UR8][R4.64] ;  /* 0x00000008040e8981 */ /* 0x010f28000c1e1500 */
[----:B--2---:R-:W-:Y:S04]  /*394e0*/  STS.U16 [R0+UR5+0x12a80], R29 ;  /* 0x012a801d00007988 */ /* 0x004fe80008000405 */
[----:B------:R-:W-:Y:S04]  /*394f0*/  STS.U16 [R0+UR5+0x13200], R28 ;  /* 0x0132001c00007988 */ /* 0x000fe80008000405 */
[----:B------:R-:W-:Y:S04]  /*39500*/  STS.U16 [R0+UR5+0x13280], R27 ;  /* 0x0132801b00007988 */ /* 0x000fe80008000405 */
        /* <DEDUP_REMOVED lines=12> */
[----:B----4-:R0:W-:Y:S04]  /*395d0*/  STL [R1+0x234], R14 ;  /* 0x0002340e01007387 */ /* 0x0101e80000100800 */
[----:B0-----:R-:W3:Y:S04]  /*395e0*/  LDL.LU R14, [R1+0x60b0] ;  /* 0x0060b000010e7983 */ /* 0x001ee80000300800 */
[----:B------:R-:W4:Y:S04]  /*395f0*/  LDL R4, [R1+0x144c] ;  /* 0x00144c0001047983 */ /* 0x000f280000100800 */
[----:B------:R-:W4:Y:S01]  /*39600*/  LDL R5, [R1+0x1450] ;  /* 0x0014500001057983 */ /* 0x000f220000100800 */
[----:B--2---:R-:W-:-:S02]  /*39610*/  PRMT R0, RZ, 0x7610, R0 ;  /* 0x00007610ff007816 */ /* 0x004fc40000000000 */
[----:B----4-:R-:W-:-:S04]  /*39620*/  @!P1 LOP3.LUT R5, R5, R4, RZ, 0x3c, !PT ;  /* 0x0000000405059212 */ /* 0x010fc800078e3cff */
[----:B------:R-:W-:-:S04]  /*39630*/  @!P1 LOP3.LUT R4, R5, R4, RZ, 0x3c, !PT ;  /* 0x0000000405049212 */ /* 0x000fc800078e3cff */
[----:B------:R-:W-:-:S05]  /*39640*/  @!P1 LOP3.LUT R5, R5, R4, RZ, 0x3c, !PT ;  /* 0x0000000405059212 */ /* 0x000fca00078e3cff */
[----:B------:R-:W2:Y:S04]  /*39650*/  @!P1 LDG.E.U16 R0, desc[UR8][R4.64] ;  /* 0x0000000804009981 */ /* 0x000ea8000c1e1500 */
[----:B--2---:R0:W-:Y:S04]  /*39660*/  STL [R1+0x230], R0 ;  /* 0x0002300001007387 */ /* 0x0041e80000100800 */
[----:B0-----:R-:W2:Y:S04]  /*39670*/  LDL.LU R0, [R1+0x60ac] ;  /* 0x0060ac0001007983 */ /* 0x001ea80000300800 */
[----:B------:R-:W4:Y:S04]  /*39680*/  LDL R4, [R1+0x1444] ;  /* 0x0014440001047983 */ /* 0x000f280000100800 */
[----:B------:R-:W4:Y:S01]  /*39690*/  LDL R5, [R1+0x1448] ;  /* 0x0014480001057983 */ /* 0x000f220000100800 */
[----:B---3--:R-:W-:-:S02]  /*396a0*/  PRMT R14, RZ, 0x7610, R14 ;  /* 0x00007610ff0e7816 */ /* 0x008fc4000000000e */
[----:B----4-:R-:W-:-:S04]  /*396b0*/  @!P0 LOP3.LUT R5, R5, R4, RZ, 0x3c, !PT ;  /* 0x0000000405058212 */ /* 0x010fc800078e3cff */
[----:B------:R-:W-:-:S04]  /*396c0*/  @!P0 LOP3.LUT R4, R5, R4, RZ, 0x3c, !PT ;  /* 0x0000000405048212 */ /* 0x000fc800078e3cff */
[----:B------:R-:W-:-:S05]  /*396d0*/  @!P0 LOP3.LUT R5, R5, R4, RZ, 0x3c, !PT ;  /* 0x0000000405058212 */ /* 0x000fca00078e3cff */
[----:B------:R-:W3:Y:S04]  /*396e0*/  @!P0 LDG.E.U16 R14, desc[UR8][R4.64] ;  /* 0x00000008040e8981 */ /* 0x000ee8000c1e1500 */
[----:B---3--:R0:W-:Y:S04]  /*396f0*/  STL [R1+0x22c], R14 ;  /* 0x00022c0e01007387 */ /* 0x0081e80000100800 */
        /* <DEDUP_REMOVED lines=858> */
[----:B------:R-:W-:-:S02]  /*3cca0*/  PRMT R3, RZ, 0x7610, R3 ;  /* 0x00007610ff037816 */ /* 0x000fc40000000003 */
[----:B----4-:R-:W-:-:S04]  /*3ccb0*/  @!P0 LOP3.LUT R5, R5, R4, RZ, 0x3c, !PT ;  /* 0x0000000405058212 */ /* 0x010fc800078e3cff */
[----:B------:R-:W-:-:S04]  /*3ccc0*/  @!P0 LOP3.LUT R4, R5, R4, RZ, 0x3c, !PT ;  /* 0x0000000405048212 */ /* 0x000fc800078e3cff */
[----:B------:R-:W-:-:S05]  /*3ccd0*/  @!P0 LOP3.LUT R5, R5, R4, RZ, 0x3c, !PT ;  /* 0x0000000405058212 */ /* 0x000fca00078e3cff */
[----:B------:R0:W4:Y:S04]  /*3cce0*/  @!P0 LDG.E.U16 R3, desc[UR8][R4.64] ;  /* 0x0000000804038981 */ /* 0x000128000c1e1500 */
[----:B------:R-:W0:Y:S04]  /*3ccf0*/  LDL R4, [R1+0x24dc] ;  /* 0x0024dc0001047983 */ /* 0x000e280000100800 */
[----:B------:R-:W0:Y:S01]  /*3cd00*/  LDL R5, [R1+0x24e8] ;  /* 0x0024e80001057983 */ /* 0x000e220000100800 */
[----:B--2---:R-:W-:Y:S02]  /*3cd10*/  PRMT R0, RZ, 0x7610, R0 ;  /* 0x00007610ff007816 */ /* 0x004fe40000000000 */
[----:B0-----:R-:W-:-:S04]  /*3cd20*/  @!P1 LOP3.LUT R5, R5, R4, RZ, 0x3c, !PT ;  /* 0x0000000405059212 */ /* 0x001fc800078e3cff */
[----:B------:R-:W-:-:S04]  /*3cd30*/  @!P1 LOP3.LUT R4, R5, R4, RZ, 0x3c, !PT ;  /* 0x0000000405049212 */ /* 0x000fc800078e3cff */
[----:B------:R-:W-:Y:S01]  /*3cd40*/  @!P1 LOP3.LUT R5, R5, R4, RZ, 0x3c, !PT ;  /* 0x0000000405059212 */ /* 0x000fe200078e3cff */
[----:B----4-:R-:W-:Y:S04]  /*3cd50*/  STL [R1+0x5e40], R3 ;  /* 0x005e400301007387 */ /* 0x010fe80000100800 */
[----:B------:R0:W2:Y:S04]  /*3cd60*/  @!P1 LDG.E.U16 R0, desc[UR8][R4.64] ;  /* 0x0000000804009981 */ /* 0x0000a8000c1e1500 */
[----:B------:R-:W0:Y:S04]  /*3cd70*/  LDL R4, [R1+0x2514] ;  /* 0x0025140001047983 */ /* 0x000e280000100800 */
[----:B------:R-:W0:Y:S01]  /*3cd80*/  LDL R5, [R1+0x2520] ;  /* 0x0025200001057983 */ /* 0x000e220000100800 */
[----:B------:R-:W-:-:S02]  /*3cd90*/  PRMT R15, RZ, 0x7610, R15 ;  /* 0x00007610ff0f7816 */ /* 0x000fc4000000000f */
[----:B0-----:R-:W-:-:S04]  /*3cda0*/  @!P0 LOP3.LUT R5, R5, R4, RZ, 0x3c, !PT ;  /* 0x0000000405058212 */ /* 0x001fc800078e3cff */
[----:B------:R-:W-:-:S04]  /*3cdb0*/  @!P0 LOP3.LUT R4, R5, R4, RZ, 0x3c, !PT ;  /* 0x0000000405048212 */ /* 0x000fc800078e3cff */
[----:B------:R-:W-:-:S05]  /*3cdc0*/  @!P0 LOP3.LUT R5, R5, R4, RZ, 0x3c, !PT ;  /* 0x0000000405058212 */ /* 0x000fca00078e3cff */
[----:B------:R-:W4:Y:S04]  /*3cdd0*/  @!P0 LDG.E.U16 R15, desc[UR8][R4.64] ;  /* 0x00000008040f8981 */ /* 0x000f28000c1e1500 */
[----:B--2---:R-:W-:Y:S04]  /*3cde0*/  STL [R1+0x5e44], R0 ;  /* 0x005e440001007387 */ /* 0x004fe80000100800 */
[----:B----4-:R0:W-:Y:S04]  /*3cdf0*/  STL [R1+0xa4], R15 ;  /* 0x0000a40f01007387 */ /* 0x0101e80000100800 */
        /* <DEDUP_REMOVED lines=91> */
[----:B------:R-:W-:Y:S02]  /*3d3b0*/  PRMT R12, RZ, 0x7610, R12 ;  /* 0x00007610ff0c7816 */ /* 0x000fe4000000000c */
[----:B0-----:R-:W-:-:S04]  /*3d3c0*/  @!P1 LOP3.LUT R5, R5, R4, RZ, 0x3c, !PT ;  /* 0x0000000405059212 */ /* 0x001fc800078e3cff */
        /* <DEDUP_REMOVED lines=91> */
[----:B------:R-:W4:Y:S01]  /*3d980*/  LDL R5, [R1+0x279c] ;  /* 0x00279c0001057983 */ /* 0x000f220000100800 */
[----:B------:R-:W-:Y:S01]  /*3d990*/  PRMT R10, RZ, 0x7610, R10 ;  /* 0x00007610ff0a7816 */ /* 0x000fe2000000000a */
[----:B---3--:R-:W-:Y:S02]  /*3d9a0*/  @!P1 IMAD.MOV.U32 R4, RZ, RZ, R14 ;  /* 0x000000ffff049224 */ /* 0x008fe400078e000e */
[----:B--2---:R0:W-:Y:S01]  /*3d9b0*/  STL [R1+0x5e9c], R11 ;  /* 0x005e9c0b01007387 */ /* 0x0041e20000100800 */
[----:B------:R-:W-:-:S03]  /*3d9c0*/  PRMT R2, RZ, 0x7610, R2 ;  /* 0x00007610ff027816 */ /* 0x000fc60000000002 */
[----:B------:R-:W2:Y:S04]  /*3d9d0*/  LDL R14, [R1+0x26a4] ;  /* 0x0026a400010e7983 */ /* 0x000ea80000100800 */
[----:B----4-:R1:W3:Y:S04]  /*3d9e0*/  @!P1 LDG.E.U16 R10, desc[UR8][R4.64] ;  /* 0x00000008040a9981 */ /* 0x0102e8000c1e1500 */
[----:B0-----:R-:W4:Y:S04]  /*3d9f0*/  LDL R11, [R1+0x26b0] ;  /* 0x0026b000010b7983 */ /* 0x001f280000100800 */
[----:B------:R-:W1:Y:S04]  /*3da00*/  LDL R4, [R1+0x25a4] ;  /* 0x0025a40001047983 */ /* 0x000e680000100800 */
[----:B------:R-:W1:Y:S02]  /*3da10*/  LDL R5, [R1+0x25b0] ;  /* 0x0025b00001057983 */ /* 0x000e640000100800 */
[----:B-1----:R-:W-:-:S04]  /*3da20*/  @!P0 LOP3.LUT R5, R5, R4, RZ, 0x3c, !PT ;  /* 0x0000000405058212 */ /* 0x002fc800078e3cff */
[----:B------:R-:W-:-:S04]  /*3da30*/  @!P0 LOP3.LUT R4, R5, R4, RZ, 0x3c, !PT ;  /* 0x0000000405048212 */ /* 0x000fc800078e3cff */
[----:B------:R-:W-:Y:S01]  /*3da40*/  @!P0 LOP3.LUT R5, R5, R4, RZ, 0x3c, !PT ;  /* 0x0000000405058212 */ /* 0x000fe200078e3cff */
[----:B---3--:R-:W-:Y:S04]  /*3da50*/  STL [R1+0x5ea0], R10 ;  /* 0x005ea00a01007387 */ /* 0x008fe80000100800 */
[----:B------:R0:W3:Y:S04]  /*3da60*/  @!P0 LDG.E.U16 R2, desc[UR8][R4.64] ;  /* 0x0000000804028981 */ /* 0x0000e8000c1e1500 */
[----:B------:R-:W0:Y:S04]  /*3da70*/  LDL R4, [R1+0x25ac] ;  /* 0x0025ac0001047983 */ /* 0x000e280000100800 */
[----:B------:R-:W0:Y:S01]  /*3da80*/  LDL R5, [R1+0x25b8] ;  /* 0x0025b80001057983 */ /* 0x000e220000100800 */
[----:B------:R-:W-:-:S02]  /*3da90*/  PRMT R15, RZ, 0x7610, R15 ;  /* 0x00007610ff0f7816 */ /* 0x000fc4000000000f */
        /* <DEDUP_REMOVED lines=14> */
[----:B------:R-:W2:Y:S01]  /*3db80*/  @!P0 LDG.E.U16 R9, desc[UR8][R4.64] ;  /* 0x0000000804098981 */ /* 0x000ea2000c1e1500 */
[----:B------:R-:W-:-:S03]  /*3db90*/  PRMT R15, RZ, 0x7610, R15 ;  /* 0x00007610ff0f7816 */ /* 0x000fc6000000000f */
[----:B--2---:R0:W-:Y:S04]  /*3dba0*/  STL [R1+0x68], R9 ;  /* 0x0000680901007387 */ /* 0x0041e80000100800 */
[----:B0-----:R-:W2:Y:S04]  /*3dbb0*/  LDL.LU R9, [R1+0x5edc] ;  /* 0x005edc0001097983 */ /* 0x001ea80000300800 */
[----:B------:R-:W4:Y:S01]  /*3dbc0*/  LDL R5, [R1+0x262c] ;  /* 0x00262c0001057983 */ /* 0x000f220000100800 */
[----:B---3--:R-:W-:-:S03]  /*3dbd0*/  @!P1 IMAD.MOV.U32 R4, RZ, RZ, R2 ;  /* 0x000000ffff049224 */ /* 0x008fc600078e0002 */
[----:B------:R-:W3:Y:S01]  /*3dbe0*/  LDL R2, [R1+0x27b0] ;  /* 0x0027b00001027983 */ /* 0x000ee20000100800 */
[----:B--2---:R-:W-:-:S03]  /*3dbf0*/  PRMT R9, RZ, 0x7610, R9 ;  /* 0x00007610ff097816 */ /* 0x004fc60000000009 */
[----:B----4-:R0:W2:Y:S02]  /*3dc00*/  @!P1 LDG.E.U16 R15, desc[UR8][R4.64] ;  /* 0x00000008040f9981 */ /* 0x0100a4000c1e1500 */
[----:B0-----:R-:W-:Y:S02]  /*3dc10*/  @!P0 IMAD.MOV.U32 R4, RZ, RZ, R11 ;  /* 0x000000ffff048224 */ /* 0x001fe400078e000b */
[----:B------:R-:W-:-:S05]  /*3dc20*/  @!P0 IMAD.MOV.U32 R5, RZ, RZ, R14 ;  /* 0x000000ffff058224 */ /* 0x000fca00078e000e */
[----:B------:R-:W4:Y:S04]  /*3dc30*/  @!P0 LDG.E.U16 R9, desc[UR8][R4.64] ;  /* 0x0000000804098981 */ /* 0x000f28000c1e1500 */
[----:B--2---:R0:W-:Y:S04]  /*3dc40*/  STL [R1+0x64], R15 ;  /* 0x0000640f01007387 */ /* 0x0041e80000100800 */
[----:B0-----:R-:W2:Y:S04]  /*3dc50*/  LDL.LU R15, [R1+0x5ed8] ;  /* 0x005ed800010f7983 */ /* 0x001ea80000300800 */
[----:B------:R-:W3:Y:S04]  /*3dc60*/  LDL R14, [R1+0x27ac] ;  /* 0x0027ac00010e7983 */ /* 0x000ee80000100800 */
[----:B------:R-:W3:Y:S04]  /*3dc70*/  LDL R11, [R1+0x27b8] ;  /* 0x0027b800010b7983 */ /* 0x000ee80000100800 */
[----:B----4-:R0:W-:Y:S04]  /*3dc80*/  STL [R1+0x58], R9 ;  /* 0x0000580901007387 */ /* 0x0101e80000100800 */
[----:B0-----:R-:W4:Y:S04]  /*3dc90*/  LDL.LU R9, [R1+0x5ed4] ;  /* 0x005ed40001097983 */ /* 0x001f280000300800 */
        /* <DEDUP_REMOVED lines=11> */
[----:B----4-:R-:W-:-:S02]  /*3dd50*/  PRMT R9, RZ, 0x7610, R9 ;  /* 0x00007610ff097816 */ /* 0x010fc40000000009 */
[----:B---3--:R-:W-:-:S04]  /*3dd60*/  @!P0 LOP3.LUT R5, R5, R4, RZ, 0x3c, !PT ;  /* 0x0000000405058212 */ /* 0x008fc800078e3cff */
        /* <DEDUP_REMOVED lines=11> */
[----:B------:R-:W2:Y:S01]  /*3de20*/  @!P1 LDG.E.U16 R15, desc[UR8][R4.64] ;  /* 0x00000008040f9981 */ /* 0x000ea2000c1e1500 */
[----:B---3--:R-:W-:-:S03]  /*3de30*/  PRMT R9, RZ, 0x7610, R9 ;  /* 0x00007610ff097816 */ /* 0x008fc60000000009 */
[----:B--2---:R0:W-:Y:S04]  /*3de40*/  STL [R1+0x20], R15 ;  /* 0x0000200f01007387 */ /* 0x0041e80000100800 */
[----:B0-----:R-:W2:Y:S04]  /*3de50*/  LDL.LU R15, [R1+0x5ec8] ;  /* 0x005ec800010f7983 */ /* 0x001ea80000300800 */
[----:B------:R-:W3:Y:S01]  /*3de60*/  LDL R5, [R1+0x27a4] ;  /* 0x0027a40001057983 */ /* 0x000ee20000100800 */
[----:B------:R-:W-:Y:S01]  /*3de70*/  @!P0 IMAD.MOV.U32 R4, RZ, RZ, R2 ;  /* 0x000000ffff048224 */ /* 0x000fe200078e0002 */
[----:B------:R-:W-:-:S02]  /*3de80*/  PRMT R8, RZ, 0x7610, R8 ;  /* 0x00007610ff087816 */ /* 0x000fc40000000008 */
[----:B------:R-:W4:Y:S04]  /*3de90*/  LDL R2, [R1+0x2640] ;  /* 0x0026400001027983 */ /* 0x000f280000100800 */
[----:B---3--:R0:W3:Y:S02]  /*3dea0*/  @!P0 LDG.E.U16 R9, desc[UR8][R4.64] ;  /* 0x0000000804098981 */ /* 0x0080e4000c1e1500 */
[----:B0-----:R-:W-:Y:S02]  /*3deb0*/  @!P1 IMAD.MOV.U32 R4, RZ, RZ, R11 ;  /* 0x000000ffff049224 */ /* 0x001fe400078e000b */
[----:B------:R-:W-:-:S05]  /*3dec0*/  @!P1 IMAD.MOV.U32 R5, RZ, RZ, R14 ;  /* 0x000000ffff059224 */ /* 0x000fca00078e000e */
[----:B------:R-:W2:Y:S04]  /*3ded0*/  @!P1 LDG.E.U16 R8, desc[UR8][R4.64] ;  /* 0x0000000804089981 */ /* 0x000ea8000c1e1500 */
[----:B---3--:R-:W-:Y:S04]  /*3dee0*/  STL [R1+0x5e90], R9 ;  /* 0x005e900901007387 */ /* 0x008fe80000100800 */
[----:B------:R-:W3:Y:S04]  /*3def0*/  LDL R4, [R1+0x2544] ;  /* 0x0025440001047983 */ /* 0x000ee80000100800 */
[----:B------:R-:W3:Y:S01]  /*3df00*/  LDL R5, [R1+0x2550] ;  /* 0x0025500001057983 */ /* 0x000ee20000100800 */
[----:B------:R-:W-:-:S03]  /*3df10*/  PRMT R10, RZ, 0x7610, R10 ;  /* 0x00007610ff0a7816 */ /* 0x000fc6000000000a */
[----:B------:R-:W4:Y:S04]  /*3df20*/  LDL R14, [R1+0x263c] ;  /* 0x00263c00010e7983 */ /* 0x000f280000100800 */
[----:B------:R-:W4:Y:S04]  /*3df30*/  LDL R11, [R1+0x2648] ;  /* 0x00264800010b7983 */ /* 0x000f280000100800 */
[----:B--2---:R-:W-:Y:S01]  /*3df40*/  STL [R1+0x5e98], R8 ;  /* 0x005e980801007387 */ /* 0x004fe20000100800 */
[----:B---3--:R-:W-:-:S04]  /*3df50*/  @!P0 LOP3.LUT R5, R5, R4, RZ, 0x3c, !PT ;  /* 0x0000000405058212 */ /* 0x008fc800078e3cff */
        /* <DEDUP_REMOVED lines=25> */
[----:B----4-:R-:W-:-:S03]  /*3e0f0*/  @!P0 IMAD.MOV.U32 R4, RZ, RZ, R2 ;  /* 0x000000ffff048224 */ /* 0x010fc600078e0002 */
[----:B------:R-:W4:Y:S01]  /*3e100*/  LDL R2, [R1+0x2740] ;  /* 0x0027400001027983 */ /* 0x000f220000100800 */
[----:B--2---:R-:W-:-:S03]  /*3e110*/  PRMT R15, RZ, 0x7610, R15 ;  /* 0x00007610ff0f7816 */ /* 0x004fc6000000000f */
[----:B---3--:R0:W2:Y:S02]  /*3e120*/  @!P0 LDG.E.U16 R7, desc[UR8][R4.64] ;  /* 0x0000000804078981 */ /* 0x0080a4000c1e1500 */
[----:B0-----:R-:W-:Y:S02]  /*3e130*/  @!P1 IMAD.MOV.U32 R4, RZ, RZ, R11 ;  /* 0x000000ffff049224 */ /* 0x001fe400078e000b */
[----:B------:R-:W-:-:S05]  /*3e140*/  @!P1 IMAD.MOV.U32 R5, RZ, RZ, R14 ;  /* 0x000000ffff059224 */ /* 0x000fca00078e000e */
[----:B------:R-:W3:Y:S04]  /*3e150*/  @!P1 LDG.E.U16 R15, desc[UR8][R4.64] ;  /* 0x00000008040f9981 */ /* 0x000ee8000c1e1500 */
[----:B--2---:R0:W-:Y:S04]  /*3e160*/  STL [R1+0x3c], R7 ;  /* 0x00003c0701007387 */ /* 0x0041e80000100800 */
[----:B0-----:R-:W2:Y:S04]  /*3e170*/  LDL.LU R7, [R1+0x5ebc] ;  /* 0x005ebc0001077983 */ /* 0x001ea80000300800 */
[----:B------:R-:W2:Y:S04]  /*3e180*/  LDL R14, [R1+0x273c] ;  /* 0x00273c00010e7983 */ /* 0x000ea80000100800 */
[----:B------:R-:W2:Y:S04]  /*3e190*/  LDL R11, [R1+0x2748] ;  /* 0x00274800010b7983 */ /* 0x000ea80000100800 */
[----:B---3--:R0:W-:Y:S04]  /*3e1a0*/  STL [R1+0x38], R15 ;  /* 0x0000380f01007387 */ /* 0x0081e80000100800 */
[----:B0-----:R-:W3:Y:S04]  /*3e1b0*/  LDL.LU R15, [R1+0x5eb8] ;  /* 0x005eb800010f7983 */ /* 0x001ee80000300800 */
        /* <DEDUP_REMOVED lines=11> */
[----:B--2---:R0:W-:Y:S04]  /*3e270*/  STL [R1+0x34], R8 ;  /* 0x0000340801007387 */ /* 0x0041e80000100800 */
[----:B------:R4:W2:Y:S01]  /*3e280*/  @!P1 LDG.E.U16 R3, desc[UR8][R4.64] ;  /* 0x0000000804039981 */ /* 0x0008a2000c1e1500 */
[----:B------:R-:W-:Y:S02]  /*3e290*/  PRMT R0, RZ, 0x7610, R0 ;  /* 0x00007610ff007816 */ /* 0x000fe40000000000 */
[----:B------:R-:W-:Y:S01]  /*3e2a0*/  PRMT R29, RZ, 0x7610, R29 ;  /* 0x00007610ff1d7816 */ /* 0x000fe2000000001d */
[----:B0-----:R-:W2:Y:S04]  /*3e2b0*/  LDL R8, [R1+0x27c0] ;  /* 0x0027c00001087983 */ /* 0x001ea80000100800 */
[----:B------:R-:W2:Y:S01]  /*3e2c0*/  LDL R5, [R1+0x2734] ;  /* 0x0027340001057983 */ /* 0x000ea20000100800 */
[----:B----4-:R-:W-:-:S05]  /*3e2d0*/  @!P0 IMAD.MOV.U32 R4, RZ, RZ, R2 ;  /* 0x000000ffff048224 */ /* 0x010fca00078e0002 */
[----:B--2---:R0:W2:Y:S02]  /*3e2e0*/  @!P0 LDG.E.U16 R0, desc[UR8][R4.64] ;  /* 0x0000000804008981 */ /* 0x0040a4000c1e1500 */
[----:B0-----:R-:W-:Y:S02]  /*3e2f0*/  @!P1 IMAD.MOV.U32 R4, RZ, RZ, R11 ;  /* 0x000000ffff049224 */ /* 0x001fe400078e000b */
[----:B------:R-:W-:-:S05]  /*3e300*/  @!P1 IMAD.MOV.U32 R5, RZ, RZ, R14 ;  /* 0x000000ffff059224 */ /* 0x000fca00078e000e */
[----:B------:R0:W4:Y:S01]  /*3e310*/  @!P1 LDG.E.U16 R29, desc[UR8][R4.64] ;  /* 0x00000008041d9981 */ /* 0x000122000c1e1500 */
[----:B------:R-:W-:-:S03]  /*3e320*/  PRMT R7, RZ, 0x7610, R7 ;  /* 0x00007610ff077816 */ /* 0x000fc60000000007 */
[----:B------:R-:W-:Y:S04]  /*3e330*/  STL [R1+0x5e74], R3 ;  /* 0x005e740301007387 */ /* 0x000fe80000100800 */
[----:B------:R-:W4:Y:S01]  /*3e340*/  LDL R2, [R1+0x2558] ;  /* 0x0025580001027983 */ /* 0x000f220000100800 */
[----:B0-----:R-:W-:Y:S02]  /*3e350*/  @!P0 IMAD.MOV.U32 R4, RZ, RZ, R8 ;  /* 0x000000ffff048224 */ /* 0x001fe400078e0008 */
[----:B---3--:R-:W-:-:S05]  /*3e360*/  @!P0 IMAD.MOV.U32 R5, RZ, RZ, R10 ;  /* 0x000000ffff058224 */ /* 0x008fca00078e000a */
[----:B------:R-:W3:Y:S04]  /*3e370*/  @!P0 LDG.E.U16 R7, desc[UR8][R4.64] ;  /* 0x0000000804078981 */ /* 0x000ee8000c1e1500 */
[----:B--2---:R0:W-:Y:S04]  /*3e380*/  STL [R1+0x5e78], R0 ;  /* 0x005e780001007387 */ /* 0x0041e80000100800 */
[----:B------:R-:W2:Y:S04]  /*3e390*/  LDL R14, [R1+0x25c4] ;  /* 0x0025c400010e7983 */ /* 0x000ea80000100800 */
[----:B------:R-:W2:Y:S04]  /*3e3a0*/  LDL R11, [R1+0x25d0] ;  /* 0x0025d000010b7983 */ /* 0x000ea80000100800 */
[----:B----4-:R-:W-:Y:S04]  /*3e3b0*/  STL [R1+0x5e7c], R29 ;  /* 0x005e7c1d01007387 */ /* 0x010fe80000100800 */
[----:B------:R-:W4:Y:S04]  /*3e3c0*/  LDL R4, [R1+0x27bc] ;  /* 0x0027bc0001047983 */ /* 0x000f280000100800 */
[----:B------:R-:W4:Y:S01]  /*3e3d0*/  LDL R5, [R1+0x27c8] ;  /* 0x0027c80001057983 */ /* 0x000f220000100800 */
[----:B------:R-:W-:-:S03]  /*3e3e0*/  PRMT R6, RZ, 0x7610, R6 ;  /* 0x00007610ff067816 */ /* 0x000fc60000000006 */
[----:B------:R-:W2:Y:S04]  /*3e3f0*/  LDL R10, [R1+0x25cc] ;  /* 0x0025cc00010a7983 */ /* 0x000ea80000100800 */
[----:B------:R-:W2:Y:S04]  /*3e400*/  LDL R8, [R1+0x25d8] ;  /* 0x0025d80001087983 */ /* 0x000ea80000100800 */
[----:B---3--:R1:W-:Y:S01]  /*3e410*/  STL [R1+0x5e70], R7 ;  /* 0x005e700701007387 */ /* 0x0083e20000100800 */
[----:B----4-:R-:W-:-:S04]  /*3e420*/  @!P1 LOP3.LUT R5, R5, R4, RZ, 0x3c, !PT ;  /* 0x0000000405059212 */ /* 0x010fc800078e3cff */
[----:B------:R-:W-:-:S04]  /*3e430*/  @!P1 LOP3.LUT R4, R5, R4, RZ, 0x3c, !PT ;  /* 0x0000000405049212 */ /* 0x000fc800078e3cff */
[----:B------:R-:W-:-:S05]  /*3e440*/  @!P1 LOP3.LUT R5, R5, R4, RZ, 0x3c, !PT ;  /* 0x0000000405059212 */ /* 0x000fca00078e3cff */
[----:B------:R3:W4:Y:S04]  /*3e450*/  @!P1 LDG.E.U16 R6, desc[UR8][R4.64] ;  /* 0x0000000804069981 */ /* 0x000728000c1e1500 */
[----:B------:R-:W2:Y:S01]  /*3e460*/  LDL R5, [R1+0x254c] ;  /* 0x00254c0001057983 */ /* 0x000ea20000100800 */
[----:B0-----:R-:W-:Y:S01]  /*3e470*/  PRMT R0, RZ, 0x7610, R0 ;  /* 0x00007610ff007816 */ /* 0x001fe20000000000 */
[----:B---3--:R-:W-:Y:S01]  /*3e480*/  @!P1 IMAD.MOV.U32 R4, RZ, RZ, R2 ;  /* 0x000000ffff049224 */ /* 0x008fe200078e0002 */
[----:B-1----:R-:W-:Y:S02]  /*3e490*/  PRMT R7, RZ, 0x7610, R7 ;  /* 0x00007610ff077816 */ /* 0x002fe40000000007 */
[----:B------:R-:W-:Y:S02]  /*3e4a0*/  PRMT R3, RZ, 0x7610, R3 ;  /* 0x00007610ff037816 */ /* 0x000fe40000000003 */
[----:B--2---:R0:W2:Y:S02]  /*3e4b0*/  @!P1 LDG.E.U16 R0, desc[UR8][R4.64] ;  /* 0x0000000804009981 */ /* 0x0040a4000c1e1500 */
[----:B0-----:R-:W-:-:S02]  /*3e4c0*/  @!P0 IMAD.MOV.U32 R4, RZ, RZ, R11 ;  /* 0x000000ffff048224 */ /* 0x001fc400078e000b */
[----:B------:R-:W-:-:S05]  /*3e4d0*/  @!P0 IMAD.MOV.U32 R5, RZ, RZ, R14 ;  /* 0x000000ffff058224 */ /* 0x000fca00078e000e */
[----:B------:R0:W3:Y:S02]  /*3e4e0*/  @!P0 LDG.E.U16 R7, desc[UR8][R4.64] ;  /* 0x0000000804078981 */ /* 0x0000e4000c1e1500 */
[----:B0-----:R-:W-:Y:S02]  /*3e4f0*/  @!P1 IMAD.MOV.U32 R4, RZ, RZ, R8 ;  /* 0x000000ffff049224 */ /* 0x001fe400078e0008 */
[----:B------:R-:W-:-:S05]  /*3e500*/  @!P1 IMAD.MOV.U32 R5, RZ, RZ, R10 ;  /* 0x000000ffff059224 */ /* 0x000fca00078e000a */
[----:B------:R-:W3:Y:S04]  /*3e510*/  @!P1 LDG.E.U16 R3, desc[UR8][R4.64] ;  /* 0x0000000804039981 */ /* 0x000ee8000c1e1500 */
[----:B----4-:R-:W-:Y:S04]  /*3e520*/  STL [R1+0x5e80], R6 ;  /* 0x005e800601007387 */ /* 0x010fe80000100800 */
[----:B------:R-:W4:Y:S04]  /*3e530*/  LDL R2, [R1+0x264c] ;  /* 0x00264c0001027983 */ /* 0x000f280000100800 */
[----:B--2---:R0:W-:Y:S04]  /*3e540*/  STL [R1+0x1c], R0 ;  /* 0x00001c0001007387 */ /* 0x0041e80000100800 */
[----:B------:R-:W2:Y:S04]  /*3e550*/  LDL R14, [R1+0x26c4] ;  /* 0x0026c400010e7983 */ /* 0x000ea80000100800 */
[----:B0-----:R-:W2:Y:S04]  /*3e560*/  LDL R0, [R1+0x2658] ;  /* 0x0026580001007983 */ /* 0x001ea80000100800 */
[----:B---3--:R0:W-:Y:S04]  /*3e570*/  STL [R1+0x18], R7 ;  /* 0x0000180701007387 */ /* 0x0081e80000100800 */
[----:B------:R-:W3:Y:S04]  /*3e580*/  LDL R4, [R1+0x2644] ;  /* 0x0026440001047983 */ /* 0x000ee80000100800 */
[----:B------:R-:W3:Y:S04]  /*3e590*/  LDL R5, [R1+0x2650] ;  /* 0x0026500001057983 */ /* 0x000ee80000100800 */
[----:B------:R-:W2:Y:S04]  /*3e5a0*/  LDL R11, [R1+0x26cc] ;  /* 0x0026cc00010b7983 */ /* 0x000ea80000100800 */
[----:B------:R-:W2:Y:S04]  /*3e5b0*/  LDL R10, [R1+0x26d8] ;  /* 0x0026d800010a7983 */ /* 0x000ea80000100800 */
[----:B------:R-:W2:Y:S04]  /*3e5c0*/  LDL R8, [R1+0x2744] ;  /* 0x0027440001087983 */ /* 0x000ea80000100800 */
[----:B0-----:R-:W2:Y:S04]  /*3e5d0*/  LDL R7, [R1+0x26d0] ;  /* 0x0026d00001077983 */ /* 0x001ea80000100800 */
[----:B------:R0:W-:Y:S04]  /*3e5e0*/  STL [R1+0x14], R3 ;  /* 0x0000140301007387 */ /* 0x0001e80000100800 */
[----:B0-----:R-:W4:Y:S01]  /*3e5f0*/  LDL R3, [R1+0x2750] ;  /* 0x0027500001037983 */ /* 0x001f220000100800 */
[----:B------:R-:W-:-:S02]  /*3e600*/  PRMT R29, RZ, 0x7610, R29 ;  /* 0x00007610ff1d7816 */ /* 0x000fc4000000001d */
[----:B------:R-:W-:Y:S02]  /*3e610*/  PRMT R15, RZ, 0x7610, R15 ;  /* 0x00007610ff0f7816 */ /* 0x000fe4000000000f */
[----:B------:R-:W-:Y:S02]  /*3e620*/  PRMT R6, RZ, 0x7610, R6 ;  /* 0x00007610ff067816 */ /* 0x000fe40000000006 */
[----:B------:R-:W-:Y:S02]  /*3e630*/  PRMT R9, RZ, 0x7610, R9 ;  /* 0x00007610ff097816 */ /* 0x000fe40000000009 */
[----:B------:R-:W-:Y:S02]  /*3e640*/  PRMT R28, RZ, 0x7610, R28 ;  /* 0x00007610ff1c7816 */ /* 0x000fe4000000001c */
[----:B---3--:R-:W-:-:S04]  /*3e650*/  @!P0 LOP3.LUT R5, R5, R4, RZ, 0x3c, !PT ;  /* 0x0000000405058212 */ /* 0x008fc800078e3cff */
[----:B------:R-:W-:-:S04]  /*3e660*/  @!P0 LOP3.LUT R4, R5, R4, RZ, 0x3c, !PT ;  /* 0x0000000405048212 */ /* 0x000fc800078e3cff */
[----:B------:R-:W-:-:S05]  /*3e670*/  @!P0 LOP3.LUT R5, R5, R4, RZ, 0x3c, !PT ;  /* 0x0000000405058212 */ /* 0x000fca00078e3cff */
[----:B------:R2:W3:Y:S02]  /*3e680*/  @!P0 LDG.E.U16 R29, desc[UR8][R4.64] ;  /* 0x00000008041d8981 */ /* 0x0004e4000c1e1500 */
[----:B--2---:R-:W-:Y:S02]  /*3e690*/  @!P1 IMAD.MOV.U32 R4, RZ, RZ, R0 ;  /* 0x000000ffff049224 */ /* 0x004fe400078e0000 */
[----:B----4-:R-:W-:Y:S01]  /*3e6a0*/  @!P1 IMAD.MOV.U32 R5, RZ, RZ, R2 ;  /* 0x000000ffff059224 */ /* 0x010fe200078e0002 */
[----:B------:R-:W2:Y:S04]  /*3e6b0*/  LDL R0, [R1+0x2758] ;  /* 0x0027580001007983 */ /* 0x000ea80000100800 */
[----:B------:R-:W4:Y:S04]  /*3e6c0*/  LDL R2, [R1+0x274c] ;  /* 0x00274c0001027983 */ /* 0x000f280000100800 */
[----:B------:R0:W3:Y:S02]  /*3e6d0*/  @!P1 LDG.E.U16 R15, desc[UR8][R4.64] ;  /* 0x00000008040f9981 */ /* 0x0000e4000c1e1500 */
[----:B0-----:R-:W-:Y:S01]  /*3e6e0*/  @!P0 IMAD.MOV.U32 R4, RZ, RZ, R7 ;  /* 0x000000ffff048224 */ /* 0x001fe200078e0007 */
[----:B------:R-:W-:Y:S01]  /*3e6f0*/  @!P0 MOV R5, R14 ;  /* 0x0000000e00058202 */ /* 0x000fe20000000f00 */
[----:B------:R-:W3:Y:S04]  /*3e700*/  LDL R7, [R1+0x27c4] ;  /* 0x0027c40001077983 */ /* 0x000ee80000100800 */
[----:B------:R0:W3:Y:S02]  /*3e710*/  @!P0 LDG.E.U16 R6, desc[UR8][R4.64] ;  /* 0x0000000804068981 */ /* 0x0000e4000c1e1500 */
[----:B0-----:R-:W-:-:S02]  /*3e720*/  @!P1 IMAD.MOV.U32 R4, RZ, RZ, R10 ;  /* 0x000000ffff049224 */ /* 0x001fc400078e000a */
[----:B------:R-:W-:-:S05]  /*3e730*/  @!P1 IMAD.MOV.U32 R5, RZ, RZ, R11 ;  /* 0x000000ffff059224 */ /* 0x000fca00078e000b */
[----:B------:R0:W4:Y:S02]  /*3e740*/  @!P1 LDG.E.U16 R9, desc[UR8][R4.64] ;  /* 0x0000000804099981 */ /* 0x000124000c1e1500 */
[----:B0-----:R-:W-:Y:S02]  /*3e750*/  @!P0 IMAD.MOV.U32 R4, RZ, RZ, R3 ;  /* 0x000000ffff048224 */ /* 0x001fe400078e0003 */
[----:B------:R-:W-:-:S05]  /*3e760*/  @!P0 IMAD.MOV.U32 R5, RZ, RZ, R8 ;  /* 0x000000ffff058224 */ /* 0x000fca00078e0008 */
[----:B------:R-:W4:Y:S01]  /*3e770*/  @!P0 LDG.E.U16 R28, desc[UR8][R4.64] ;  /* 0x00000008041c8981 */ /* 0x000f22000c1e1500 */
[----:B------:R-:W-:Y:S01]  /*3e780*/  PRMT R27, RZ, 0x7610, R27 ;  /* 0x00007610ff1b7816 */ /* 0x000fe2000000001b */
[----:B--2---:R-:W-:Y:S02]  /*3e790*/  @!P1 IMAD.MOV.U32 R14, RZ, RZ, R0 ;  /* 0x000000ffff0e9224 */ /* 0x004fe400078e0000 */
[----:B---3--:R0:W-:Y:S04]  /*3e7a0*/  STL [R1+0x8], R6 ;  /* 0x0000080601007387 */ /* 0x0081e80000100800 */
[----:B------:R-:W2:Y:S04]  /*3e7b0*/  LDL R10, [R1+0x27cc] ;  /* 0x0027cc00010a7983 */ /* 0x000ea80000100800 */
[----:B------:R-:W3:Y:S04]  /*3e7c0*/  LDL R3, [R1+0x27d8] ;  /* 0x0027d80001037983 */ /* 0x000ee80000100800 */
[----:B0-----:R-:W2:Y:S04]  /*3e7d0*/  LDL R6, [R1+0x27d0] ;  /* 0x0027d00001067983 */ /* 0x001ea80000100800 */
[----:B----4-:R-:W-:Y:S04]  /*3e7e0*/  STL [R1+0x5e50], R28 ;  /* 0x005e501c01007387 */ /* 0x010fe80000100800 */
[----:B------:R0:W-:Y:S04]  /*3e7f0*/  STL [R1+0xc], R15 ;  /* 0x00000c0f01007387 */ /* 0x0001e80000100800 */
[----:B------:R-:W4:Y:S01]  /*3e800*/  LDL R0, [R1+0x2560] ;  /* 0x0025600001007983 */ /* 0x000f220000100800 */
[----:B0-----:R-:W-:-:S03]  /*3e810*/  @!P1 IMAD.MOV.U32 R15, RZ, RZ, R2 ;  /* 0x000000ffff0f9224 */ /* 0x001fc600078e0002 */
[----:B------:R-:W3:Y:S04]  /*3e820*/  LDL R2, [R1+0x2554] ;  /* 0x0025540001027983 */ /* 0x000ee80000100800 */
[----:B------:R0:W3:Y:S01]  /*3e830*/  @!P1 LDG.E.U16 R27, desc[UR8][R14.64] ;  /* 0x000000080e1b9981 */ /* 0x0000e2000c1e1500 */
[----:B------:R-:W-:Y:S01]  /*3e840*/  PRMT R5, RZ, 0x7610, R5 ;  /* 0x00007610ff057816 */ /* 0x000fe20000000005 */
[----:B0-----:R-:W-:Y:S02]  /*3e850*/  @!P0 IMAD.MOV.U32 R15, RZ, RZ, R7 ;  /* 0x000000ffff0f8224 */ /* 0x001fe400078e0007 */
[----:B--2---:R-:W-:-:S05]  /*3e860*/  @!P0 IMAD.MOV.U32 R14, RZ, RZ, R6 ;  /* 0x000000ffff0e8224 */ /* 0x004fca00078e0006 */
[----:B------:R0:W2:Y:S04]  /*3e870*/  @!P0 LDG.E.U16 R5, desc[UR8][R14.64] ;  /* 0x000000080e058981 */ /* 0x0000a8000c1e1500 */
[----:B---3--:R-:W-:Y:S04]  /*3e880*/  STL [R1+0x5e54], R27 ;  /* 0x005e541b01007387 */ /* 0x008fe80000100800 */
[----:B------:R1:W-:Y:S04]  /*3e890*/  STL [R1+0x4], R9 ;  /* 0x0000040901007387 */ /* 0x0003e80000100800 */
[----:B-1----:R-:W3:Y:S04]  /*3e8a0*/  LDL R9, [R1+0x255c] ;  /* 0x00255c0001097983 */ /* 0x002ee80000100800 */
[----:B------:R-:W-:Y:S04]  /*3e8b0*/  STL [R1+0x10], R29 ;  /* 0x0000101d01007387 */ /* 0x000fe80000100800 */
[----:B------:R-:W3:Y:S01]  /*3e8c0*/  LDL R8, [R1+0x2568] ;  /* 0x0025680001087983 */ /* 0x000ee20000100800 */
[----:B------:R-:W-:Y:S01]  /*3e8d0*/  PRMT R4, RZ, 0x7610, R4 ;  /* 0x00007610ff047816 */ /* 0x000fe20000000004 */
[----:B0-----:R-:W-:-:S02]  /*3e8e0*/  @!P1 IMAD.MOV.U32 R14, RZ, RZ, R3 ;  /* 0x000000ffff0e9224 */ /* 0x001fc400078e0003 */
[----:B------:R-:W-:Y:S01]  /*3e8f0*/  @!P1 IMAD.MOV.U32 R15, RZ, RZ, R10 ;  /* 0x000000ffff0f9224 */ /* 0x000fe200078e000a */
[----:B------:R-:W-:Y:S01]  /*3e900*/  PRMT R26, RZ, 0x7610, R26 ;  /* 0x00007610ff1a7816 */ /* 0x000fe2000000001a */
[----:B------:R-:W3:Y:S04]  /*3e910*/  LDL R7, [R1+0x25d4] ;  /* 0x0025d40001077983 */ /* 0x000ee80000100800 */
[----:B------:R4:W3:Y:S04]  /*3e920*/  @!P1 LDG.E.U16 R4, desc[UR8][R14.64] ;  /* 0x000000080e049981 */ /* 0x0008e8000c1e1500 */
[----:B------:R-:W3:Y:S01]  /*3e930*/  LDL R6, [R1+0x25e0] ;  /* 0x0025e00001067983 */ /* 0x000ee20000100800 */
[----:B------:R-:W-:Y:S01]  /*3e940*/  PRMT R22, RZ, 0x7610, R22 ;  /* 0x00007610ff167816 */ /* 0x000fe20000000016 */
[----:B----4-:R-:W-:-:S02]  /*3e950*/  @!P0 IMAD.MOV.U32 R14, RZ, RZ, R0 ;  /* 0x000000ffff0e8224 */ /* 0x010fc400078e0000 */
[----:B------:R-:W-:-:S05]  /*3e960*/  @!P0 IMAD.MOV.U32 R15, RZ, RZ, R2 ;  /* 0x000000ffff0f8224 */ /* 0x000fca00078e0002 */
[----:B------:R3:W4:Y:S04]  /*3e970*/  @!P0 LDG.E.U16 R26, desc[UR8][R14.64] ;  /* 0x000000080e1a8981 */ /* 0x000728000c1e1500 */
[----:B--2---:R0:W-:Y:S04]  /*3e980*/  STL [R1+0x5e58], R5 ;  /* 0x005e580501007387 */ /* 0x0041e80000100800 */
[----:B------:R-:W2:Y:S04]  /*3e990*/  LDL R3, [R1+0x25e8] ;  /* 0x0025e80001037983 */ /* 0x000ea80000100800 */
[----:B0-----:R-:W2:Y:S01]  /*3e9a0*/  LDL R5, [R1+0x25dc] ;  /* 0x0025dc0001057983 */ /* 0x001ea20000100800 */
[----:B---3--:R-:W-:-:S02]  /*3e9b0*/  @!P1 IMAD.MOV.U32 R15, RZ, RZ, R9 ;  /* 0x000000ffff0f9224 */ /* 0x008fc400078e0009 */
[----:B------:R-:W-:-:S05]  /*3e9c0*/  @!P1 IMAD.MOV.U32 R14, RZ, RZ, R8 ;  /* 0x000000ffff0e9224 */ /* 0x000fca00078e0008 */
[----:B------:R0:W3:Y:S04]  /*3e9d0*/  @!P1 LDG.E.U16 R22, desc[UR8][R14.64] ;  /* 0x000000080e169981 */ /* 0x0000e8000c1e1500 */
[----:B------:R1:W-:Y:S04]  /*3e9e0*/  STL [R1+0x5e5c], R4 ;  /* 0x005e5c0401007387 */ /* 0x0003e80000100800 */
[----:B------:R-:W3:Y:S04]  /*3e9f0*/  LDL R2, [R1+0x2654] ;  /* 0x0026540001027983 */ /* 0x000ee80000100800 */
[----:B------:R-:W3:Y:S01]  /*3ea00*/  LDL R0, [R1+0x2660] ;  /* 0x0026600001007983 */ /* 0x000ee20000100800 */
[----:B------:R-:W-:-:S02]  /*3ea10*/  PRMT R20, RZ, 0x7610, R20 ;  /* 0x00007610ff147816 */ /* 0x000fc40000000014 */
[----:B------:R-:W-:Y:S01]  /*3ea20*/  PRMT R18, RZ, 0x7610, R18 ;  /* 0x00007610ff127816 */ /* 0x000fe20000000012 */
[----:B0-----:R-:W-:Y:S02]  /*3ea30*/  @!P0 IMAD.MOV.U32 R14, RZ, RZ, R6 ;  /* 0x000000ffff0e8224 */ /* 0x001fe400078e0006 */
[----:B------:R-:W-:-:S05]  /*3ea40*/  @!P0 IMAD.MOV.U32 R15, RZ, RZ, R7 ;  /* 0x000000ffff0f8224 */ /* 0x000fca00078e0007 */
[----:B------:R2:W3:Y:S04]  /*3ea50*/  @!P0 LDG.E.U16 R20, desc[UR8][R14.64] ;  /* 0x000000080e148981 */ /* 0x0004e8000c1e1500 */
[----:B----4-:R-:W-:Y:S01]  /*3ea60*/  STL [R1+0x5e48], R26 ;  /* 0x005e481a01007387 */ /* 0x010fe20000100800 */
[----:B--2---:R-:W-:Y:S02]  /*3ea70*/  @!P1 IMAD.MOV.U32 R14, RZ, RZ, R3 ;  /* 0x000000ffff0e9224 */ /* 0x004fe400078e0003 */
[----:B------:R-:W-:-:S05]  /*3ea80*/  @!P1 IMAD.MOV.U32 R15, RZ, RZ, R5 ;  /* 0x000000ffff0f9224 */ /* 0x000fca00078e0005 */
[----:B------:R0:W2:Y:S04]  /*3ea90*/  @!P1 LDG.E.U16 R18, desc[UR8][R14.64] ;  /* 0x000000080e129981 */ /* 0x0000a8000c1e1500 */
[----:B---3--:R-:W-:Y:S04]  /*3eaa0*/  STL [R1+0x5e60], R22 ;  /* 0x005e601601007387 */ /* 0x008fe80000100800 */
[----:B------:R-:W3:Y:S04]  /*3eab0*/  LDL R7, [R1+0x265c] ;  /* 0x00265c0001077983 */ /* 0x000ee80000100800 */
[----:B------:R-:W4:Y:S01]  /*3eac0*/  LDL R6, [R1+0x2668] ;  /* 0x0026680001067983 */ /* 0x000f220000100800 */
[----:B------:R-:W-:Y:S01]  /*3ead0*/  PRMT R16, RZ, 0x7610, R16 ;  /* 0x00007610ff107816 */ /* 0x000fe20000000010 */
[----:B0-----:R-:W-:-:S02]  /*3eae0*/  @!P0 IMAD.MOV.U32 R14, RZ, RZ, R0 ;  /* 0x000000ffff0e8224 */ /* 0x001fc400078e0000 */
[----:B------:R-:W-:-:S05]  /*3eaf0*/  @!P0 IMAD.MOV.U32 R15, RZ, RZ, R2 ;  /* 0x000000ffff0f8224 */ /* 0x000fca00078e0002 */
[----:B------:R3:W4:Y:S01]  /*3eb00*/  @!P0 LDG.E.U16 R16, desc[UR8][R14.64] ;  /* 0x000000080e108981 */ /* 0x000722000c1e1500 */
[----:B------:R-:W-:-:S03]  /*3eb10*/  PRMT R17, RZ, 0x7610, R17 ;  /* 0x00007610ff117816 */ /* 0x000fc60000000011 */
[----:B------:R0:W-:Y:S04]  /*3eb20*/  STL [R1+0x5e64], R20 ;  /* 0x005e641401007387 */ /* 0x0001e80000100800 */
[----:B--2---:R2:W-:Y:S04]  /*3eb30*/  STL [R1+0x5e68], R18 ;  /* 0x005e681201007387 */ /* 0x0045e80000100800 */
[----:B------:R-:W4:Y:S04]  /*3eb40*/  LDL R5, [R1+0x26d4] ;  /* 0x0026d40001057983 */ /* 0x000f280000100800 */
[----:B-1----:R-:W4:Y:S04]  /*3eb50*/  LDL R4, [R1+0x26e0] ;  /* 0x0026e00001047983 */ /* 0x002f280000100800 */
[----:B0-----:R-:W4:Y:S04]  /*3eb60*/  LDL R20, [R1+0x26dc] ;  /* 0x0026dc0001147983 */ /* 0x001f280000100800 */
[----:B--2---:R-:W2:Y:S04]  /*3eb70*/  LDL R18, [R1+0x26e8] ;  /* 0x0026e80001127983 */ /* 0x004ea80000100800 */
[----:B------:R-:W2:Y:S04]  /*3eb80*/  LDL.LU R9, [R1+0x84] ;  /* 0x0000840001097983 */ /* 0x000ea80000300800 */
[----:B------:R-:W2:Y:S04]  /*3eb90*/  LDL.LU R0, [R1+0x78] ;  /* 0x0000780001007983 */ /* 0x000ea80000300800 */
[----:B------:R-:W2:Y:S04]  /*3eba0*/  LDL.LU R3, [R1+0x74] ;  /* 0x0000740001037983 */ /* 0x000ea80000300800 */
[----:B------:R-:W2:Y:S01]  /*3ebb0*/  LDL.LU R2, [R1+0x50] ;  /* 0x0000500001027983 */ /* 0x000ea20000300800 */
[----:B---3--:R-:W-:-:S02]  /*3ebc0*/  @!P1 IMAD.MOV.U32 R15, RZ, RZ, R7 ;  /* 0x000000ffff0f9224 */ /* 0x008fc400078e0007 */
[----:B----4-:R-:W-:-:S05]  /*3ebd0*/  @!P1 IMAD.MOV.U32 R14, RZ, RZ, R6 ;  /* 0x000000ffff0e9224 */ /* 0x010fca00078e0006 */
[----:B------:R0:W3:Y:S04]  /*3ebe0*/  @!P1 LDG.E.U16 R17, desc[UR8][R14.64] ;  /* 0x000000080e119981 */ /* 0x0000e8000c1e1500 */
[----:B------:R-:W-:Y:S04]  /*3ebf0*/  STL [R1+0x5e6c], R16 ;  /* 0x005e6c1001007387 */ /* 0x000fe80000100800 */
[----:B------:R-:W4:Y:S04]  /*3ec00*/  LDL R10, [R1+0x2754] ;  /* 0x00275400010a7983 */ /* 0x000f280000100800 */
[----:B------:R-:W2:Y:S04]  /*3ec10*/  LDL R8, [R1+0x2760] ;  /* 0x0027600001087983 */ /* 0x000ea80000100800 */
[----:B------:R-:W2:Y:S04]  /*3ec20*/  LDL R7, [R1+0x275c] ;  /* 0x00275c0001077983 */ /* 0x000ea80000100800 */
[----:B------:R-:W2:Y:S01]  /*3ec30*/  LDL R6, [R1+0x2768] ;  /* 0x0027680001067983 */ /* 0x000ea20000100800 */
[----:B0-----:R-:W-:-:S02]  /*3ec40*/  @!P0 IMAD.MOV.U32 R15, RZ, RZ, R5 ;  /* 0x000000ffff0f8224 */ /* 0x001fc400078e0005 */
[----:B------:R-:W-:Y:S01]  /*3ec50*/  @!P0 IMAD.MOV.U32 R14, RZ, RZ, R4 ;  /* 0x000000ffff0e8224 */ /* 0x000fe200078e0004 */
[----:B---3--:R-:W-:Y:S04]  /*3ec60*/  STL [R1+0x5e84], R17 ;  /* 0x005e841101007387 */ /* 0x008fe80000100800 */
[----:B------:R-:W3:Y:S04]  /*3ec70*/  LDL R5, [R1+0x27dc] ;  /* 0x0027dc0001057983 */ /* 0x000ee80000100800 */
[----:B------:R-:W3:Y:S01]  /*3ec80*/  LDL R4, [R1+0x27e4] ;  /* 0x0027e40001047983 */ /* 0x000ee20000100800 */
[----:B------:R-:W-:-:S02]  /*3ec90*/  PRMT R19, RZ, 0x7610, R19 ;  /* 0x00007610ff137816 */ /* 0x000fc40000000013 */
[----:B------:R-:W-:Y:S02]  /*3eca0*/  PRMT R21, RZ, 0x7610, R21 ;  /* 0x00007610ff157816 */ /* 0x000fe40000000015 */
[----:B------:R-:W-:Y:S02]  /*3ecb0*/  PRMT R23, RZ, 0x7610, R23 ;  /* 0x00007610ff177816 */ /* 0x000fe40000000017 */
[----:B------:R-:W-:Y:S02]  /*3ecc0*/  PRMT R24, RZ, 0x7610, R24 ;  /* 0x00007610ff187816 */ /* 0x000fe40000000018 */
[----:B------:R-:W-:Y:S01]  /*3ecd0*/  PRMT R25, RZ, 0x7610, R25 ;  /* 0x00007610ff197816 */ /* 0x000fe20000000019 */
[----:B------:R-:W3:Y:S04]  /*3ece0*/  LDL.LU R11, [R1+0x4c] ;  /* 0x00004c00010b7983 */ /* 0x000ee80000300800 */
[----:B------:R2:W3:Y:S02]  /*3ecf0*/  @!P0 LDG.E.U16 R19, desc[UR8][R14.64] ;  /* 0x000000080e138981 */ /* 0x0004e4000c1e1500 */
[----:B--2---:R-:W-:-:S02]  /*3ed00*/  @!P1 IMAD.MOV.U32 R14, RZ, RZ, R18 ;  /* 0x000000ffff0e9224 */ /* 0x004fc400078e0012 */
[----:B------:R-:W-:-:S05]  /*3ed10*/  @!P1 IMAD.MOV.U32 R15, RZ, RZ, R20 ;  /* 0x000000ffff0f9224 */ /* 0x000fca00078e0014 */
[----:B------:R0:W2:Y:S02]  /*3ed20*/  @!P1 LDG.E.U16 R21, desc[UR8][R14.64] ;  /* 0x000000080e159981 */ /* 0x0000a4000c1e1500 */
[----:B0-----:R-:W-:Y:S02]  /*3ed30*/  @!P0 IMAD.MOV.U32 R14, RZ, RZ, R8 ;  /* 0x000000ffff0e8224 */ /* 0x001fe400078e0008 */
[----:B----4-:R-:W-:-:S05]  /*3ed40*/  @!P0 IMAD.MOV.U32 R15, RZ, RZ, R10 ;  /* 0x000000ffff0f8224 */ /* 0x010fca00078e000a */
[----:B------:R0:W4:Y:S02]  /*3ed50*/  @!P0 LDG.E.U16 R23, desc[UR8][R14.64] ;  /* 0x000000080e178981 */ /* 0x000124000c1e1500 */
[----:B0-----:R-:W-:Y:S02]  /*3ed60*/  @!P1 IMAD.MOV.U32 R14, RZ, RZ, R6 ;  /* 0x000000ffff0e9224 */ /* 0x001fe400078e0006 */
[----:B------:R-:W-:-:S05]  /*3ed70*/  @!P1 IMAD.MOV.U32 R15, RZ, RZ, R7 ;  /* 0x000000ffff0f9224 */ /* 0x000fca00078e0007 */
[----:B------:R3:W4:Y:S02]  /*3ed80*/  @!P1 LDG.E.U16 R24, desc[UR8][R14.64] ;  /* 0x000000080e189981 */ /* 0x000724000c1e1500 */
[----:B---3--:R-:W-:Y:S02]  /*3ed90*/  @!P1 IMAD.MOV.U32 R15, RZ, RZ, R5 ;  /* 0x000000ffff0f9224 */ /* 0x008fe400078e0005 */
[----:B------:R-:W-:-:S05]  /*3eda0*/  @!P1 IMAD.MOV.U32 R14, RZ, RZ, R4 ;  /* 0x000000ffff0e9224 */ /* 0x000fca00078e0004 */
[----:B------:R-:W3:Y:S04]  /*3edb0*/  @!P1 LDG.E.U16 R25, desc[UR8][R14.64] ;  /* 0x000000080e199981 */ /* 0x000ee8000c1e1500 */
[----:B------:R-:W-:Y:S04]  /*3edc0*/  STL [R1+0x5e88], R19 ;  /* 0x005e881301007387 */ /* 0x000fe80000100800 */
[----:B--2---:R-:W-:Y:S04]  /*3edd0*/  STL [R1+0x5e8c], R21 ;  /* 0x005e8c1501007387 */ /* 0x004fe80000100800 */
[----:B----4-:R-:W-:Y:S04]  /*3ede0*/  STL [R1+0x5ea4], R23 ;  /* 0x005ea41701007387 */ /* 0x010fe80000100800 */
[----:B------:R-:W-:Y:S04]  /*3edf0*/  STL [R1+0x5ea8], R24 ;  /* 0x005ea81801007387 */ /* 0x000fe80000100800 */
[----:B---3--:R0:W-:Y:S04]  /*3ee00*/  STL [R1+0x5eac], R25 ;  /* 0x005eac1901007387 */ /* 0x0081e80000100800 */
[----:B0-----:R-:W2:Y:S01]  /*3ee10*/  LDL.LU R25, [R1+0x230] ;  /* 0x0002300001197983 */ /* 0x001ea20000300800 */
[----:B------:R-:W0:Y:S02]  /*3ee20*/  S2R R10, SR_TID.X ;  /* 0x00000000000a7919 */ /* 0x000e240000002100 */
[----:B0-----:R-:W-:Y:S01]  /*3ee30*/  LOP3.LUT R10, R10, 0x3f, RZ, 0xc0, !PT ;  /* 0x0000003f0a0a7812 */ /* 0x001fe200078ec0ff */
[----:B--2---:R0:W-:Y:S04]  /*3ee40*/  STL [R1+0x5eb0], R25 ;  /* 0x005eb01901007387 */ /* 0x0041e80000100800 */
[----:B0-----:R-:W2:Y:S01]  /*3ee50*/  LDL.LU R25, [R1+0x234] ;  /* 0x0002340001197983 */ /* 0x001ea20000300800 */
[----:B------:R-:W-:-:S02]  /*3ee60*/  IMAD.SHL.U32 R8, R10, 0x2, RZ ;  /* 0x000000020a087824 */ /* 0x000fc400078e00ff */
[----:B------:R-:W0:Y:S03]  /*3ee70*/  S2R R10, SR_TID.X ;  /* 0x00000000000a7919 */ /* 0x000e260000002100 */
[----:B------:R-:W-:-:S05]  /*3ee80*/  LOP3.LUT R8, R8, 0x20, RZ, 0x3c, !PT ;  /* 0x0000002008087812 */ /* 0x000fca00078e3cff */
[----:B------:R0:W-:Y:S04]  /*3ee90*/  STS.U16 [R8+UR5+0x16280], R9 ;  /* 0x0162800908007988 */ /* 0x0001e80008000405 */
[----:B------:R-:W-:Y:S04]  /*3eea0*/  STS.U16 [R8+UR5+0x16a00], R0 ;  /* 0x016a000008007988 */ /* 0x000fe80008000405 */
[----:B------:R-:W-:Y:S04]  /*3eeb0*/  STS.U16 [R8+UR5+0x16a80], R3 ;  /* 0x016a800308007988 */ /* 0x000fe80008000405 */
[----:B------:R-:W-:Y:S01]  /*3eec0*/  STS.U16 [R8+UR5+0x17200], R2 ;  /* 0x0172000208007988 */ /* 0x000fe20008000405 */
[----:B0-----:R-:W-:-:S02]  /*3eed0*/  LOP3.LUT R9, R10, 0x3f, RZ, 0xc0, !PT ;  /* 0x0000003f0a097812 */ /* 0x001fc400078ec0ff */
[----:B------:R-:W-:Y:S01]  /*3eee0*/  LOP3.LUT R10, R10, 0x3f, RZ, 0xc0, !PT ;  /* 0x0000003f0a0a7812 */ /* 0x000fe200078ec0ff */
[----:B--2---:R0:W-:Y:S04]  /*3eef0*/  STL [R1+0x5eb4], R25 ;  /* 0x005eb41901007387 */ /* 0x0041e80000100800 */
[----:B------:R-:W2:Y:S04]  /*3ef00*/  LDL.LU R24, [R1+0x20c] ;  /* 0x00020c0001187983 */ /* 0x000ea80000300800 */
[----:B------:R-:W3:Y:S04]  /*3ef10*/  LDL.LU R28, [R1+0x208] ;  /* 0x00020800011c7983 */ /* 0x000ee80000300800 */
[----:B------:R-:W4:Y:S01]  /*3ef20*/  LDL.LU R23, [R1+0x1e4] ;  /* 0x0001e40001177983 */ /* 0x000f220000300800 */
[----:B0-----:R-:W-:-:S03]  /*3ef30*/  IMAD.SHL.U32 R25, R10, 0x2, RZ ;  /* 0x000000020a197824 */ /* 0x001fc600078e00ff */
[----:B------:R-:W2:Y:S02]  /*3ef40*/  LDL.LU R10, [R1+0x1e0] ;  /* 0x0001e000010a7983 */ /* 0x000ea40000300800 */
[----:B------:R-:W-:-:S05]  /*3ef50*/  LOP3.LUT R25, R25, 0x20, RZ, 0x3c, !PT ;  /* 0x0000002019197812 */ /* 0x000fca00078e3cff */
[----:B------:R0:W-:Y:S04]  /*3ef60*/  STS.U16 [R25+UR5+0x17280], R11 ;  /* 0x0172800b19007988 */ /* 0x0001e80008000405 */
[----:B0-----:R-:W2:Y:S04]  /*3ef70*/  LDL.LU R11, [R1+0x1bc] ;  /* 0x0001bc00010b7983 */ /* 0x001ea80000300800 */
        /* <DEDUP_REMOVED lines=19> */
[----:B------:R0:W-:Y:S04]  /*3f0b0*/  STS.U16 [R25+UR5+0x17a00], R13 ;  /* 0x017a000d19007988 */ /* 0x0001e80008000405 */
[----:B------:R1:W-:Y:S04]  /*3f0c0*/  STS.U16 [R25+UR5+0x17a80], R12 ;  /* 0x017a800c19007988 */ /* 0x0003e80008000405 */
[----:B0-----:R-:W2:Y:S04]  /*3f0d0*/  LDL.LU R13, [R1+0x194] ;  /* 0x00019400010d7983 */ /* 0x001ea80000300800 */
[----:B-1----:R-:W2:Y:S01]  /*3f0e0*/  LDL.LU R25, [R1+0x5eb4] ;  /* 0x005eb40001197983 */ /* 0x002ea20000300800 */
[----:B------:R-:W-:-:S03]  /*3f0f0*/  IMAD.SHL.U32 R7, R9, 0x2, RZ ;  /* 0x0000000209077824 */ /* 0x000fc600078e00ff */
[----:B------:R-:W3:Y:S02]  /*3f100*/  LDL.LU R12, [R1+0x1b8] ;  /* 0x0001b800010c7983 */ /* 0x000ee40000300800 */
[----:B------:R-:W-:-:S05]  /*3f110*/  LOP3.LUT R7, R7, 0x30, RZ, 0x3c, !PT ;  /* 0x0000003007077812 */ /* 0x000fca00078e3cff */
[----:B--2---:R0:W-:Y:S04]  /*3f120*/  STS.U16 [R7+UR5+0x10300], R25 ;  /* 0x0103001907007988 */ /* 0x0041e80008000405 */
[----:B0-----:R-:W2:Y:S04]  /*3f130*/  LDL.LU R25, [R1+0x5eb0] ;  /* 0x005eb00001197983 */ /* 0x001ea80000300800 */
[----:B--2---:R0:W-:Y:S04]  /*3f140*/  STS.U16 [R7+UR5+0x10380], R25 ;  /* 0x0103801907007988 */ /* 0x0041e80008000405 */
[----:B------:R1:W-:Y:S04]  /*3f150*/  STS.U16 [R7+UR5+0x10b00], R24 ;  /* 0x010b001807007988 */ /* 0x0003e80008000405 */
[----:B---3--:R2:W-:Y:S04]  /*3f160*/  STS.U16 [R7+UR5+0x10b80], R28 ;  /* 0x010b801c07007988 */ /* 0x0085e80008000405 */
[----:B----4-:R3:W-:Y:S04]  /*3f170*/  STS.U16 [R7+UR5+0x11300], R23 ;  /* 0x0113001707007988 */ /* 0x0107e80008000405 */
        /* <DEDUP_REMOVED lines=10> */
[----:B0-----:R-:W4:Y:S04]  /*3f220*/  LDL.LU R25, [R1+0x5eac] ;  /* 0x005eac0001197983 */ /* 0x001f280000300800 */
[----:B------:R-:W-:Y:S04]  /*3f230*/  STS.U16 [R7+UR5+0x13b80], R18 ;  /* 0x013b801207007988 */ /* 0x000fe80008000405 */
[----:B-1----:R-:W4:Y:S04]  /*3f240*/  LDL.LU R24, [R1+0x5ea8] ;  /* 0x005ea80001187983 */ /* 0x002f280000300800 */
[----:B------:R-:W-:Y:S04]  /*3f250*/  STS.U16 [R7+UR5+0x14300], R20 ;  /* 0x0143001407007988 */ /* 0x000fe80008000405 */
[----:B--2---:R-:W2:Y:S04]  /*3f260*/  LDL.LU R28, [R1+0x2c] ;  /* 0x00002c00011c7983 */ /* 0x004ea80000300800 */
[----:B------:R-:W-:Y:S04]  /*3f270*/  STS.U16 [R7+UR5+0x14380], R22 ;  /* 0x0143801607007988 */ /* 0x000fe80008000405 */
[----:B---3--:R-:W3:Y:S04]  /*3f280*/  LDL.LU R23, [R1+0x5ea4] ;  /* 0x005ea40001177983 */ /* 0x008ee80000300800 */
[----:B------:R-:W-:Y:S04]  /*3f290*/  STS.U16 [R7+UR5+0x14b00], R26 ;  /* 0x014b001a07007988 */ /* 0x000fe80008000405 */
[----:B----4-:R-:W4:Y:S04]  /*3f2a0*/  LDL.LU R10, [R1+0x5ea0] ;  /* 0x005ea000010a7983 */ /* 0x010f280000300800 */
[----:B------:R-:W-:Y:S04]  /*3f2b0*/  STS.U16 [R7+UR5+0x14b80], R4 ;  /* 0x014b800407007988 */ /* 0x000fe80008000405 */
[----:B------:R-:W3:Y:S04]  /*3f2c0*/  LDL.LU R11, [R1+0x5e9c] ;  /* 0x005e9c00010b7983 */ /* 0x000ee80000300800 */
[----:B------:R0:W-:Y:S04]  /*3f2d0*/  STS.U16 [R7+UR5+0x15300], R6 ;  /* 0x0153000607007988 */ /* 0x0001e80008000405 */
[----:B0-----:R-:W3:Y:S04]  /*3f2e0*/  LDL.LU R6, [R1+0x28] ;  /* 0x0000280001067983 */ /* 0x001ee80000300800 */
        /* <DEDUP_REMOVED lines=8> */
[----:B-1----:R-:W4:Y:S04]  /*3f370*/  LDL.LU R2, [R1+0x228] ;  /* 0x0002280001027983 */ /* 0x002f280000300800 */
        /* <DEDUP_REMOVED lines=15> */
[----:B------:R-:W4:Y:S01]  /*3f470*/  LDL.LU R5, [R1+0xc0] ;  /* 0x0000c00001057983 */ /* 0x000f220000300800 */
[----:B------:R-:W-:-:S03]  /*3f480*/  IMAD.SHL.U32 R21, R9, 0x2, RZ ;  /* 0x0000000209157824 */ /* 0x000fc600078e00ff */
[----:B------:R-:W4:Y:S04]  /*3f490*/  LDL.LU R27, [R1+0x9c] ;  /* 0x00009c00011b7983 */ /* 0x000f280000300800 */
[----:B------:R-:W4:Y:S04]  /*3f4a0*/  LDL.LU R9, [R1+0x98] ;  /* 0x0000980001097983 */ /* 0x000f280000300800 */
[----:B--2---:R-:W-:Y:S04]  /*3f4b0*/  STS.U16 [R7+UR5+0x17300], R28 ;  /* 0x0173001c07007988 */ /* 0x004fe80008000405 */
[----:B---3--:R-:W-:Y:S04]  /*3f4c0*/  STS.U16 [R7+UR5+0x17380], R6 ;  /* 0x0173800607007988 */ /* 0x008fe80008000405 */
[----:B------:R0:W-:Y:S04]  /*3f4d0*/  STS.U16 [R7+UR5+0x17b00], R11 ;  /* 0x017b000b07007988 */ /* 0x0001e80008000405 */
[----:B----4-:R1:W-:Y:S04]  /*3f4e0*/  STS.U16 [R7+UR5+0x17b80], R10 ;  /* 0x017b800a07007988 */ /* 0x0103e80008000405 */
[----:B0-----:R-:W2:Y:S04]  /*3f4f0*/  LDL.LU R11, [R1+0x200] ;  /* 0x00020000010b7983 */ /* 0x001ea80000300800 */
[----:B-1----:R-:W3:Y:S01]  /*3f500*/  LDL.LU R10, [R1+0x204] ;  /* 0x00020400010a7983 */ /* 0x002ee20000300800 */
[----:B------:R-:W-:-:S03]  /*3f510*/  LOP3.LUT R21, R21, 0x40, RZ, 0x3c, !PT ;  /* 0x0000004015157812 */ /* 0x000fc600078e3cff */
[----:B------:R-:W4:Y:S04]  /*3f520*/  LDL.LU R28, [R1+0x6c] ;  /* 0x00006c00011c7983 */ /* 0x000f280000300800 */
[----:B------:R-:W4:Y:S04]  /*3f530*/  LDL.LU R6, [R1+0x68] ;  /* 0x0000680001067983 */ /* 0x000f280000300800 */
[----:B------:R-:W4:Y:S04]  /*3f540*/  LDL.LU R7, [R1+0x64] ;  /* 0x0000640001077983 */ /* 0x000f280000300800 */
[----:B------:R0:W-:Y:S04]  /*3f550*/  STS.U16 [R21+UR5+0x10400], R8 ;  /* 0x0104000815007988 */ /* 0x0001e80008000405 */
[----:B------:R1:W-:Y:S04]  /*3f560*/  STS.U16 [R21+UR5+0x10480], R2 ;  /* 0x0104800215007988 */ /* 0x0003e80008000405 */
[----:B0-----:R-:W4:Y:S04]  /*3f570*/  LDL.LU R8, [R1+0x5e98] ;  /* 0x005e980001087983 */ /* 0x001f280000300800 */
[----:B-1----:R-:W4:Y:S04]  /*3f580*/  LDL.LU R2, [R1+0x5e94] ;  /* 0x005e940001027983 */ /* 0x002f280000300800 */
[----:B---3--:R-:W-:Y:S04]  /*3f590*/  STS.U16 [R21+UR5+0x10c00], R10 ;  /* 0x010c000a15007988 */ /* 0x008fe80008000405 */
[----:B--2---:R-:W-:Y:S04]  /*3f5a0*/  STS.U16 [R21+UR5+0x10c80], R11 ;  /* 0x010c800b15007988 */ /* 0x004fe80008000405 */
        /* <DEDUP_REMOVED lines=8> */
[----:B0-----:R-:W3:Y:S04]  /*3f630*/  LDL.LU R29, [R1+0x58] ;  /* 0x00005800011d7983 */ /* 0x001ee80000300800 */
[----:B-1----:R-:W3:Y:S04]  /*3f640*/  LDL.LU R0, [R1+0x54] ;  /* 0x0000540001007983 */ /* 0x002ee80000300800 */
[----:B--2---:R-:W2:Y:S04]  /*3f650*/  LDL.LU R3, [R1+0x24] ;  /* 0x0000240001037983 */ /* 0x004ea80000300800 */
        /* <DEDUP_REMOVED lines=11> */
[----:B----4-:R-:W-:Y:S04]  /*3f710*/  STS.U16 [R21+UR5+0x15c00], R2 ;  /* 0x015c000215007988 */ /* 0x010fe80008000405 */
[----:B------:R-:W-:Y:S04]  /*3f720*/  STS.U16 [R21+UR5+0x15c80], R28 ;  /* 0x015c801c15007988 */ /* 0x000fe80008000405 */
[----:B------:R-:W4:Y:S04]  /*3f730*/  LDL.LU R19, [R1+0x224] ;  /* 0x0002240001137983 */ /* 0x000f280000300800 */
[----:B------:R0:W-:Y:S04]  /*3f740*/  STS.U16 [R21+UR5+0x16400], R6 ;  /* 0x0164000615007988 */ /* 0x0001e80008000405 */
[----:B------:R-:W4:Y:S04]  /*3f750*/  LDL.LU R17, [R1+0x220] ;  /* 0x0002200001117983 */ /* 0x000f280000300800 */
[----:B------:R-:W-:Y:S04]  /*3f760*/  STS.U16 [R21+UR5+0x16480], R7 ;  /* 0x0164800715007988 */ /* 0x000fe80008000405 */
[----:B0-----:R-:W4:Y:S04]  /*3f770*/  LDL.LU R6, [R1+0x1fc] ;  /* 0x0001fc0001067983 */ /* 0x001f280000300800 */
[----:B------:R-:W4:Y:S04]  /*3f780*/  LDL.LU R12, [R1+0x1f8] ;  /* 0x0001f800010c7983 */ /* 0x000f280000300800 */
[----:B------:R-:W4:Y:S04]  /*3f790*/  LDL.LU R13, [R1+0x1d4] ;  /* 0x0001d400010d7983 */ /* 0x000f280000300800 */
[----:B------:R-:W4:Y:S04]  /*3f7a0*/  LDL.LU R15, [R1+0x1d0] ;  /* 0x0001d000010f7983 */ /* 0x000f280000300800 */
[----:B------:R-:W4:Y:S04]  /*3f7b0*/  LDL.LU R26, [R1+0x1ac] ;  /* 0x0001ac00011a7983 */ /* 0x000f280000300800 */
[----:B---3--:R0:W-:Y:S04]  /*3f7c0*/  STS.U16 [R21+UR5+0x16c00], R29 ;  /* 0x016c001d15007988 */ /* 0x0081e80008000405 */
[----:B------:R1:W-:Y:S04]  /*3f7d0*/  STS.U16 [R21+UR5+0x16c80], R0 ;  /* 0x016c800015007988 */ /* 0x0003e80008000405 */
[----:B--2---:R2:W-:Y:S04]  /*3f7e0*/  STS.U16 [R21+UR5+0x17400], R3 ;  /* 0x0174000315007988 */ /* 0x0045e80008000405 */
[----:B0-----:R-:W3:Y:S04]  /*3f7f0*/  LDL.LU R29, [R1+0x1a8] ;  /* 0x0001a800011d7983 */ /* 0x001ee80000300800 */
[----:B-1----:R-:W3:Y:S04]  /*3f800*/  LDL.LU R0, [R1+0x184] ;  /* 0x0001840001007983 */ /* 0x002ee80000300800 */
        /* <DEDUP_REMOVED lines=13> */
[----:B0-----:R-:W2:Y:S01]  /*3f8e0*/  LDL.LU R9, [R1+0x5e90] ;  /* 0x005e900001097983 */ /* 0x001ea20000300800 */
[----:B------:R-:W0:Y:S02]  /*3f8f0*/  S2R R2, SR_TID.X ;  /* 0x0000000000027919 */ /* 0x000e240000002100 */
[----:B0-----:R-:W-:-:S05]  /*3f900*/  LOP3.LUT R2, R2, 0x3f, RZ, 0xc0, !PT ;  /* 0x0000003f02027812 */ /* 0x001fca00078ec0ff */
[----:B------:R-:W-:-:S05]  /*3f910*/  IMAD.SHL.U32 R7, R2, 0x2, RZ ;  /* 0x0000000202077824 */ /* 0x000fca00078e00ff */
[----:B------:R-:W-:Y:S01]  /*3f920*/  LOP3.LUT R7, R7, 0x50, RZ, 0x3c, !PT ;  /* 0x0000005007077812 */ /* 0x000fe200078e3cff */
[----:B--2---:R0:W-:Y:S04]  /*3f930*/  STS.U16 [R21+UR5+0x17c00], R9 ;  /* 0x017c000915007988 */ /* 0x0041e80008000405 */
[----:B------:R1:W-:Y:S04]  /*3f940*/  STS.U16 [R21+UR5+0x17c80], R8 ;  /* 0x017c800815007988 */ /* 0x0003e80008000405 */
[----:B0-----:R-:W2:Y:S04]  /*3f950*/  LDL.LU R9, [R1+0x158] ;  /* 0x0001580001097983 */ /* 0x001ea80000300800 */
[----:B-1----:R-:W2:Y:S04]  /*3f960*/  LDL.LU R21, [R1+0x5e8c] ;  /* 0x005e8c0001157983 */ /* 0x002ea80000300800 */
[----:B------:R-:W2:Y:S04]  /*3f970*/  LDL.LU R8, [R1+0x15c] ;  /* 0x00015c0001087983 */ /* 0x000ea80000300800 */
[----:B----4-:R0:W-:Y:S04]  /*3f980*/  STS.U16 [R7+UR5+0x10500], R19 ;  /* 0x0105001307007988 */ /* 0x0101e80008000405 */
[----:B------:R1:W-:Y:S04]  /*3f990*/  STS.U16 [R7+UR5+0x10580], R17 ;  /* 0x0105801107007988 */ /* 0x0003e80008000405 */
[----:B------:R4:W-:Y:S04]  /*3f9a0*/  STS.U16 [R7+UR5+0x10d00], R6 ;  /* 0x010d000607007988 */ /* 0x0009e80008000405 */
[----:B------:R0:W-:Y:S04]  /*3f9b0*/  STS.U16 [R7+UR5+0x10d80], R12 ;  /* 0x010d800c07007988 */ /* 0x0001e80008000405 */
[----:B------:R1:W-:Y:S04]  /*3f9c0*/  STS.U16 [R7+UR5+0x11500], R13 ;  /* 0x0115000d07007988 */ /* 0x0003e80008000405 */
[----:B------:R3:W-:Y:S04]  /*3f9d0*/  STS.U16 [R7+UR5+0x11580], R15 ;  /* 0x0115800f07007988 */ /* 0x0007e80008000405 */
[----:B0-----:R-:W2:Y:S04]  /*3f9e0*/  LDL.LU R19, [R1+0x5e88] ;  /* 0x005e880001137983 */ /* 0x001ea80000300800 */
[----:B-1----:R-:W2:Y:S04]  /*3f9f0*/  LDL.LU R17, [R1+0x5e84] ;  /* 0x005e840001117983 */ /* 0x002ea80000300800 */
[----:B----4-:R-:W4:Y:S04]  /*3fa00*/  LDL.LU R6, [R1+0x5e80] ;  /* 0x005e800001067983 */ /* 0x010f280000300800 */
[----:B------:R-:W4:Y:S04]  /*3fa10*/  LDL.LU R12, [R1+0x40] ;  /* 0x00004000010c7983 */ /* 0x000f280000300800 */
[----:B------:R-:W4:Y:S04]  /*3fa20*/  LDL.LU R13, [R1+0x3c] ;  /* 0x00003c00010d7983 */ /* 0x000f280000300800 */
[----:B------:R0:W-:Y:S04]  /*3fa30*/  STS.U16 [R7+UR5+0x11d00], R26 ;  /* 0x011d001a07007988 */ /* 0x0001e80008000405 */
[----:B---3--:R-:W3:Y:S04]  /*3fa40*/  LDL.LU R15, [R1+0x38] ;  /* 0x00003800010f7983 */ /* 0x008ee80000300800 */
[----:B------:R1:W-:Y:S04]  /*3fa50*/  STS.U16 [R7+UR5+0x11d80], R29 ;  /* 0x011d801d07007988 */ /* 0x0003e80008000405 */
[----:B------:R1:W-:Y:S04]  /*3fa60*/  STS.U16 [R7+UR5+0x12500], R0 ;  /* 0x0125000007007988 */ /* 0x0003e80008000405 */
[----:B------:R1:W-:Y:S04]  /*3fa70*/  STS.U16 [R7+UR5+0x12580], R3 ;  /* 0x0125800307007988 */ /* 0x0003e80008000405 */
[----:B0-----:R-:W3:Y:S04]  /*3fa80*/  LDL.LU R26, [R1+0x34] ;  /* 0x00003400011a7983 */ /* 0x001ee80000300800 */
[----:B-1----:R-:W3:Y:S04]  /*3fa90*/  LDL.LU R29, [R1+0x5e7c] ;  /* 0x005e7c00011d7983 */ /* 0x002ee80000300800 */
[----:B------:R-:W3:Y:S04]  /*3faa0*/  LDL.LU R0, [R1+0x5e78] ;  /* 0x005e780001007983 */ /* 0x000ee80000300800 */
[----:B------:R-:W3:Y:S04]  /*3fab0*/  LDL.LU R3, [R1+0x5e74] ;  /* 0x005e740001037983 */ /* 0x000ee80000300800 */
[----:B--2---:R-:W-:Y:S04]  /*3fac0*/  STS.U16 [R7+UR5+0x12d00], R8 ;  /* 0x012d000807007988 */ /* 0x004fe80008000405 */
[----:B------:R-:W-:Y:S04]  /*3fad0*/  STS.U16 [R7+UR5+0x12d80], R9 ;  /* 0x012d800907007988 */ /* 0x000fe80008000405 */
[----:B------:R-:W-:Y:S04]  /*3fae0*/  STS.U16 [R7+UR5+0x13500], R10 ;  /* 0x0135000a07007988 */ /* 0x000fe80008000405 */
[----:B------:R-:W-:Y:S04]  /*3faf0*/  STS.U16 [R7+UR5+0x13580], R11 ;  /* 0x0135800b07007988 */ /* 0x000fe80008000405 */
[----:B------:R0:W-:Y:S04]  /*3fb00*/  STS.U16 [R7+UR5+0x13d00], R14 ;  /* 0x013d000e07007988 */ /* 0x0001e80008000405 */
[----:B------:R1:W-:Y:S04]  /*3fb10*/  STS.U16 [R7+UR5+0x13d80], R16 ;  /* 0x013d801007007988 */ /* 0x0003e80008000405 */
[----:B------:R2:W-:Y:S04]  /*3fb20*/  STS.U16 [R7+UR5+0x14500], R18 ;  /* 0x0145001207007988 */ /* 0x0005e80008000405 */
[----:B------:R1:W-:Y:S04]  /*3fb30*/  STS.U16 [R7+UR5+0x14580], R20 ;  /* 0x0145801407007988 */ /* 0x0003e80008000405 */
[----:B------:R1:W-:Y:S04]  /*3fb40*/  STS.U16 [R7+UR5+0x14d00], R22 ;  /* 0x014d001607007988 */ /* 0x0003e80008000405 */
[----:B0-----:R-:W3:Y:S04]  /*3fb50*/  LDL.LU R14, [R1+0x21c] ;  /* 0x00021c00010e7983 */ /* 0x001ee80000300800 */
[----:B------:R-:W3:Y:S04]  /*3fb60*/  LDL.LU R8, [R1+0x218] ;  /* 0x0002180001087983 */ /* 0x000ee80000300800 */
[----:B------:R-:W3:Y:S04]  /*3fb70*/  LDL.LU R9, [R1+0x1f4] ;  /* 0x0001f40001097983 */ /* 0x000ee80000300800 */
[----:B-1----:R-:W3:Y:S04]  /*3fb80*/  LDL.LU R16, [R1+0x1f0] ;  /* 0x0001f00001107983 */ /* 0x002ee80000300800 */
[----:B--2---:R-:W2:Y:S04]  /*3fb90*/  LDL.LU R18, [R1+0x1cc] ;  /* 0x0001cc0001127983 */ /* 0x004ea80000300800 */
[----:B------:R-:W2:Y:S04]  /*3fba0*/  LDL.LU R20, [R1+0x1c8] ;  /* 0x0001c80001147983 */ /* 0x000ea80000300800 */
[----:B------:R0:W-:Y:S04]  /*3fbb0*/  STS.U16 [R7+UR5+0x14d80], R4 ;  /* 0x014d800407007988 */ /* 0x0001e80008000405 */
[----:B------:R-:W2:Y:S04]  /*3fbc0*/  LDL.LU R22, [R1+0x1a4] ;  /* 0x0001a40001167983 */ /* 0x000ea80000300800 */
[----:B------:R1:W-:Y:S04]  /*3fbd0*/  STS.U16 [R7+UR5+0x15500], R5 ;  /* 0x0155000507007988 */ /* 0x0003e80008000405 */
[----:B------:R0:W-:Y:S04]  /*3fbe0*/  STS.U16 [R7+UR5+0x15580], R27 ;  /* 0x0155801b07007988 */ /* 0x0001e80008000405 */
[----:B------:R1:W-:Y:S04]  /*3fbf0*/  STS.U16 [R7+UR5+0x15d00], R28 ;  /* 0x015d001c07007988 */ /* 0x0003e80008000405 */
[----:B----4-:R4:W-:Y:S04]  /*3fc00*/  STS.U16 [R7+UR5+0x15d80], R12 ;  /* 0x015d800c07007988 */ /* 0x0109e80008000405 */
[----:B0-----:R-:W2:Y:S04]  /*3fc10*/  LDL.LU R4, [R1+0x1a0] ;  /* 0x0001a00001047983 */ /* 0x001ea80000300800 */
[----:B-1----:R-:W2:Y:S04]  /*3fc20*/  LDL.LU R5, [R1+0x17c] ;  /* 0x00017c0001057983 */ /* 0x002ea80000300800 */
[----:B------:R-:W2:Y:S04]  /*3fc30*/  LDL.LU R27, [R1+0x178] ;  /* 0x00017800011b7983 */ /* 0x000ea80000300800 */
[----:B------:R-:W2:Y:S04]  /*3fc40*/  LDL.LU R28, [R1+0x154] ;  /* 0x00015400011c7983 */ /* 0x000ea80000300800 */
[----:B------:R-:W2:Y:S04]  /*3fc50*/  LDL.LU R10, [R1+0x150] ;  /* 0x00015000010a7983 */ /* 0x000ea80000300800 */
[----:B------:R0:W-:Y:S04]  /*3fc60*/  STS.U16 [R7+UR5+0x16500], R13 ;  /* 0x0165000d07007988 */ /* 0x0001e80008000405 */
[----:B------:R-:W2:Y:S04]  /*3fc70*/  LDL.LU R11, [R1+0x12c] ;  /* 0x00012c00010b7983 */ /* 0x000ea80000300800 */
[----:B---3--:R1:W-:Y:S04]  /*3fc80*/  STS.U16 [R7+UR5+0x16580], R15 ;  /* 0x0165800f07007988 */ /* 0x0083e80008000405 */
[----:B----4-:R-:W3:Y:S04]  /*3fc90*/  LDL.LU R12, [R1+0x128] ;  /* 0x00012800010c7983 */ /* 0x010ee80000300800 */
[----:B------:R4:W-:Y:S04]  /*3fca0*/  STS.U16 [R7+UR5+0x16d00], R26 ;  /* 0x016d001a07007988 */ /* 0x0009e80008000405 */
[----:B------:R-:W-:Y:S04]  /*3fcb0*/  STS.U16 [R7+UR5+0x16d80], R3 ;  /* 0x016d800307007988 */ /* 0x000fe80008000405 */
[----:B------:R4:W-:Y:S04]  /*3fcc0*/  STS.U16 [R7+UR5+0x17500], R0 ;  /* 0x0175000007007988 */ /* 0x0009e80008000405 */
[----:B0-----:R-:W2:Y:S04]  /*3fcd0*/  LDL.LU R13, [R1+0x104] ;  /* 0x00010400010d7983 */ /* 0x001ea80000300800 */
[----:B-1----:R-:W2:Y:S04]  /*3fce0*/  LDL.LU R15, [R1+0x100] ;  /* 0x00010000010f7983 */ /* 0x002ea80000300800 */
[----:B------:R0:W-:Y:S04]  /*3fcf0*/  STS.U16 [R7+UR5+0x17580], R29 ;  /* 0x0175801d07007988 */ /* 0x0001e80008000405 */
[----:B----4-:R-:W4:Y:S04]  /*3fd00*/  LDL.LU R26, [R1+0xdc] ;  /* 0x0000dc00011a7983 */ /* 0x010f280000300800 */
[----:B------:R-:W2:Y:S04]  /*3fd10*/  LDL.LU R0, [R1+0xd8] ;  /* 0x0000d80001007983 */ /* 0x000ea80000300800 */
[----:B------:R-:W2:Y:S04]  /*3fd20*/  LDL.LU R3, [R1+0xb4] ;  /* 0x0000b40001037983 */ /* 0x000ea80000300800 */
[----:B0-----:R-:W2:Y:S01]  /*3fd30*/  LDL.LU R7, [R1+0x5e70] ;  /* 0x005e700001077983 */ /* 0x001ea20000300800 */
[----:B------:R-:W0:Y:S01]  /*3fd40*/  S2R R29, SR_TID.X ;  /* 0x00000000001d7919 */ /* 0x000e220000002100 */
[----:B------:R-:W-:-:S05]  /*3fd50*/  IMAD.SHL.U32 R2, R2, 0x2, RZ ;  /* 0x0000000202027824 */ /* 0x000fca00078e00ff */
[----:B------:R-:W-:Y:S02]  /*3fd60*/  LOP3.LUT R2, R2, 0x60, RZ, 0x3c, !PT ;  /* 0x0000006002027812 */ /* 0x000fe400078e3cff */
[----:B0-----:R-:W-:-:S05]  /*3fd70*/  LOP3.LUT R29, R29, 0x3f, RZ, 0xc0, !PT ;  /* 0x0000003f1d1d7812 */ /* 0x001fca00078ec0ff */
[----:B------:R-:W-:-:S05]  /*3fd80*/  IMAD.SHL.U32 R29, R29, 0x2, RZ ;  /* 0x000000021d1d7824 */ /* 0x000fca00078e00ff */
[----:B------:R-:W-:-:S05]  /*3fd90*/  LOP3.LUT R29, R29, 0x50, RZ, 0x3c, !PT ;  /* 0x000000501d1d7812 */ /* 0x000fca00078e3cff */
[----:B--2---:R-:W-:Y:S04]  /*3fda0*/  STS.U16 [R29+UR5+0x17d00], R7 ;  /* 0x017d00071d007988 */ /* 0x004fe80008000405 */
[----:B------:R-:W-:Y:S04]  /*3fdb0*/  STS.U16 [R29+UR5+0x17d80], R6 ;  /* 0x017d80061d007988 */ /* 0x000fe80008000405 */
[----:B------:R0:W-:Y:S04]  /*3fdc0*/  STS.U16 [R2+UR5+0x10600], R14 ;  /* 0x0106000e02007988 */ /* 0x0001e80008000405 */
        /* <DEDUP_REMOVED lines=8> */
[----:B------:R0:W-:Y:S04]  /*3fe50*/  STS.U16 [R2+UR5+0x11e80], R4 ;  /* 0x011e800402007988 */ /* 0x0001e80008000405 */
[----:B--2---:R-:W2:Y:S04]  /*3fe60*/  LDL.LU R18, [R1+0x1c] ;  /* 0x00001c0001127983 */ /* 0x004ea80000300800 */
[----:B------:R-:W2:Y:S04]  /*3fe70*/  LDL.LU R20, [R1+0x18] ;  /* 0x0000180001147983 */ /* 0x000ea80000300800 */
[----:B------:R-:W2:Y:S04]  /*3fe80*/  LDL.LU R22, [R1+0x14] ;  /* 0x0000140001167983 */ /* 0x000ea80000300800 */
[----:B------:R1:W-:Y:S04]  /*3fe90*/  STS.U16 [R2+UR5+0x12600], R5 ;  /* 0x0126000502007988 */ /* 0x0003e80008000405 */
[----:B------:R1:W-:Y:S04]  /*3fea0*/  STS.U16 [R2+UR5+0x12680], R27 ;  /* 0x0126801b02007988 */ /* 0x0003e80008000405 */
[----:B------:R3:W-:Y:S04]  /*3feb0*/  STS.U16 [R2+UR5+0x12e00], R28 ;  /* 0x012e001c02007988 */ /* 0x0007e80008000405 */
[----:B0-----:R-:W2:Y:S04]  /*3fec0*/  LDL.LU R4, [R1+0x10] ;  /* 0x0000100001047983 */ /* 0x001ea80000300800 */
[----:B-1----:R-:W2:Y:S04]  /*3fed0*/  LDL.LU R5, [R1+0xc] ;  /* 0x00000c0001057983 */ /* 0x002ea80000300800 */
[----:B------:R-:W2:Y:S04]  /*3fee0*/  LDL.LU R27, [R1+0x8] ;  /* 0x00000800011b7983 */ /* 0x000ea80000300800 */
[----:B---3--:R-:W3:Y:S04]  /*3fef0*/  LDL.LU R28, [R1+0x4] ;  /* 0x00000400011c7983 */ /* 0x008ee80000300800 */
[----:B------:R-:W-:Y:S04]  /*3ff00*/  STS.U16 [R2+UR5+0x12e80], R10 ;  /* 0x012e800a02007988 */ /* 0x000fe80008000405 */
[----:B------:R-:W-:Y:S04]  /*3ff10*/  STS.U16 [R2+UR5+0x13600], R11 ;  /* 0x0136000b02007988 */ /* 0x000fe80008000405 */
[----:B------:R-:W-:Y:S04]  /*3ff20*/  STS.U16 [R2+UR5+0x13680], R12 ;  /* 0x0136800c02007988 */ /* 0x000fe80008000405 */
[----:B------:R-:W-:Y:S04]  /*3ff30*/  STS.U16 [R2+UR5+0x13e00], R13 ;  /* 0x013e000d02007988 */ /* 0x000fe80008000405 */
[----:B------:R-:W-:Y:S04]  /*3ff40*/  STS.U16 [R2+UR5+0x13e80], R15 ;  /* 0x013e800f02007988 */ /* 0x000fe80008000405 */
[----:B----4-:R0:W-:Y:S04]  /*3ff50*/  STS.U16 [R2+UR5+0x14600], R26 ;  /* 0x0146001a02007988 */ /* 0x0101e80008000405 */
[----:B------:R1:W-:Y:S04]  /*3ff60*/  STS.U16 [R2+UR5+0x14680], R0 ;  /* 0x0146800002007988 */ /* 0x0003e80008000405 */
[----:B------:R4:W-:Y:S04]  /*3ff70*/  STS.U16 [R2+UR5+0x14e00], R3 ;  /* 0x014e000302007988 */ /* 0x0009e80008000405 */
[----:B0-----:R-:W3:Y:S04]  /*3ff80*/  LDL.LU R26, [R1+0x214] ;  /* 0x00021400011a7983 */ /* 0x001ee80000300800 */
[----:B-1----:R-:W3:Y:S04]  /*3ff90*/  LDL.LU R0, [R1+0x210] ;  /* 0x0002100001007983 */ /* 0x002ee80000300800 */
[----:B----4-:R-:W4:Y:S04]  /*3ffa0*/  LDL.LU R3, [R1+0x1ec] ;  /* 0x0001ec0001037983 */ /* 0x010f280000300800 */
        /* <DEDUP_REMOVED lines=11> */
[----:B------:R1:W-:Y:S04]  /*40060*/  STS.U16 [R2+UR5+0x15600], R16 ;  /* 0x0156001002007988 */ /* 0x0003e80008000405 */
[----:B--2---:R2:W-:Y:S04]  /*40070*/  STS.U16 [R2+UR5+0x15680], R18 ;  /* 0x0156801202007988 */ /* 0x0045e80008000405 */
        /* <DEDUP_REMOVED lines=10> */
[----:B---3--:R3:W-:Y:S04]  /*40120*/  STS.U16 [R2+UR5+0x16e80], R28 ;  /* 0x016e801c02007988 */ /* 0x0087e80008000405 */
[----:B0-----:R-:W2:Y:S04]  /*40130*/  LDL.LU R4, [R1+0x5e5c] ;  /* 0x005e5c0001047983 */ /* 0x001ea80000300800 */
[----:B-1----:R-:W2:Y:S04]  /*40140*/  LDL.LU R5, [R1+0x5e58] ;  /* 0x005e580001057983 */ /* 0x002ea80000300800 */
[----:B------:R-:W2:Y:S04]  /*40150*/  LDL.LU R27, [R1+0x5e54] ;  /* 0x005e5400011b7983 */ /* 0x000ea80000300800 */
[----:B---3--:R-:W3:Y:S04]  /*40160*/  LDL.LU R28, [R1+0x5e50] ;  /* 0x005e5000011c7983 */ /* 0x008ee80000300800 */
[----:B---3--:R0:W-:Y:S04]  /*40170*/  STS.U16 [R2+UR5+0x17600], R28 ;  /* 0x0176001c02007988 */ /* 0x0081e80008000405 */
[----:B--2---:R1:W-:Y:S04]  /*40180*/  STS.U16 [R2+UR5+0x17680], R27 ;  /* 0x0176801b02007988 */ /* 0x0043e80008000405 */
[----:B------:R2:W-:Y:S04]  /*40190*/  STS.U16 [R2+UR5+0x17e00], R5 ;  /* 0x017e000502007988 */ /* 0x0005e80008000405 */
[----:B------:R3:W-:Y:S04]  /*401a0*/  STS.U16 [R2+UR5+0x17e80], R4 ;  /* 0x017e800402007988 */ /* 0x0007e80008000405 */
[----:B0-----:R-:W4:Y:S04]  /*401b0*/  LDL.LU R28, [R1+0x198] ;  /* 0x00019800011c7983 */ /* 0x001f280000300800 */
[----:B-1----:R-:W4:Y:S04]  /*401c0*/  LDL.LU R27, [R1+0x19c] ;  /* 0x00019c00011b7983 */ /* 0x002f280000300800 */
[----:B--2---:R-:W2:Y:S04]  /*401d0*/  LDL.LU R5, [R1+0x1c4] ;  /* 0x0001c40001057983 */ /* 0x004ea80000300800 */
[----:B---3--:R-:W3:Y:S04]  /*401e0*/  LDL.LU R2, [R1+0x5e4c] ;  /* 0x005e4c0001027983 */ /* 0x008ee80000300800 */
[----:B------:R-:W2:Y:S04]  /*401f0*/  LDL.LU R4, [R1+0x1e8] ;  /* 0x0001e80001047983 */ /* 0x000ea80000300800 */
[----:B---3--:R0:W-:Y:S04]  /*40200*/  STS.U16 [R2+UR5+0x10700], R26 ;  /* 0x0107001a02007988 */ /* 0x0081e80008000405 */
[----:B------:R1:W-:Y:S04]  /*40210*/  STS.U16 [R2+UR5+0x10780], R0 ;  /* 0x0107800002007988 */ /* 0x0003e80008000405 */
[----:B----4-:R3:W-:Y:S04]  /*40220*/  STS.U16 [R2+UR5+0x10f00], R3 ;  /* 0x010f000302007988 */ /* 0x0107e80008000405 */
[----:B0-----:R-:W4:Y:S04]  /*40230*/  LDL.LU R26, [R1+0x5e48] ;  /* 0x005e4800011a7983 */ /* 0x001f280000300800 */
[----:B-1----:R-:W4:Y:S04]  /*40240*/  LDL.LU R0, [R1+0x5e44] ;  /* 0x005e440001007983 */ /* 0x002f280000300800 */
[----:B---3--:R-:W3:Y:S04]  /*40250*/  LDL.LU R3, [R1+0x5e40] ;  /* 0x005e400001037983 */ /* 0x008ee80000300800 */
[----:B--2---:R-:W-:Y:S04]  /*40260*/  STS.U16 [R2+UR5+0x10f80], R4 ;  /* 0x010f800402007988 */ /* 0x004fe80008000405 */
[----:B------:R-:W-:Y:S04]  /*40270*/  STS.U16 [R2+UR5+0x11700], R5 ;  /* 0x0117000502007988 */ /* 0x000fe80008000405 */
[----:B------:R0:W-:Y:S04]  /*40280*/  STS.U16 [R2+UR5+0x11780], R15 ;  /* 0x0117800f02007988 */ /* 0x0001e80008000405 */
        /* <DEDUP_REMOVED lines=11> */
[----:B------:R-:W-:Y:S01]  /*40340*/  STS.U16 [R2+UR5+0x14700], R13 ;  /* 0x0147000d02007988 */ /* 0x000fe20008000405 */
[----:B0-----:R-:W0:Y:S03]  /*40350*/  S2R R12, SR_TID.X ;  /* 0x00000000000c7919 */ /* 0x001e260000002100 */
[----:B------:R0:W-:Y:S02]  /*40360*/  STS.U16 [R2+UR5+0x14780], R14 ;  /* 0x0147800e02007988 */ /* 0x0001e40008000405 */
[----:B0-----:R-:W-:-:S02]  /*40370*/  IMAD.SHL.U32 R14, R12, 0x100, RZ ;  /* 0x000001000c0e7824 */ /* 0x001fc400078e00ff */
[----:B---3--:R-:W-:Y:S04]  /*40380*/  STS.U16 [R2+UR5+0x14f00], R3 ;  /* 0x014f000302007988 */ /* 0x008fe80008000405 */
[----:B----4-:R0:W-:Y:S04]  /*40390*/  STS.U16 [R2+UR5+0x14f80], R0 ;  /* 0x014f800002007988 */ /* 0x0101e80008000405 */
        /* <DEDUP_REMOVED lines=10> */
[----:B--2---:R-:W-:Y:S04]  /*40440*/  STS.U16 [R2+UR5+0x17f00], R15 ;  /* 0x017f000f02007988 */ /* 0x004fe80008000405 */
[----:B------:R-:W-:Y:S01]  /*40450*/  STS.U16 [R2+UR5+0x17f80], R25 ;  /* 0x017f801902007988 */ /* 0x000fe20008000405 */
[----:B------:R-:W-:Y:S01]  /*40460*/  BAR.SYNC.DEFER_BLOCKING 0x0 ;  /* 0x0000000000007b1d */ /* 0x000fe20000010000 */
[----:B0-----:R-:W-:-:S05]  /*40470*/  LOP3.LUT R0, R12, 0x7, RZ, 0xc0, !PT ;  /* 0x000000070c007812 */ /* 0x001fca00078ec0ff */
[----:B------:R-:W-:Y:S02]  /*40480*/  IMAD R13, R0, 0x210, RZ ;  /* 0x00000210000d7824 */ /* 0x000fe400078e02ff */
[----:B------:R-:W-:Y:S02]  /*40490*/  IMAD.SHL.U32 R3, R12, 0x2, RZ ;  /* 0x000000020c037824 */ /* 0x000fe400078e00ff */
[----:B------:R-:W-:-:S05]  /*404a0*/  IMAD R0, R0, 0x110, RZ ;  /* 0x0000011000007824 */ /* 0x000fca00078e02ff */
[----:B------:R-:W-:-:S05]  /*404b0*/  LOP3.LUT R0, R0, 0x30, R3, 0x78, !PT ;  /* 0x0000003000007812 */ /* 0x000fca00078e7803 */
[----:B------:R-:W0:Y:S04]  /*404c0*/  LDSM.16.M88.4 R8, [R0+UR5+0x10000] ;  /* 0x010000050008783b */ /* 0x000e280008000200 */
[----:B------:R-:W1:Y:S04]  /*404d0*/  LDSM.16.M88.4 R4, [R0+UR5+0x10800] ;  /* 0x010800050004783b */ /* 0x000e680008000200 */
[----:B------:R-:W2:Y:S04]  /*404e0*/  LDSM.16.M88.4 R24, [R0+UR5+0x11800] ;  /* 0x011800050018783b */ /* 0x000ea80008000200 */
[----:B------:R-:W-:Y:S04]  /*404f0*/  LDSM.16.M88.4 R20, [R0+UR5+0x11000] ;  /* 0x011000050014783b */ /* 0x000fe80008000200 */
[----:B0-----:R-:W-:Y:S04]  /*40500*/  STL.64 [R1+0x20], R8 ;  /* 0x0000200801007387 */ /* 0x001fe80000100a00 */
[----:B------:R-:W-:Y:S04]  /*40510*/  STL.64 [R1+0x28], R10 ;  /* 0x0000280a01007387 */ /* 0x000fe80000100a00 */
[----:B------:R-:W0:Y:S01]  /*40520*/  LDSM.16.M88.4 R8, [R0+UR5+0x12000] ;  /* 0x012000050008783b */ /* 0x000e220008000200 */
[----:B------:R-:W-:-:S03]  /*40530*/  LOP3.LUT R29, R3, 0x10, RZ, 0xc0, !PT ;  /* 0x00000010031d7812 */ /* 0x000fc600078ec0ff */
[----:B-1----:R-:W-:Y:S04]  /*40540*/  STL.64 [R1+0x10], R4 ;  /* 0x0000100401007387 */ /* 0x002fe80000100a00 */
[----:B------:R-:W-:Y:S04]  /*40550*/  STL.64 [R1+0x18], R6 ;  /* 0x0000180601007387 */ /* 0x000fe80000100a00 */
[----:B--2---:R-:W-:Y:S04]  /*40560*/  STL.64 [R1+0x5e20], R26 ;  /* 0x005e201a01007387 */ /* 0x004fe80000100a00 */
[----:B------:R-:W-:Y:S01]  /*40570*/  STL.64 [R1+0x5e18], R24 ;  /* 0x005e181801007387 */ /* 0x000fe20000100a00 */
[----:B------:R-:W-:Y:S01]  /*40580*/  LOP3.LUT R29, R29, 0x20, R12, 0xf8, !PT ;  /* 0x000000201d1d7812 */ /* 0x000fe200078ef80c */
[----:B------:R-:W-:-:S02]  /*40590*/  IMAD.MOV.U32 R12, RZ, RZ, R4 ;  /* 0x000000ffff0c7224 */ /* 0x000fc400078e0004 */
[----:B------:R-:W-:Y:S02]  /*405a0*/  IMAD.MOV.U32 R2, RZ, RZ, R5 ;  /* 0x000000ffff027224 */ /* 0x000fe400078e0005 */
[----:B------:R-:W1:Y:S04]  /*405b0*/  LDSM.16.M88.4 R4, [R0+UR5+0x12800] ;  /* 0x012800050004783b */ /* 0x000e680008000200 */
[----:B0-----:R-:W-:Y:S04]  /*405c0*/  STL [R1+0x564c], R10 ;  /* 0x00564c0a01007387 */ /* 0x001fe80000100800 */
[----:B------:R-:W-:Y:S04]  /*405d0*/  STL.64 [R1], R20 ;  /* 0x0000001401007387 */ /* 0x000fe80000100a00 */
[----:B------:R-:W-:Y:S04]  /*405e0*/  STL.64 [R1+0x8], R22 ;  /* 0x0000081601007387 */ /* 0x000fe80000100a00 */
[----:B------:R-:W-:Y:S04]  /*405f0*/  STL.64 [R1+0x5e28], R20 ;  /* 0x005e281401007387 */ /* 0x000fe80000100a00 */
[----:B------:R-:W0:Y:S04]  /*40600*/  LDSM.16.M88.4 R20, [R0+UR5+0x13000] ;  /* 0x013000050014783b */ /* 0x000e280008000200 */
[----:B------:R-:W-:Y:S04]  /*40610*/  STL [R1+0x5648], R11 ;  /* 0x0056480b01007387 */ /* 0x000fe80000100800 */
[----:B------:R-:W-:Y:S04]  /*40620*/  STL.64 [R1+0x5e10], R8 ;  /* 0x005e100801007387 */ /* 0x000fe80000100a00 */
[----:B-1----:R-:W-:Y:S04]  /*40630*/  STL [R1+0x574c], R6 ;  /* 0x00574c0601007387 */ /* 0x002fe80000100800 */
[----:B------:R-:W-:Y:S04]  /*40640*/  STL [R1+0x5748], R7 ;  /* 0x0057480701007387 */ /* 0x000fe80000100800 */
[----:B0-----:R-:W-:Y:S01]  /*40650*/  STL.64 [R1+0x30], R20 ;  /* 0x0000301401007387 */ /* 0x001fe20000100a00 */
[----:B------:R-:W-:-:S03]  /*40660*/  IMAD.MOV.U32 R26, RZ, RZ, R20 ;  /* 0x000000ffff1a7224 */ /* 0x000fc600078e0014 */
[----:B------:R-:W-:Y:S01]  /*40670*/  STL.64 [R1+0x38], R22 ;  /* 0x0000381601007387 */ /* 0x000fe20000100a00 */
[----:B------:R-:W-:-:S03]  /*40680*/  IMAD.MOV.U32 R3, RZ, RZ, R21 ;  /* 0x000000ffff037224 */ /* 0x000fc600078e0015 */
[----:B------:R-:W0:Y:S04]  /*40690*/  LDSM.16.M88.4 R20, [R0+UR5+0x13800] ;  /* 0x013800050014783b */ /* 0x000e280008000200 */
[----:B0-----:R-:W-:Y:S01]  /*406a0*/  STL.64 [R1+0xd0], R20 ;  /* 0x0000d01401007387 */ /* 0x001fe20000100a00 */
[----:B------:R-:W-:-:S03]  /*406b0*/  IMAD.MOV.U32 R9, RZ, RZ, R20 ;  /* 0x000000ffff097224 */ /* 0x000fc600078e0014 */
[----:B------:R-:W-:Y:S01]  /*406c0*/  STL.64 [R1+0xd8], R22 ;  /* 0x0000d81601007387 */ /* 0x000fe20000100a00 */
[----:B------:R-:W-:-:S03]  /*406d0*/  IMAD.MOV.U32 R8, RZ, RZ, R21 ;  /* 0x000000ffff087224 */ /* 0x000fc600078e0015 */
[----:B------:R-:W0:Y:S01]  /*406e0*/  LDSM.16.M88.4 R20, [R0+UR5+0x14000] ;  /* 0x014000050014783b */ /* 0x000e220008000200 */
[----:B------:R-:W-:Y:S01]  /*406f0*/  LOP3.LUT R29, R13, R29, RZ, 0x3c, !PT ;  /* 0x0000001d0d1d7212 */ /* 0x000fe200078e3cff */
[----:B------:R-:W-:-:S03]  /*40700*/  IMAD.MOV.U32 R24, RZ, RZ, R12 ;  /* 0x000000ffff187224 */ /* 0x000fc600078e000c */
[----:B------:R-:W-:Y:S02]  /*40710*/  LOP3.LUT R29, R29, 0x1000, R14, 0xf8, !PT ;  /* 0x000010001d1d7812 */ /* 0x000fe400078ef80e */
[----:B------:R-:W1:Y:S01]  /*40720*/  LDSM.16.M88.4 R12, [R0+UR5+0x15000] ;  /* 0x01500005000c783b */ /* 0x000e620008000200 */
[----:B------:R-:W-:-:S03]  /*40730*/  IMAD.MOV.U32 R25, RZ, RZ, R2 ;  /* 0x000000ffff197224 */ /* 0x000fc600078e0002 */
[----:B------:R-:W-:Y:S04]  /*40740*/  LDSM.16.MT88.4 R16, [R29+UR5] ;  /* 0x000000051d10783b */ /* 0x000fe80008004200 */
[----:B0-----:R-:W-:Y:S04]  /*40750*/  STL.64 [R1+0xc0], R20 ;  /* 0x0000c01401007387 */ /* 0x001fe80000100a00 */
[----:B------:R-:W-:Y:S04]  /*40760*/  STL.64 [R1+0xc8], R22 ;  /* 0x0000c81601007387 */ /* 0x000fe80000100a00 */
[----:B------:R-:W0:Y:S01]  /*40770*/  LDSM.16.M88.4 R20, [R0+UR5+0x14800] ;  /* 0x014800050014783b */ /* 0x000e220008000200 */
[----:B-1----:R-:W-:-:S02]  /*40780*/  IMAD.MOV.U32 R6, RZ, RZ, R13 ;  /* 0x000000ffff067224 */ /* 0x002fc400078e000d */
[----:B------:R-:W-:Y:S01]  /*40790*/  IMAD.MOV.U32 R7, RZ, RZ, R12 ;  /* 0x000000ffff077224 */ /* 0x000fe200078e000c */
[----:B0-----:R-:W-:Y:S04]  /*407a0*/  STL.64 [R1+0xb0], R20 ;  /* 0x0000b01401007387 */ /* 0x001fe80000100a00 */
[----:B------:R-:W-:Y:S04]  /*407b0*/  STL.64 [R1+0xb8], R22 ;  /* 0x0000b81601007387 */ /* 0x000fe80000100a00 */
[----:B------:R0:W-:Y:S04]  /*407c0*/  STL.64 [R1+0x5e30], R24 ;  /* 0x005e301801007387 */ /* 0x0001e80000100a00 */
[----:B------:R-:W-:Y:S04]  /*407d0*/  LDSM.16.M88.4 R20, [R0+UR5+0x16800] ;  /* 0x016800050014783b */ /* 0x000fe80008000200 */
[----:B0-----:R-:W2:Y:S04]  /*407e0*/  LDL.64 R24, [R1+0x20] ;  /* 0x0000200001187983 */ /* 0x001ea80000100a00 */
[----:B------:R-:W-:Y:S04]  /*407f0*/  STL.64 [R1+0xa0], R12 ;  /* 0x0000a00c01007387 */ /* 0x000fe80000100a00 */
[----:B------:R-:W-:Y:S04]  /*40800*/  STL.64 [R1+0xa8], R14 ;  /* 0x0000a80e01007387 */ /* 0x000fe80000100a00 */
[----:B------:R-:W-:Y:S04]  /*40810*/  STL [R1+0x5ddc], R6 ;  /* 0x005ddc0601007387 */ /* 0x000fe80000100800 */
[----:B------:R-:W-:Y:S04]  /*40820*/  STL [R1+0x5dd8], R7 ;  /* 0x005dd80701007387 */ /* 0x000fe80000100800 */
[----:B------:R-:W0:Y:S04]  /*40830*/  LDSM.16.M88.4 R12, [R0+UR5+0x15800] ;  /* 0x01580005000c783b */ /* 0x000e280008000200 */
[----:B------:R-:W-:Y:S04]  /*40840*/  STL.64 [R1+0x5e38], R4 ;  /* 0x005e380401007387 */ /* 0x000fe80000100a00 */
[----:B------:R-:W1:Y:S04]  /*40850*/  LDSM.16.M88.4 R4, [R0+UR5+0x16000] ;  /* 0x016000050004783b */ /* 0x000e680008000200 */
[----:B0-----:R-:W-:Y:S04]  /*40860*/  STL.64 [R1+0x90], R12 ;  /* 0x0000900c01007387 */ /* 0x001fe80000100a00 */
[----:B------:R-:W-:Y:S04]  /*40870*/  STL.64 [R1+0x98], R14 ;  /* 0x0000980e01007387 */ /* 0x000fe80000100a00 */
[----:B------:R-:W0:Y:S04]  /*40880*/  LDSM.16.M88.4 R12, [R0+UR5+0x17000] ;  /* 0x01700005000c783b */ /* 0x000e280008000200 */
[----:B-1----:R-:W-:Y:S04]  /*40890*/  STL.64 [R1+0x80], R4 ;  /* 0x0000800401007387 */ /* 0x002fe80000100a00 */
[----:B------:R-:W-:Y:S04]  /*408a0*/  STL.64 [R1+0x88], R6 ;  /* 0x0000880601007387 */ /* 0x000fe80000100a00 */
[----:B------:R-:W1:Y:S04]  /*408b0*/  LDSM.16.M88.4 R4, [R0+UR5+0x17800] ;  /* 0x017800050004783b */ /* 0x000e680008000200 */
[----:B------:R-:W-:Y:S04]  /*408c0*/  STL.64 [R1+0x70], R20 ;  /* 0x0000701401007387 */ /* 0x000fe80000100a00 */
[----:B------:R-:W-:Y:S04]  /*408d0*/  STL.64 [R1+0x78], R22 ;  /* 0x0000781601007387 */ /* 0x000fe80000100a00 */
[----:B0-----:R-:W-:Y:S04]  /*408e0*/  STL.64 [R1+0x60], R12 ;  /* 0x0000600c01007387 */ /* 0x001fe80000100a00 */
[----:B------:R-:W-:Y:S04]  /*408f0*/  STL.64 [R1+0x68], R14 ;  /* 0x0000680e01007387 */ /* 0x000fe80000100a00 */
[----:B-1----:R0:W-:Y:S04]  /*40900*/  STL.64 [R1+0x40], R4 ;  /* 0x0000400401007387 */ /* 0x0021e80000100a00 */
[----:B------:R1:W-:Y:S01]  /*40910*/  STL.64 [R1+0x48], R6 ;  /* 0x0000480601007387 */ /* 0x0003e20000100a00 */
[----:B------:R-:W-:Y:S01]  /*40920*/  MOV R2, R6 ;  /* 0x0000000600027202 */ /* 0x000fe20000000f00 */
[----:B------:R-:W-:-:S02]  /*40930*/  IMAD.MOV.U32 R0, RZ, RZ, R7 ;  /* 0x000000ffff007224 */ /* 0x000fc400078e0007 */
[----:B------:R-:W3:Y:S04]  /*40940*/  LDSM.16.MT88.4 R12, [R29+UR5+0x80] ;  /* 0x000080051d0c783b */ /* 0x000ee80008004200 */
[----:B0-----:R-:W4:Y:S04]  /*40950*/  LDL.LU.64 R4, [R1+0xb30] ;  /* 0x000b300001047983 */ /* 0x001f280000300a00 */
[----:B-1----:R-:W4:Y:S04]  /*40960*/  LDL.LU.64 R6, [R1+0xb38] ;  /* 0x000b380001067983 */ /* 0x002f280000300a00 */
[----:B------:R-:W4:Y:S04]  /*40970*/  LDL.LU.64 R20, [R1+0xae0] ;  /* 0x000ae00001147983 */ /* 0x000f280000300a00 */
[----:B------:R-:W4:Y:S04]  /*40980*/  LDL.LU.64 R22, [R1+0xae8] ;  /* 0x000ae80001167983 */ /* 0x000f280000300a00 */
[----:B------:R-:W-:Y:S04]  /*40990*/  STL [R1+0x563c], R0 ;  /* 0x00563c0001007387 */ /* 0x000fe80000100800 */
[----:B------:R-:W-:Y:S04]  /*409a0*/  STL [R1+0x5638], R2 ;  /* 0x0056380201007387 */ /* 0x000fe80000100800 */
[----:B---3--:R-:W-:Y:S04]  /*409b0*/  STL.64 [R1+0x5d78], R14 ;  /* 0x005d780e01007387 */ /* 0x008fe80000100a00 */
[----:B------:R0:W-:Y:S02]  /*409c0*/  STL.64 [R1+0x5d70], R12 ;  /* 0x005d700c01007387 */ /* 0x0001e40000100a00 */
[----:B0-----:R-:W-:-:S02]  /*409d0*/  IMAD.MOV.U32 R12, RZ, RZ, R9 ;  /* 0x000000ffff0c7224 */ /* 0x001fc400078e0009 */
[----:B------:R-:W-:Y:S02]  /*409e0*/  IMAD.MOV.U32 R13, RZ, RZ, R8 ;  /* 0x000000ffff0d7224 */ /* 0x000fe400078e0008 */
[----:B------:R-:W3:Y:S04]  /*409f0*/  LDL.LU.64 R8, [R1+0xa50] ;  /* 0x000a500001087983 */ /* 0x000ee80000300a00 */
[----:B------:R-:W3:Y:S04]  /*40a00*/  LDL.LU.64 R10, [R1+0xa58] ;  /* 0x000a5800010a7983 */ /* 0x000ee80000300a00 */
[----:B------:R0:W-:Y:S02]  /*40a10*/  STL.64 [R1+0x5df0], R12 ;  /* 0x005df00c01007387 */ /* 0x0001e40000100a00 */
[----:B0-----:R-:W-:-:S02]  /*40a20*/  IMAD.MOV.U32 R12, RZ, RZ, R26 ;  /* 0x000000ffff0c7224 */ /* 0x001fc400078e001a */
[----:B------:R-:W-:-:S05]  /*40a30*/  IMAD.MOV.U32 R13, RZ, RZ, R3 ;  /* 0x000000ffff0d7224 */ /* 0x000fca00078e0003 */
[----:B------:R0:W-:Y:S04]  /*40a40*/  STL.64 [R1+0x5e08], R12 ;  /* 0x005e080c01007387 */ /* 0x0001e80000100a00 */
[----:B0-----:R-:W3:Y:S04]  /*40a50*/  LDL.LU.64 R12, [R1+0xaa0] ;  /* 0x000aa000010c7983 */ /* 0x001ee80000300a00 */
[----:B------:R-:W3:Y:S01]  /*40a60*/  LDL.LU.64 R14, [R1+0xaa8] ;  /* 0x000aa800010e7983 */ /* 0x000ee20000300a00 */
[----:B--2---:R-:W-:Y:S02]  /*40a70*/  IMAD.MOV.U32 R2, RZ, RZ, R24 ;  /* 0x000000ffff027224 */ /* 0x004fe400078e0018 */
[----:B------:R-:W-:Y:S01]  /*40a80*/  IMAD.MOV.U32 R0, RZ, RZ, R25 ;  /* 0x000000ffff007224 */ /* 0x000fe200078e0019 */
[----:B----4-:R-:W-:-:S15]  /*40a90*/  HMMA.16816.F32.BF16 R4, R16, R24, R4 ;  /* 0x000000181004723c */ /* 0x010fde0000041804 */
[----:B------:R-:W-:-:S04]  /*40aa0*/  NOP ;  /* 0x0000000000007918 */ /* 0x000fc80000000000 */
[----:B------:R0:W-:Y:S04]  /*40ab0*/  STL.64 [R1+0x3a0], R4 ;  /* 0x0003a00401007387 */ /* 0x0001e80000100a00 */
[----:B------:R-:W-:Y:S04]  /*40ac0*/  STL.64 [R1+0x3a8], R6 ;  /* 0x0003a80601007387 */ /* 0x000fe80000100a00 */
[----:B0-----:R-:W2:Y:S04]  /*40ad0*/  LDL.LU.64 R4, [R1+0x5e38] ;  /* 0x005e380001047983 */ /* 0x001ea80000300a00 */
[----:B------:R-:W4:Y:S02]  /*40ae0*/  LDL.LU.64 R24, [R1+0x5e30] ;  /* 0x005e300001187983 */ /* 0x000f240000300a00 */
[----:B----4-:R-:W-:Y:S02]  /*40af0*/  HMMA.16816.F32.BF16 R24, R16, R24, R20 ;  /* 0x000000181018723c */ /* 0x010fe40000041814 */
[----:B------:R-:W3:-:S15]  /*40b00*/  LDL.LU.64 R20, [R1+0x5e28] ;  /* 0x005e280001147983 */ /* 0x000ede0000300a00 */
[----:B------:R-:W-:Y:S02]  /*40b10*/  NOP ;  /* 0x0000000000007918 */ /* 0x000fe40000000000 */
[----:B------:R-:W-:Y:S04]  /*40b20*/  STL.64 [R1+0x390], R24 ;  /* 0x0003901801007387 */ /* 0x000fe80000100a00 */
[----:B------:R0:W-:Y:S04]  /*40b30*/  STL.64 [R1+0x398], R26 ;  /* 0x0003981a01007387 */ /* 0x0001e80000100a00 */
[----:B0-----:R-:W4:Y:S04]  /*40b40*/  LDL.LU.64 R26, [R1+0x5e20] ;  /* 0x005e2000011a7983 */ /* 0x001f280000300a00 */
[----:B------:R-:W2:Y:S01]  /*40b50*/  LDL.LU.64 R24, [R1+0x5e18] ;  /* 0x005e180001187983 */ /* 0x000ea20000300a00 */
[----:B---3--:R-:W-:Y:S01]  /*40b60*/  HMMA.16816.F32.BF16 R12, R16, R20, R12 ;  /* 0x00000014100c723c */ /* 0x008fe2000004180c */
[----:B------:R-:W-:-:S02]  /*40b70*/  IMAD.MOV.U32 R6, RZ, RZ, R20 ;  /* 0x000000ffff067224 */ /* 0x000fc400078e0014 */
[----:B------:R-:W-:-:S15]  /*40b80*/  IMAD.MOV.U32 R7, RZ, RZ, R21 ;  /* 0x000000ffff077224 */ /* 0x000fde00078e0015 */
[----:B------:R-:W-:Y:S01]  /*40b90*/  NOP ;  /* 0x0000000000007918 */ /* 0x000fe20000000000 */
[----:B------:R0:W-:Y:S01]  /*40ba0*/  STL.64 [R1+0x380], R12 ;  /* 0x0003800c01007387 */ /* 0x0001e20000100a00 */
[----:B--2---:R-:W-:Y:S03]  /*40bb0*/  HMMA.16816.F32.BF16 R8, R16, R24, R8 ;  /* 0x000000181008723c */ /* 0x004fe60000041808 */
[----:B------:R1:W-:Y:S01]  /*40bc0*/  STL [R1+0x388], R14 ;  /* 0x0003880e01007387 */ /* 0x0003e20000100800 */
[----:B------:R-:W-:-:S03]  /*40bd0*/  IMAD.MOV.U32 R28, RZ, RZ, R15 ;  /* 0x000000ffff1c7224 */ /* 0x000fc600078e000f */
[----:B0-----:R-:W2:Y:S04]  /*40be0*/  LDL.LU.64 R12, [R1+0xa10] ;  /* 0x000a1000010c7983 */ /* 0x001ea80000300a00 */
[----:B-1----:R-:W2:Y:S04]  /*40bf0*/  LDL.LU.64 R14, [R1+0xa18] ;  /* 0x000a1800010e7983 */ /* 0x002ea80000300a00 */
[----:B------:R-:W3:Y:S04]  /*40c00*/  LDL.LU.64 R20, [R1+0x9c0] ;  /* 0x0009c00001147983 */ /* 0x000ee80000300a00 */
[----:B------:R-:W3:Y:S04]  /*40c10*/  LDL.LU.64 R22, [R1+0x9c8] ;  /* 0x0009c80001167983 */ /* 0x000ee80000300a00 */
[----:B------:R-:W-:Y:S04]  /*40c20*/  STL [R1+0x5750], R28 ;  /* 0x0057501c01007387 */ /* 0x000fe80000100800 */
[----:B------:R0:W-:Y:S04]  /*40c30*/  STL.64 [R1+0x370], R8 ;  /* 0x0003700801007387 */ /* 0x0001e80000100a00 */
[----:B------:R-:W-:Y:S04]  /*40c40*/  STL.64 [R1+0x378], R10 ;  /* 0x0003780a01007387 */ /* 0x000fe80000100a00 */
[----:B0-----:R-:W2:Y:S04]  /*40c50*/  LDL.LU.64 R8, [R1+0x5e10] ;  /* 0x005e100001087983 */ /* 0x001ea80000300a00 */
[----:B----4-:R-:W-:Y:S04]  /*40c60*/  STL.64 [R1+0x5d28], R26 ;  /* 0x005d281a01007387 */ /* 0x010fe80000100a00 */
[----:B------:R0:W-:Y:S04]  /*40c70*/  STL.64 [R1+0x5d20], R24 ;  /* 0x005d201801007387 */ /* 0x0001e80000100a00 */
[----:B0-----:R-:W4:Y:S04]  /*40c80*/  LDL.64 R24, [R1+0xc0] ;  /* 0x0000c00001187983 */ /* 0x001f280000100a00 */
[----:B----4-:R0:W-:Y:S04]  /*40c90*/  STL.64 [R1+0x5de8], R24 ;  /* 0x005de81801007387 */ /* 0x0101e80000100a00 */
[----:B0-----:R-:W4:Y:S04]  /*40ca0*/  LDL.LU.64 R24, [R1+0x950] ;  /* 0x0009500001187983 */ /* 0x001f280000300a00 */
[----:B------:R-:W4:Y:S01]  /*40cb0*/  LDL.LU.64 R26, [R1+0x958] ;  /* 0x00095800011a7983 */ /* 0x000f220000300a00 */
[C---:B--2---:R-:W-:Y:S08]  /*40cc0*/  HMMA.16816.F32.BF16 R12, R16.reuse, R8, R12 ;  /* 0x00000008100c723c */ /* 0x044ff0000004180c */
[C---:B---3--:R-:W-:Y:S01]  /*40cd0*/  HMMA.16816.F32.BF16 R20, R16.reuse, R4, R20 ;  /* 0x000000041014723c */ /* 0x048fe20000041814 */
[----:B----4-:R-:W-:Y:S04]  /*40ce0*/  STL.64 [R1+0x5e00], R26 ;  /* 0x005e001a01007387 */ /* 0x010fe80000100a00 */
[----:B------:R0:W-:Y:S04]  /*40cf0*/  STL.64 [R1+0x5df8], R24 ;  /* 0x005df81801007387 */ /* 0x0001e80000100a00 */
[----:B0-----:R-:W2:Y:S04]  /*40d00*/  LDL.LU.64 R24, [R1+0x980] ;  /* 0x0009800001187983 */ /* 0x001ea80000300a00 */
[----:B------:R-:W2:Y:S04]  /*40d10*/  LDL.LU.64 R26, [R1+0x988] ;  /* 0x00098800011a7983 */ /* 0x000ea80000300a00 */
[----:B------:R0:W-:Y:S04]  /*40d20*/  STL.64 [R1+0x360], R12 ;  /* 0x0003600c01007387 */ /* 0x0001e80000100a00 */
[----:B------:R-:W-:Y:S04]  /*40d30*/  STL.64 [R1+0x368], R14 ;  /* 0x0003680e01007387 */ /* 0x000fe80000100a00 */
[----:B0-----:R-:W2:Y:S04]  /*40d40*/  LDL.LU.64 R12, [R1+0x5e08] ;  /* 0x005e0800010c7983 */ /* 0x001ea80000300a00 */
[----:B------:R0:W-:Y:S04]  /*40d50*/  STL.64 [R1+0x5d90], R4 ;  /* 0x005d900401007387 */ /* 0x0001e80000100a00 */
[----:B------:R1:W-:Y:S04]  /*40d60*/  STL.64 [R1+0x5de0], R6 ;  /* 0x005de00601007387 */ /* 0x0003e80000100a00 */
[----:B------:R-:W-:Y:S04]  /*40d70*/  STL.64 [R1+0x350], R20 ;  /* 0x0003501401007387 */ /* 0x000fe80000100a00 */
[----:B------:R-:W-:Y:S04]  /*40d80*/  STL.64 [R1+0x358], R22 ;  /* 0x0003581601007387 */ /* 0x000fe80000100a00 */
[----:B------:R-:W3:Y:S04]  /*40d90*/  LDSM.16.MT88.4 R20, [R29+UR5+0x100] ;  /* 0x000100051d14783b */ /* 0x000ee80008004200 */
[----:B0-----:R-:W4:Y:S04]  /*40da0*/  LDL.LU.64 R4, [R1+0x930] ;  /* 0x0009300001047983 */ /* 0x001f280000300a00 */
[----:B-1----:R-:W4:Y:S04]  /*40db0*/  LDL.LU.64 R6, [R1+0x938] ;  /* 0x0009380001067983 */ /* 0x002f280000300a00 */
[----:B---3--:R-:W-:Y:S04]  /*40dc0*/  STL.64 [R1+0x5c90], R22 ;  /* 0x005c901601007387 */ /* 0x008fe80000100a00 */
[----:B------:R0:W-:Y:S04]  /*40dd0*/  STL.64 [R1+0x5c88], R20 ;  /* 0x005c881401007387 */ /* 0x0001e80000100a00 */
[----:B0-----:R-:W3:Y:S01]  /*40de0*/  LDL.64 R20, [R1+0x40] ;  /* 0x0000400001147983 */ /* 0x001ee20000100a00 */
[----:B--2---:R-:W-:Y:S03]  /*40df0*/  HMMA.16816.F32.BF16 R12, R16, R12, R24 ;  /* 0x0000000c100c723c */ /* 0x004fe60000041818 */
[----:B------:R-:W2:Y:S04]  /*40e00*/  LDL.LU.64 R26, [R1+0x5e00] ;  /* 0x005e0000011a7983 */ /* 0x000ea80000300a00 */
[----:B------:R-:W2:-:S12]  /*40e10*/  LDL.LU.64 R24, [R1+0x5df8] ;  /* 0x005df80001187983 */ /* 0x000e980000300a00 */
[----:B------:R0:W-:Y:S04]  /*40e20*/  STL.64 [R1+0x6d0], R12 ;  /* 0x0006d00c01007387 */ /* 0x0001e80000100a00 */
[----:B------:R2:W-:Y:S04]  /*40e30*/  STL.64 [R1+0x6d8], R14 ;  /* 0x0006d80e01007387 */ /* 0x0005e80000100a00 */
[----:B0-----:R-:W2:Y:S02]  /*40e40*/  LDL.LU.64 R12, [R1+0x5df0] ;  /* 0x005df000010c7983 */ /* 0x001ea40000300a00 */
[----:B--2---:R-:W-:Y:S02]  /*40e50*/  HMMA.16816.F32.BF16 R12, R16, R12, R24 ;  /* 0x0000000c100c723c */ /* 0x004fe40000041818 */
[----:B------:R-:W4:-:S15]  /*40e60*/  LDL.LU.64 R24, [R1+0x5de8] ;  /* 0x005de80001187983 */ /* 0x000f1e0000300a00 */
[----:B------:R-:W-:Y:S02]  /*40e70*/  NOP ;  /* 0x0000000000007918 */ /* 0x000fe40000000000 */
[----:B------:R0:W-:Y:S04]  /*40e80*/  STL.64 [R1+0x6c0], R12 ;  /* 0x0006c00c01007387 */ /* 0x0001e80000100a00 */
[----:B0-----:R-:W2:Y:S01]  /*40e90*/  LDL.64 R12, [R1+0x70] ;  /* 0x00007000010c7983 */ /* 0x001ea20000100a00 */
[----:B------:R-:W-:Y:S02]  /*40ea0*/  IMAD.MOV.U32 R11, RZ, RZ, R15 ;  /* 0x000000ffff0b7224 */ /* 0x000fe400078e000f */
[----:B------:R-:W-:Y:S01]  /*40eb0*/  IMAD.MOV.U32 R10, RZ, RZ, R14 ;  /* 0x000000ffff0a7224 */ /* 0x000fe200078e000e */
[----:B----4-:R-:W-:Y:S01]  /*40ec0*/  HMMA.16816.F32.BF16 R4, R16, R24, R4 ;  /* 0x000000181004723c */ /* 0x010fe20000041804 */
[----:B--2---:R0:W-:Y:S04]  /*40ed0*/  STL.64 [R1+0x5d98], R12 ;  /* 0x005d980c01007387 */ /* 0x0041e80000100a00 */
[----:B0-----:R-:W2:Y:S04]  /*40ee0*/  LDL.LU.64 R12, [R1+0x910] ;  /* 0x00091000010c7983 */ /* 0x001ea80000300a00 */
[----:B------:R-:W2:Y:S04]  /*40ef0*/  LDL.LU.64 R14, [R1+0x918] ;  /* 0x00091800010e7983 */ /* 0x000ea80000300a00 */
[----:B------:R-:W-:Y:S04]  /*40f00*/  STL [R1+0x5654], R11 ;  /* 0x0056540b01007387 */ /* 0x000fe80000100800 */
[----:B------:R-:W-:Y:S04]  /*40f10*/  STL [R1+0x5650], R10 ;  /* 0x0056500a01007387 */ /* 0x000fe80000100800 */
[----:B------:R-:W-:Y:S04]  /*40f20*/  STL.64 [R1+0x6b0], R4 ;  /* 0x0006b00401007387 */ /* 0x000fe80000100a00 */
[----:B------:R0:W-:Y:S04]  /*40f30*/  STL.64 [R1+0x6b8], R6 ;  /* 0x0006b80601007387 */ /* 0x0001e80000100a00 */
[----:B0-----:R-:W4:Y:S01]  /*40f40*/  LDL.LU.64 R6, [R1+0x5de0] ;  /* 0x005de00001067983 */ /* 0x001f220000300a00 */
[----:B------:R-:W-:-:S02]  /*40f50*/  IMAD.MOV.U32 R22, RZ, RZ, R24 ;  /* 0x000000ffff167224 */ /* 0x000fc400078e0018 */
[----:B------:R-:W-:Y:S02]  /*40f60*/  IMAD.MOV.U32 R3, RZ, RZ, R25 ;  /* 0x000000ffff037224 */ /* 0x000fe400078e0019 */
[----:B----4-:R-:W-:Y:S02]  /*40f70*/  IMAD.MOV.U32 R24, RZ, RZ, R6 ;  /* 0x000000ffff187224 */ /* 0x010fe400078e0006 */
[----:B------:R-:W-:Y:S01]  /*40f80*/  IMAD.MOV.U32 R25, RZ, RZ, R7 ;  /* 0x000000ffff197224 */ /* 0x000fe200078e0007 */
[----:B------:R-:W4:Y:S04]  /*40f90*/  LDL.LU R6, [R1+0x5ddc] ;  /* 0x005ddc0001067983 */ /* 0x000f280000300800 */
[----:B------:R-:W2:Y:S04]  /*40fa0*/  LDL.LU R7, [R1+0x5dd8] ;  /* 0x005dd80001077983 */ /* 0x000ea80000300800 */
[----:B------:R0:W-:Y:S04]  /*40fb0*/  STL.64 [R1+0x5d40], R24 ;  /* 0x005d401801007387 */ /* 0x0001e80000100a00 */
[----:B0-----:R-:W2:Y:S02]  /*40fc0*/  LDL.64 R24, [R1+0xb0] ;  /* 0x0000b00001187983 */ /* 0x001ea40000100a00 */
[----:B--2---:R-:W-:-:S15]  /*40fd0*/  HMMA.16816.F32.BF16 R12, R16, R24, R12 ;  /* 0x00000018100c723c */ /* 0x004fde000004180c */
[----:B------:R-:W-:-:S04]  /*40fe0*/  NOP ;  /* 0x0000000000007918 */ /* 0x000fc80000000000 */
[----:B------:R0:W-:Y:S01]  /*40ff0*/  STL.64 [R1+0x6a0], R12 ;  /* 0x0006a00c01007387 */ /* 0x0001e20000100a00 */
[----:B------:R-:W-:Y:S02]  /*41000*/  IMAD.MOV.U32 R11, RZ, RZ, R14 ;  /* 0x000000ffff0b7224 */ /* 0x000fe400078e000e */
[----:B------:R-:W-:Y:S01]  /*41010*/  IMAD.MOV.U32 R10, RZ, RZ, R15 ;  /* 0x000000ffff0a7224 */ /* 0x000fe200078e000f */
[----:B0-----:R-:W2:Y:S04]  /*41020*/  LDL.LU.64 R12, [R1+0x850] ;  /* 0x00085000010c7983 */ /* 0x001ea80000300a00 */
[----:B------:R-:W2:Y:S04]  /*41030*/  LDL.LU.64 R14, [R1+0x858] ;  /* 0x00085800010e7983 */ /* 0x000ea80000300a00 */
[----:B--2---:R-:W-:Y:S04]  /*41040*/  STL.64 [R1+0x5da8], R14 ;  /* 0x005da80e01007387 */ /* 0x004fe80000100a00 */
[----:B------:R0:W-:Y:S04]  /*41050*/  STL.64 [R1+0x5da0], R12 ;  /* 0x005da00c01007387 */ /* 0x0001e80000100a00 */
[----:B0-----:R-:W2:Y:S04]  /*41060*/  LDL R12, [R1+0x90] ;  /* 0x00009000010c7983 */ /* 0x001ea80000100800 */
[----:B------:R-:W2:Y:S04]  /*41070*/  LDL R13, [R1+0x94] ;  /* 0x00009400010d7983 */ /* 0x000ea80000100800 */
[----:B--2---:R0:W-:Y:S04]  /*41080*/  STL.64 [R1+0x5dc0], R12 ;  /* 0x005dc00c01007387 */ /* 0x0041e80000100a00 */
[----:B------:R-:W2:Y:S01]  /*41090*/  LDL.LU.64 R4, [R1+0x840] ;  /* 0x0008400001047983 */ /* 0x000ea20000300a00 */
[----:B0-----:R-:W-:-:S02]  /*410a0*/  IMAD.MOV.U32 R12, RZ, RZ, R7 ;  /* 0x000000ffff0c7224 */ /* 0x001fc400078e0007 */
[----:B----4-:R-:W-:Y:S02]  /*410b0*/  IMAD.MOV.U32 R13, RZ, RZ, R6 ;  /* 0x000000ffff0d7224 */ /* 0x010fe400078e0006 */
[----:B------:R-:W4:Y:S04]  /*410c0*/  LDL.LU.64 R6, [R1+0x848] ;  /* 0x0008480001067983 */ /* 0x000f280000300a00 */
[----:B----4-:R-:W-:Y:S04]  /*410d0*/  STL.64 [R1+0x5db8], R6 ;  /* 0x005db80601007387 */ /* 0x010fe80000100a00 */
[----:B--2---:R0:W-:Y:S04]  /*410e0*/  STL.64 [R1+0x5db0], R4 ;  /* 0x005db00401007387 */ /* 0x0041e80000100a00 */
[----:B0-----:R-:W2:Y:S04]  /*410f0*/  LDL.LU.64 R4, [R1+0x8d0] ;  /* 0x0008d00001047983 */ /* 0x001ea80000300a00 */
[----:B------:R-:W4:Y:S01]  /*41100*/  LDL.LU.64 R6, [R1+0x8d8] ;  /* 0x0008d80001067983 */ /* 0x000f220000300a00 */
[----:B------:R-:W-:-:S02]  /*41110*/  IMAD.MOV.U32 R23, RZ, RZ, R25 ;  /* 0x000000ffff177224 */ /* 0x000fc400078e0019 */
[----:B------:R-:W-:Y:S01]  /*41120*/  IMAD.MOV.U32 R28, RZ, RZ, R24 ;  /* 0x000000ffff1c7224 */ /* 0x000fe200078e0018 */
[----:B----4-:R-:W-:Y:S04]  /*41130*/  STL.64 [R1+0x5dd0], R6 ;  /* 0x005dd00601007387 */ /* 0x010fe80000100a00 */
[----:B--2---:R0:W-:Y:S04]  /*41140*/  STL.64 [R1+0x5dc8], R4 ;  /* 0x005dc80401007387 */ /* 0x0041e80000100a00 */
[----:B0-----:R-:W2:Y:S04]  /*41150*/  LDL.LU.64 R4, [R1+0x8f0] ;  /* 0x0008f00001047983 */ /* 0x001ea80000300a00 */
[----:B------:R-:W2:Y:S04]  /*41160*/  LDL.LU.64 R6, [R1+0x8f8] ;  /* 0x0008f80001067983 */ /* 0x000ea80000300a00 */
[----:B------:R-:W-:Y:S04]  /*41170*/  STL.64 [R1+0x5d88], R22 ;  /* 0x005d881601007387 */ /* 0x000fe80000100a00 */
[----:B---3--:R0:W-:Y:S04]  /*41180*/  STL.64 [R1+0x5d80], R20 ;  /* 0x005d801401007387 */ /* 0x0081e80000100a00 */
[----:B------:R-:W3:Y:S04]  /*41190*/  LDL R24, [R1+0x10] ;  /* 0x0000100001187983 */ /* 0x000ee80000100800 */
[----:B------:R-:W3:Y:S04]  /*411a0*/  LDL R25, [R1+0x14] ;  /* 0x0000140001197983 */ /* 0x000ee80000100800 */
[----:B0-----:R-:W4:Y:S01]  /*411b0*/  LDL.64 R20, [R1+0x60] ;  /* 0x0000600001147983 */ /* 0x001f220000100a00 */
[----:B--2---:R-:W-:Y:S03]  /*411c0*/  HMMA.16816.F32.BF16 R12, R16, R12, R4 ;  /* 0x0000000c100c723c */ /* 0x004fe60000041804 */
[----:B---3--:R0:W-:Y:S04]  /*411d0*/  STL.64 [R1+0x5d58], R24 ;  /* 0x005d581801007387 */ /* 0x0081e80000100a00 */
[----:B------:R-:W-:Y:S04]  /*411e0*/  STL [R1+0x5c38], R11 ;  /* 0x005c380b01007387 */ /* 0x000fe80000100800 */
[----:B------:R-:W-:Y:S04]  /*411f0*/  STL [R1+0x5d18], R10 ;  /* 0x005d180a01007387 */ /* 0x000fe80000100800 */
[----:B------:R1:W-:Y:S01]  /*41200*/  STL.64 [R1+0x5d10], R8 ;  /* 0x005d100801007387 */ /* 0x0003e20000100a00 */
[----:B0-----:R-:W-:-:S02]  /*41210*/  IMAD.MOV.U32 R24, RZ, RZ, R2 ;  /* 0x000000ffff187224 */ /* 0x001fc400078e0002 */
[----:B------:R-:W-:Y:S01]  /*41220*/  IMAD.MOV.U32 R25, RZ, RZ, R0 ;  /* 0x000000ffff197224 */ /* 0x000fe200078e0000 */
[----:B-1----:R-:W2:Y:S04]  /*41230*/  LDL R8, [R1+0x80] ;  /* 0x0000800001087983 */ /* 0x002ea80000100800 */
[----:B------:R-:W2:Y:S04]  /*41240*/  LDL R9, [R1+0x84] ;  /* 0x0000840001097983 */ /* 0x000ea80000100800 */
[----:B------:R-:W3:Y:S04]  /*41250*/  LDL.LU.64 R6, [R1+0x5dd0] ;  /* 0x005dd00001067983 */ /* 0x000ee80000300a00 */
[----:B------:R-:W3:Y:S01]  /*41260*/  LDL.LU.64 R4, [R1+0x5dc8] ;  /* 0x005dc80001047983 */ /* 0x000ee20000300a00 */
[----:B------:R-:W-:-:S03]  /*41270*/  IMAD.MOV.U32 R0, RZ, RZ, R12 ;  /* 0x000000ffff007224 */ /* 0x000fc600078e000c */
[----:B------:R3:W-:Y:S01]  /*41280*/  STL.64 [R1+0x698], R14 ;  /* 0x0006980e01007387 */ /* 0x0007e20000100a00 */
[----:B------:R-:W-:-:S03]  /*41290*/  IMAD.MOV.U32 R2, RZ, RZ, R13 ;  /* 0x000000ffff027224 */ /* 0x000fc600078e000d */
[----:B------:R-:W3:Y:S04]  /*412a0*/  LDL.LU.64 R12, [R1+0x5dc0] ;  /* 0x005dc000010c7983 */ /* 0x000ee80000300a00 */
[----:B------:R-:W-:Y:S04]  /*412b0*/  STL [R1+0x5758], R2 ;  /* 0x0057580201007387 */ /* 0x000fe80000100800 */
[----:B------:R-:W-:Y:S01]  /*412c0*/  STL [R1+0x5754], R0 ;  /* 0x0057540001007387 */ /* 0x000fe20000100800 */
[----:B---3--:R-:W-:Y:S03]  /*412d0*/  HMMA.16816.F32.BF16 R12, R16, R12, R4 ;  /* 0x0000000c100c723c */ /* 0x008fe60000041804 */
[----:B------:R-:W3:Y:S04]  /*412e0*/  LDL.LU.64 R6, [R1+0x5db8] ;  /* 0x005db80001067983 */ /* 0x000ee80000300a00 */
[----:B------:R-:W3:-:S12]  /*412f0*/  LDL.LU.64 R4, [R1+0x5db0] ;  /* 0x005db00001047983 */ /* 0x000ed80000300a00 */
[----:B------:R-:W-:Y:S04]  /*41300*/  STL.64 [R1+0x680], R12 ;  /* 0x0006800c01007387 */ /* 0x000fe80000100a00 */
[----:B------:R0:W-:Y:S04]  /*41310*/  STL.64 [R1+0x688], R14 ;  /* 0x0006880e01007387 */ /* 0x0001e80000100a00 */
[----:B0-----:R-:W2:Y:S04]  /*41320*/  LDL.LU.64 R14, [R1+0x5da8] ;  /* 0x005da800010e7983 */ /* 0x001ea80000300a00 */
[----:B------:R-:W2:Y:S02]  /*41330*/  LDL.LU.64 R12, [R1+0x5da0] ;  /* 0x005da000010c7983 */ /* 0x000ea40000300a00 */
[----:B--2---:R-:W-:Y:S02]  /*41340*/  HMMA.16816.F32.BF16 R8, R16, R8, R12 ;  /* 0x000000081008723c */ /* 0x004fe4000004180c */
[----:B------:R-:W3:-:S15]  /*41350*/  LDL.LU.64 R12, [R1+0x5d98] ;  /* 0x005d9800010c7983 */ /* 0x000ede0000300a00 */
[----:B------:R-:W-:Y:S02]  /*41360*/  NOP ;  /* 0x0000000000007918 */ /* 0x000fe40000000000 */
[----:B------:R-:W-:Y:S04]  /*41370*/  STL.64 [R1+0x670], R8 ;  /* 0x0006700801007387 */ /* 0x000fe80000100a00 */
[----:B------:R-:W-:Y:S01]  /*41380*/  STL.64 [R1+0x678], R10 ;  /* 0x0006780a01007387 */ /* 0x000fe20000100a00 */
[----:B---3--:R-:W-:Y:S01]  /*41390*/  HMMA.16816.F32.BF16 R4, R16, R12, R4 ;  /* 0x0000000c1004723c */ /* 0x008fe20000041804 */
[----:B------:R-:W-:Y:S02]  /*413a0*/  IMAD.MOV.U32 R2, RZ, RZ, R12 ;  /* 0x000000ffff027224 */ /* 0x000fe400078e000c */
[----:B------:R-:W-:-:S15]  /*413b0*/  IMAD.MOV.U32 R0, RZ, RZ, R13 ;  /* 0x000000ffff007224 */ /* 0x000fde00078e000d */
[----:B------:R-:W-:Y:S01]  /*413c0*/  NOP ;  /* 0x0000000000007918 */ /* 0x000fe20000000000 */
[----:B------:R0:W-:Y:S04]  /*413d0*/  STL.64 [R1+0x660], R4 ;  /* 0x0006600401007387 */ /* 0x0001e80000100a00 */
[----:B------:R1:W-:Y:S04]  /*413e0*/  STL.64 [R1+0x668], R6 ;  /* 0x0006680601007387 */ /* 0x0003e80000100a00 */
[----:B0-----:R-:W4:Y:S04]  /*413f0*/  LDL.LU.64 R4, [R1+0x830] ;  /* 0x0008300001047983 */ /* 0x001f280000300a00 */
[----:B-1----:R-:W4:Y:S04]  /*41400*/  LDL.LU.64 R6, [R1+0x838] ;  /* 0x0008380001067983 */ /* 0x002f280000300a00 */
[----:B------:R-:W2:Y:S04]  /*41410*/  LDL.LU.64 R12, [R1+0x820] ;  /* 0x00082000010c7983 */ /* 0x000ea80000300a00 */
[----:B------:R-:W2:Y:S04]  /*41420*/  LDL.LU.64 R14, [R1+0x828] ;  /* 0x00082800010e7983 */ /* 0x000ea80000300a00 */
[----:B------:R-:W3:Y:S04]  /*41430*/  LDL.LU.64 R8, [R1+0x7c0] ;  /* 0x0007c00001087983 */ /* 0x000ee80000300a00 */
[----:B------:R-:W2:Y:S04]  /*41440*/  LDL.LU.64 R10, [R1+0x7c8] ;  /* 0x0007c800010a7983 */ /* 0x000ea80000300a00 */
[----:B--2---:R-:W-:Y:S04]  /*41450*/  STL.64 [R1+0x5d38], R10 ;  /* 0x005d380a01007387 */ /* 0x004fe80000100a00 */
[----:B---3--:R0:W-:Y:S04]  /*41460*/  STL.64 [R1+0x5d30], R8 ;  /* 0x005d300801007387 */ /* 0x0081e80000100a00 */
[----:B0-----:R-:W2:Y:S04]  /*41470*/  LDL.LU.64 R8, [R1+0x810] ;  /* 0x0008100001087983 */ /* 0x001ea80000300a00 */
[----:B------:R-:W3:Y:S01]  /*41480*/  LDL.LU.64 R10, [R1+0x818] ;  /* 0x00081800010a7983 */ /* 0x000ee20000300a00 */
[----:B----4-:R-:W-:Y:S03]  /*41490*/  HMMA.16816.F32.BF16 R4, R16, R20, R4 ;  /* 0x000000141004723c */ /* 0x010fe60000041804 */
[----:B---3--:R-:W-:Y:S04]  /*414a0*/  STL.64 [R1+0x5d50], R10 ;  /* 0x005d500a01007387 */ /* 0x008fe80000100a00 */
[----:B--2---:R0:W-:Y:S04]  /*414b0*/  STL.64 [R1+0x5d48], R8 ;  /* 0x005d480801007387 */ /* 0x0041e80000100a00 */
[----:B0-----:R-:W2:Y:S04]  /*414c0*/  LDL.LU.64 R8, [R1+0x9a0] ;  /* 0x0009a00001087983 */ /* 0x001ea80000300a00 */
[----:B------:R-:W3:Y:S04]  /*414d0*/  LDL.LU.64 R10, [R1+0x9a8] ;  /* 0x0009a800010a7983 */ /* 0x000ee80000300a00 */
[----:B---3--:R-:W-:Y:S04]  /*414e0*/  STL.64 [R1+0x5d68], R10 ;  /* 0x005d680a01007387 */ /* 0x008fe80000100a00 */
[----:B--2---:R0:W-:Y:S04]  /*414f0*/  STL.64 [R1+0x5d60], R8 ;  /* 0x005d600801007387 */ /* 0x0041e80000100a00 */
[----:B0-----:R-:W2:Y:S04]  /*41500*/  LDL.LU.64 R8, [R1+0x9f0] ;  /* 0x0009f00001087983 */ /* 0x001ea80000300a00 */
[----:B------:R-:W2:Y:S04]  /*41510*/  LDL.LU.64 R10, [R1+0x9f8] ;  /* 0x0009f800010a7983 */ /* 0x000ea80000300a00 */
[----:B------:R0:W-:Y:S04]  /*41520*/  STL.64 [R1+0x650], R4 ;  /* 0x0006500401007387 */ /* 0x0001e80000100a00 */
[----:B------:R1:W-:Y:S04]  /*41530*/  STL.64 [R1+0x658], R6 ;  /* 0x0006580601007387 */ /* 0x0003e80000100a00 */
[----:B0-----:R-:W3:Y:S01]  /*41540*/  LDL.LU.64 R4, [R1+0x5d90] ;  /* 0x005d900001047983 */ /* 0x001ee20000300a00 */
[----:B-1----:R-:W-:-:S02]  /*41550*/  IMAD.MOV.U32 R7, RZ, RZ, R20 ;  /* 0x000000ffff077224 */ /* 0x002fc400078e0014 */
[----:B------:R-:W-:Y:S01]  /*41560*/  IMAD.MOV.U32 R6, RZ, RZ, R21 ;  /* 0x000000ffff067224 */ /* 0x000fe200078e0015 */
[----:B------:R-:W4:Y:S04]  /*41570*/  LDL.LU.64 R22, [R1+0x5d88] ;  /* 0x005d880001167983 */ /* 0x000f280000300a00 */
[----:B------:R-:W2:Y:S04]  /*41580*/  LDL.LU.64 R20, [R1+0x5d80] ;  /* 0x005d800001147983 */ /* 0x000ea80000300a00 */
[----:B------:R-:W-:Y:S04]  /*41590*/  STL.64 [R1+0x5d08], R6 ;  /* 0x005d080601007387 */ /* 0x000fe80000100a00 */
[----:B---3--:R0:W-:Y:S01]  /*415a0*/  STL.64 [R1+0x5d00], R4 ;  /* 0x005d000401007387 */ /* 0x0081e20000100a00 */
[----:B--2---:R-:W-:Y:S03]  /*415b0*/  HMMA.16816.F32.BF16 R16, R16, R20, R12 ;  /* 0x000000141010723c */ /* 0x004fe6000004180c */
[----:B0-----:R-:W2:Y:S04]  /*415c0*/  LDL.LU.64 R4, [R1+0x7b0] ;  /* 0x0007b00001047983 */ /* 0x001ea80000300a00 */
[----:B------:R-:W2:Y:S04]  /*415d0*/  LDL.LU.64 R6, [R1+0x7b8] ;  /* 0x0007b80001067983 */ /* 0x000ea80000300a00 */
[----:B------:R-:W3:Y:S04]  /*415e0*/  LDL.LU.64 R14, [R1+0x5d78] ;  /* 0x005d7800010e7983 */ /* 0x000ee80000300a00 */
[----:B------:R-:W3:Y:S04]  /*415f0*/  LDL.LU.64 R12, [R1+0x5d70] ;  /* 0x005d7000010c7983 */ /* 0x000ee80000300a00 */
[----:B------:R0:W-:Y:S04]  /*41600*/  STL.64 [R1+0x340], R16 ;  /* 0x0003401001007387 */ /* 0x0001e80000100a00 */
[----:B------:R1:W-:Y:S04]  /*41610*/  STL.64 [R1+0x348], R18 ;  /* 0x0003481201007387 */ /* 0x0003e80000100a00 */
[----:B0-----:R-:W2:Y:S04]  /*41620*/  LDL.LU.64 R16, [R1+0x790] ;  /* 0x0007900001107983 */ /* 0x001ea80000300a00 */
[----:B-1----:R-:W2:Y:S04]  /*41630*/  LDL.LU.64 R18, [R1+0x798] ;  /* 0x0007980001127983 */ /* 0x002ea80000300a00 */
[----:B------:R-:W-:Y:S01]  /*41640*/  STL.64 [R1+0x5ca0], R20 ;  /* 0x005ca01401007387 */ /* 0x000fe20000100a00 */
[----:B---3--:R-:W-:Y:S03]  /*41650*/  HMMA.16816.F32.BF16 R24, R12, R24, R8 ;  /* 0x000000180c18723c */ /* 0x008fe60000041808 */
[----:B------:R-:W3:Y:S04]  /*41660*/  LDL.LU.64 R10, [R1+0x5d68] ;  /* 0x005d6800010a7983 */ /* 0x000ee80000300a00 */
[----:B------:R-:W3:-:S12]  /*41670*/  LDL.LU.64 R8, [R1+0x5d60] ;  /* 0x005d600001087983 */ /* 0x000ed80000300a00 */
[----:B------:R0:W-:Y:S04]  /*41680*/  STL.64 [R1+0x2b0], R24 ;  /* 0x0002b01801007387 */ /* 0x0001e80000100a00 */
[----:B------:R3:W-:Y:S04]  /*41690*/  STL.64 [R1+0x2b8], R26 ;  /* 0x0002b81a01007387 */ /* 0x0007e80000100a00 */
[----:B0-----:R-:W3:Y:S02]  /*416a0*/  LDL.LU.64 R24, [R1+0x5d58] ;  /* 0x005d580001187983 */ /* 0x001ee40000300a00 */
[----:B---3--:R-:W-:Y:S02]  /*416b0*/  HMMA.16816.F32.BF16 R24, R12, R24, R8 ;  /* 0x000000180c18723c */ /* 0x008fe40000041808 */
[----:B------:R-:W3:Y:S04]  /*416c0*/  LDL.LU.64 R10, [R1+0x5d50] ;  /* 0x005d5000010a7983 */ /* 0x000ee80000300a00 */
[----:B------:R-:W3:-:S13]  /*416d0*/  LDL.LU.64 R8, [R1+0x5d48] ;  /* 0x005d480001087983 */ /* 0x000eda0000300a00 */
[----:B------:R0:W-:Y:S04]  /*416e0*/  STL.64 [R1+0x2a0], R24 ;  /* 0x0002a01801007387 */ /* 0x0001e80000100a00 */
[----:B------:R3:W-:Y:S04]  /*416f0*/  STL.64 [R1+0x2a8], R26 ;  /* 0x0002a81a01007387 */ /* 0x0007e80000100a00 */
[----:B0-----:R-:W3:Y:S02]  /*41700*/  LDL.LU.64 R24, [R1+0x5d40] ;  /* 0x005d400001187983 */ /* 0x001ee40000300a00 */
[----:B---3--:R-:W-:Y:S02]  /*41710*/  HMMA.16816.F32.BF16 R24, R12, R24, R8 ;  /* 0x000000180c18723c */ /* 0x008fe40000041808 */
[----:B------:R-:W3:Y:S04]  /*41720*/  LDL.LU.64 R10, [R1+0x5d38] ;  /* 0x005d3800010a7983 */ /* 0x000ee80000300a00 */
[----:B------:R-:W3:-:S13]  /*41730*/  LDL.LU.64 R8, [R1+0x5d30] ;  /* 0x005d300001087983 */ /* 0x000eda0000300a00 */
[----:B------:R-:W-:Y:S04]  /*41740*/  STL.64 [R1+0x290], R24 ;  /* 0x0002901801007387 */ /* 0x000fe80000100a00 */
[----:B------:R0:W-:Y:S04]  /*41750*/  STL.64 [R1+0x298], R26 ;  /* 0x0002981a01007387 */ /* 0x0001e80000100a00 */
[----:B0-----:R-:W2:Y:S04]  /*41760*/  LDL.LU.64 R26, [R1+0x5d28] ;  /* 0x005d2800011a7983 */ /* 0x001ea80000300a00 */
[----:B------:R-:W3:Y:S02]  /*41770*/  LDL.LU.64 R24, [R1+0x5d20] ;  /* 0x005d200001187983 */ /* 0x000ee40000300a00 */
[----:B---3--:R-:W-:-:S15]  /*41780*/  HMMA.16816.F32.BF16 R8, R12, R24, R8 ;  /* 0x000000180c08723c */ /* 0x008fde0000041808 */
[----:B------:R-:W-:-:S04]  /*41790*/  NOP ;  /* 0x0000000000007918 */ /* 0x000fc80000000000 */
[----:B------:R-:W-:Y:S04]  /*417a0*/  STL.64 [R1+0x280], R8 ;  /* 0x0002800801007387 */ /* 0x000fe80000100a00 */
[----:B------:R0:W-:Y:S04]  /*417b0*/  STL.64 [R1+0x288], R10 ;  /* 0x0002880a01007387 */ /* 0x0001e80000100a00 */
[----:B0-----:R-:W3:Y:S04]  /*417c0*/  LDL.LU R10, [R1+0x5d18] ;  /* 0x005d1800010a7983 */ /* 0x001ee80000300800 */
[----:B------:R-:W3:Y:S04]  /*417d0*/  LDL.LU.64 R8, [R1+0x5d10] ;  /* 0x005d100001087983 */ /* 0x000ee80000300a00 */
[----:B--2---:R-:W-:Y:S04]  /*417e0*/  STL.64 [R1+0x5c58], R26 ;  /* 0x005c581a01007387 */ /* 0x004fe80000100a00 */
[----:B------:R0:W-:Y:S04]  /*417f0*/  STL.64 [R1+0x5c50], R24 ;  /* 0x005c501801007387 */ /* 0x0001e80000100a00 */
[----:B0-----:R-:W2:Y:S04]  /*41800*/  LDL R24, [R1+0x30] ;  /* 0x0000300001187983 */ /* 0x001ea80000100800 */
[----:B------:R-:W2:Y:S01]  /*41810*/  LDL R25, [R1+0x34] ;  /* 0x0000340001197983 */ /* 0x000ea20000100800 */
[----:B---3--:R-:W-:-:S15]  /*41820*/  HMMA.16816.F32.BF16 R4, R12, R8, R4 ;  /* 0x000000080c04723c */ /* 0x008fde0000041804 */
[----:B------:R-:W-:-:S04]  /*41830*/  NOP ;  /* 0x0000000000007918 */ /* 0x000fc80000000000 */
[----:B------:R-:W-:Y:S04]  /*41840*/  STL.64 [R1+0x270], R4 ;  /* 0x0002700401007387 */ /* 0x000fe80000100a00 */
[----:B------:R0:W-:Y:S04]  /*41850*/  STL.64 [R1+0x278], R6 ;  /* 0x0002780601007387 */ /* 0x0001e80000100a00 */
[----:B0-----:R-:W3:Y:S04]  /*41860*/  LDL.LU.64 R6, [R1+0x5d08] ;  /* 0x005d080001067983 */ /* 0x001ee80000300a00 */
[----:B------:R-:W2:Y:S04]  /*41870*/  LDL.LU.64 R4, [R1+0x5d00] ;  /* 0x005d000001047983 */ /* 0x000ea80000300a00 */
[----:B------:R-:W-:Y:S04]  /*41880*/  STL [R1+0x5cf0], R10 ;  /* 0x005cf00a01007387 */ /* 0x000fe80000100800 */
[----:B------:R2:W-:Y:S01]  /*41890*/  STL.64 [R1+0x5ce8], R8 ;  /* 0x005ce80801007387 */ /* 0x0005e20000100a00 */
[----:B------:R-:W-:-:S02]  /*418a0*/  IMAD.MOV.U32 R20, RZ, RZ, R28 ;  /* 0x000000ffff147224 */ /* 0x000fc400078e001c */
[----:B----4-:R-:W-:Y:S01]  /*418b0*/  IMAD.MOV.U32 R21, RZ, RZ, R23 ;  /* 0x000000ffff157224 */ /* 0x010fe200078e0017 */
[----:B--2---:R-:W-:Y:S01]  /*418c0*/  HMMA.16816.F32.BF16 R8, R12, R4, R16 ;  /* 0x000000040c08723c */ /* 0x004fe20000041810 */
[----:B------:R-:W0:-:S15]  /*418d0*/  LDSM.16.MT88.4 R16, [R29+UR5+0x180] ;  /* 0x000180051d10783b */ /* 0x000e1e0008004200 */
[----:B------:R-:W-:-:S03]  /*418e0*/  NOP ;  /* 0x0000000000007918 */ /* 0x000fc60000000000 */
[----:B------:R-:W-:Y:S04]  /*418f0*/  STL.64 [R1+0x260], R8 ;  /* 0x0002600801007387 */ /* 0x000fe80000100a00 */
[----:B------:R-:W-:Y:S04]  /*41900*/  STL.64 [R1+0x268], R10 ;  /* 0x0002680a01007387 */ /* 0x000fe80000100a00 */
[----:B------:R1:W-:Y:S02]  /*41910*/  STL.64 [R1+0x5cd8], R20 ;  /* 0x005cd81401007387 */ /* 0x0003e40000100a00 */
[----:B-1----:R-:W-:-:S02]  /*41920*/  IMAD.MOV.U32 R20, RZ, RZ, R22 ;  /* 0x000000ffff147224 */ /* 0x002fc400078e0016 */
[----:B------:R-:W-:-:S05]  /*41930*/  IMAD.MOV.U32 R21, RZ, RZ, R3 ;  /* 0x000000ffff157224 */ /* 0x000fca00078e0003 */
[----:B------:R1:W-:Y:S04]  /*41940*/  STL.64 [R1+0x5cf8], R20 ;  /* 0x005cf81401007387 */ /* 0x0003e80000100a00 */
[----:B-1----:R-:W2:Y:S04]  /*41950*/  LDL.LU.64 R20, [R1+0x770] ;  /* 0x0007700001147983 */ /* 0x002ea80000300a00 */
[----:B------:R-:W2:Y:S04]  /*41960*/  LDL.LU.64 R22, [R1+0x778] ;  /* 0x0007780001167983 */ /* 0x000ea80000300a00 */
[----:B------:R-:W4:Y:S04]  /*41970*/  LDL.LU.64 R8, [R1+0x740] ;  /* 0x0007400001087983 */ /* 0x000f280000300a00 */
[----:B------:R-:W4:Y:S04]  /*41980*/  LDL.LU.64 R10, [R1+0x748] ;  /* 0x00074800010a7983 */ /* 0x000f280000300a00 */
[----:B------:R-:W-:Y:S04]  /*41990*/  STL.64 [R1+0x5c68], R4 ;  /* 0x005c680401007387 */ /* 0x000fe80000100a00 */
[----:B0-----:R-:W-:Y:S04]  /*419a0*/  STL.64 [R1+0x5bb0], R18 ;  /* 0x005bb01201007387 */ /* 0x001fe80000100a00 */
[----:B------:R0:W-:Y:S04]  /*419b0*/  STL.64 [R1+0x5ba8], R16 ;  /* 0x005ba81001007387 */ /* 0x0001e80000100a00 */
[----:B0-----:R-:W3:Y:S01]  /*419c0*/  LDL.64 R16, [R1+0x80] ;  /* 0x0000800001107983 */ /* 0x001ee20000100a00 */
[C---:B--2---:R-:W-:Y:S03]  /*419d0*/  HMMA.16816.F32.BF16 R24, R12.reuse, R24, R20 ;  /* 0x000000180c18723c */ /* 0x044fe60000041814 */
[----:B---3--:R0:W-:Y:S04]  /*419e0*/  STL.64 [R1+0x5cc8], R16 ;  /* 0x005cc81001007387 */ /* 0x0081e80000100a00 */
[----:B0-----:R-:W4:Y:S04]  /*419f0*/  LDL.64 R16, [R1+0xd0] ;  /* 0x0000d00001107983 */ /* 0x001f280000100a00 */
[----:B------:R-:W-:Y:S04]  /*41a00*/  STL [R1+0x5960], R29 ;  /* 0x0059601d01007387 */ /* 0x000fe80000100800 */
[----:B------:R-:W2:Y:S04]  /*41a10*/  LDL.LU.64 R20, [R1+0x5cf8] ;  /* 0x005cf80001147983 */ /* 0x000ea80000300a00 */
[----:B------:R-:W3:Y:S04]  /*41a20*/  LDL.64 R4, [R1+0x90] ;  /* 0x0000900001047983 */ /* 0x000ee80000100a00 */
[----:B---3--:R-:W-:Y:S04]  /*41a30*/  STL.64 [R1+0x5cd0], R4 ;  /* 0x005cd00401007387 */ /* 0x008fe80000100a00 */
[----:B------:R0:W-:Y:S04]  /*41a40*/  STL.64 [R1+0x5c0], R24 ;  /* 0x0005c01801007387 */ /* 0x0001e80000100a00 */
[----:B------:R-:W-:Y:S04]  /*41a50*/  STL.64 [R1+0x5c8], R26 ;  /* 0x0005c81a01007387 */ /* 0x000fe80000100a00 */
[----:B0-----:R-:W3:Y:S04]  /*41a60*/  LDL.64 R24, [R1] ;  /* 0x0000000001187983 */ /* 0x001ee80000100a00 */
[----:B---3--:R0:W-:Y:S04]  /*41a70*/  STL.64 [R1+0x5c60], R24 ;  /* 0x005c601801007387 */ /* 0x0081e80000100a00 */
[----:B0-----:R-:W3:Y:S04]  /*41a80*/  LDL.64 R24, [R1+0x10] ;  /* 0x0000100001187983 */ /* 0x001ee80000100a00 */
[----:B---3--:R0:W-:Y:S04]  /*41a90*/  STL.64 [R1+0x5c70], R24 ;  /* 0x005c701801007387 */ /* 0x0081e80000100a00 */
[----:B0-----:R-:W3:Y:S04]  /*41aa0*/  LDL.64 R24, [R1+0x20] ;  /* 0x0000200001187983 */ /* 0x001ee80000100a00 */
[----:B---3--:R0:W-:Y:S04]  /*41ab0*/  STL.64 [R1+0x5c98], R24 ;  /* 0x005c981801007387 */ /* 0x0081e80000100a00 */
[----:B0-----:R-:W3:Y:S01]  /*41ac0*/  LDL.64 R24, [R1+0xa0] ;  /* 0x0000a00001187983 */ /* 0x001ee20000100a00 */
[C---:B----4-:R-:W-:Y:S03]  /*41ad0*/  HMMA.16816.F32.BF16 R8, R12.reuse, R16, R8 ;  /* 0x000000100c08723c */ /* 0x050fe60000041808 */
[----:B---3--:R0:W-:Y:S04]  /*41ae0*/  STL.64 [R1+0x5ce0], R24 ;  /* 0x005ce01801007387 */ /* 0x0081e80000100a00 */
[----:B0-----:R-:W2:Y:S04]  /*41af0*/  LDL.LU.64 R24, [R1+0x720] ;  /* 0x0007200001187983 */ /* 0x001ea80000300a00 */
[----:B------:R-:W2:Y:S04]  /*41b00*/  LDL.LU.64 R26, [R1+0x728] ;  /* 0x00072800011a7983 */ /* 0x000ea80000300a00 */
[----:B------:R-:W3:Y:S04]  /*41b10*/  LDL R3, [R1+0x27ec] ;  /* 0x0027ec0001037983 */ /* 0x000ee80000100800 */
[----:B---3--:R-:W-:Y:S04]  /*41b20*/  STL [R1+0x5c20], R3 ;  /* 0x005c200301007387 */ /* 0x008fe80000100800 */
[----:B------:R-:W-:Y:S04]  /*41b30*/  STL.64 [R1+0x5b0], R8 ;  /* 0x0005b00801007387 */ /* 0x000fe80000100a00 */
[----:B------:R0:W-:Y:S04]  /*41b40*/  STL.64 [R1+0x5b8], R10 ;  /* 0x0005b80a01007387 */ /* 0x0001e80000100a00 */
[----:B0-----:R-:W3:Y:S04]  /*41b50*/  LDL.LU R10, [R1+0x5cf0] ;  /* 0x005cf000010a7983 */ /* 0x001ee80000300800 */
[----:B------:R-:W4:Y:S01]  /*41b60*/  LDL.LU.64 R8, [R1+0x5ce8] ;  /* 0x005ce80001087983 */ /* 0x000f220000300a00 */
[----:B------:R-:W-:Y:S01]  /*41b70*/  IMAD.MOV.U32 R11, RZ, RZ, R16 ;  /* 0x000000ffff0b7224 */ /* 0x000fe200078e0010 */
[----:B--2---:R-:W-:Y:S04]  /*41b80*/  HMMA.16816.F32.BF16 R20, R12, R20, R24 ;  /* 0x000000140c14723c */ /* 0x004fe80000041818 */
[----:B---3--:R-:W-:Y:S04]  /*41b90*/  STL.64 [R1+0x5c48], R10 ;  /* 0x005c480a01007387 */ /* 0x008fe80000100a00 */
[----:B----4-:R0:W-:Y:S04]  /*41ba0*/  STL.64 [R1+0x5c40], R8 ;  /* 0x005c400801007387 */ /* 0x0101e80000100a00 */
[----:B------:R-:W2:Y:S01]  /*41bb0*/  LDL.LU.64 R4, [R1+0x700] ;  /* 0x0007000001047983 */ /* 0x000ea20000300a00 */
[----:B0-----:R-:W-:-:S02]  /*41bc0*/  IMAD.MOV.U32 R8, RZ, RZ, R7 ;  /* 0x000000ffff087224 */ /* 0x001fc400078e0007 */
[----:B------:R-:W-:Y:S02]  /*41bd0*/  IMAD.MOV.U32 R9, RZ, RZ, R6 ;  /* 0x000000ffff097224 */ /* 0x000fe400078e0006 */
[----:B------:R-:W2:Y:S04]  /*41be0*/  LDL.LU.64 R6, [R1+0x708] ;  /* 0x0007080001067983 */ /* 0x000ea80000300a00 */
[----:B------:R-:W3:Y:S04]  /*41bf0*/  LDL.LU.64 R16, [R1+0x6f0] ;  /* 0x0006f00001107983 */ /* 0x000ee80000300a00 */
[----:B------:R-:W3:Y:S04]  /*41c00*/  LDL.LU.64 R18, [R1+0x6f8] ;  /* 0x0006f80001127983 */ /* 0x000ee80000300a00 */
[----:B------:R0:W-:Y:S02]  /*41c10*/  STL.64 [R1+0x5ca8], R8 ;  /* 0x005ca80801007387 */ /* 0x0001e40000100a00 */
[----:B0-----:R-:W-:-:S02]  /*41c20*/  IMAD.MOV.U32 R8, RZ, RZ, R2 ;  /* 0x000000ffff087224 */ /* 0x001fc400078e0002 */
[----:B------:R-:W-:-:S05]  /*41c30*/  IMAD.MOV.U32 R9, RZ, RZ, R0 ;  /* 0x000000ffff097224 */ /* 0x000fca00078e0000 */
[----:B------:R0:W-:Y:S04]  /*41c40*/  STL.64 [R1+0x5cc0], R8 ;  /* 0x005cc00801007387 */ /* 0x0001e80000100a00 */
[----:B0-----:R-:W4:Y:S04]  /*41c50*/  LDL.LU.64 R8, [R1+0x710] ;  /* 0x0007100001087983 */ /* 0x001f280000300a00 */
[----:B------:R-:W4:Y:S04]  /*41c60*/  LDL.LU.64 R10, [R1+0x718] ;  /* 0x00071800010a7983 */ /* 0x000f280000300a00 */
[----:B------:R-:W2:Y:S04]  /*41c70*/  LDL.LU.64 R24, [R1+0x5ce0] ;  /* 0x005ce00001187983 */ /* 0x000ea80000300a00 */
[----:B------:R0:W-:Y:S04]  /*41c80*/  STL.64 [R1+0x5a0], R20 ;  /* 0x0005a01401007387 */ /* 0x0001e80000100a00 */
[----:B------:R4:W-:Y:S04]  /*41c90*/  STL.64 [R1+0x5a8], R22 ;  /* 0x0005a81601007387 */ /* 0x0009e80000100a00 */
[----:B0-----:R-:W4:Y:S02]  /*41ca0*/  LDL.LU.64 R20, [R1+0x5cd8] ;  /* 0x005cd80001147983 */ /* 0x001f240000300a00 */
[----:B----4-:R-:W-:Y:S02]  /*41cb0*/  HMMA.16816.F32.BF16 R20, R12, R20, R8 ;  /* 0x000000140c14723c */ /* 0x010fe40000041808 */
[----:B------:R-:W4:Y:S04]  /*41cc0*/  LDL.LU.64 R8, [R1+0x6e0] ;  /* 0x0006e00001087983 */ /* 0x000f280000300a00 */
[----:B------:R-:W4:-:S13]  /*41cd0*/  LDL.LU.64 R10, [R1+0x6e8] ;  /* 0x0006e800010a7983 */ /* 0x000f1a0000300a00 */
[----:B------:R0:W-:Y:S04]  /*41ce0*/  STL.64 [R1+0x590], R20 ;  /* 0x0005901401007387 */ /* 0x0001e80000100a00 */
[----:B------:R1:W-:Y:S04]  /*41cf0*/  STL.64 [R1+0x598], R22 ;  /* 0x0005981601007387 */ /* 0x0003e80000100a00 */
[----:B0-----:R-:W3:Y:S04]  /*41d00*/  LDL.LU.64 R20, [R1+0x630] ;  /* 0x0006300001147983 */ /* 0x001ee80000300a00 */
[----:B-1----:R-:W3:Y:S01]  /*41d10*/  LDL.LU.64 R22, [R1+0x638] ;  /* 0x0006380001167983 */ /* 0x002ee20000300a00 */
[----:B--2---:R-:W-:Y:S03]  /*41d20*/  HMMA.16816.F32.BF16 R4, R12, R24, R4 ;  /* 0x000000180c04723c */ /* 0x004fe60000041804 */
[----:B---3--:R-:W-:Y:S04]  /*41d30*/  STL.64 [R1+0x5cb8], R22 ;  /* 0x005cb81601007387 */ /* 0x008fe80000100a00 */
[----:B------:R0:W-:Y:S04]  /*41d40*/  STL.64 [R1+0x5cb0], R20 ;  /* 0x005cb01401007387 */ /* 0x0001e80000100a00 */
[----:B0-----:R-:W2:Y:S04]  /*41d50*/  LDL.LU.64 R20, [R1+0x640] ;  /* 0x0006400001147983 */ /* 0x001ea80000300a00 */
[----:B------:R-:W2:Y:S04]  /*41d60*/  LDL.LU.64 R22, [R1+0x648] ;  /* 0x0006480001167983 */ /* 0x000ea80000300a00 */
[----:B------:R0:W-:Y:S04]  /*41d70*/  STL.64 [R1+0x580], R4 ;  /* 0x0005800401007387 */ /* 0x0001e80000100a00 */
[----:B------:R-:W-:Y:S04]  /*41d80*/  STL.64 [R1+0x588], R6 ;  /* 0x0005880601007387 */ /* 0x000fe80000100a00 */
[----:B0-----:R-:W3:Y:S01]  /*41d90*/  LDL.LU.64 R4, [R1+0x5cd0] ;  /* 0x005cd00001047983 */ /* 0x001ee20000300a00 */
[----:B------:R-:W-:-:S03]  /*41da0*/  IMAD.MOV.U32 R3, RZ, RZ, R25 ;  /* 0x000000ffff037224 */ /* 0x000fc600078e0019 */
[----:B------:R-:W2:Y:S04]  /*41db0*/  LDL.LU.64 R24, [R1+0x620] ;  /* 0x0006200001187983 */ /* 0x000ea80000300a00 */
[----:B------:R-:W2:Y:S01]  /*41dc0*/  LDL.LU.64 R26, [R1+0x628] ;  /* 0x00062800011a7983 */ /* 0x000ea20000300a00 */
[----:B---3--:R-:W-:-:S15]  /*41dd0*/  HMMA.16816.F32.BF16 R16, R12, R4, R16 ;  /* 0x000000040c10723c */ /* 0x008fde0000041810 */
[----:B------:R-:W-:-:S04]  /*41de0*/  NOP ;  /* 0x0000000000007918 */ /* 0x000fc80000000000 */
[----:B------:R0:W-:Y:S04]  /*41df0*/  STL.64 [R1+0x570], R16 ;  /* 0x0005701001007387 */ /* 0x0001e80000100a00 */
[----:B------:R1:W-:Y:S04]  /*41e00*/  STL.64 [R1+0x578], R18 ;  /* 0x0005781201007387 */ /* 0x0003e80000100a00 */
[----:B0-----:R-:W4:Y:S01]  /*41e10*/  LDL.LU.64 R16, [R1+0x5cc8] ;  /* 0x005cc80001107983 */ /* 0x001f220000300a00 */
[----:B-1----:R-:W-:Y:S02]  /*41e20*/  IMAD.MOV.U32 R19, RZ, RZ, R4 ;  /* 0x000000ffff137224 */ /* 0x002fe400078e0004 */
[----:B------:R-:W-:-:S02]  /*41e30*/  IMAD.MOV.U32 R18, RZ, RZ, R5 ;  /* 0x000000ffff127224 */ /* 0x000fc400078e0005 */
[----:B------:R-:W3:Y:S04]  /*41e40*/  LDL.LU.64 R4, [R1+0x780] ;  /* 0x0007800001047983 */ /* 0x000ee80000300a00 */
[----:B------:R-:W2:Y:S01]  /*41e50*/  LDL.LU.64 R6, [R1+0x788] ;  /* 0x0007880001067983 */ /* 0x000ea20000300a00 */
[C---:B----4-:R-:W-:Y:S03]  /*41e60*/  HMMA.16816.F32.BF16 R8, R12.reuse, R16, R8 ;  /* 0x000000100c08723c */ /* 0x050fe60000041808 */
[----:B--2---:R-:W-:Y:S04]  /*41e70*/  STL.64 [R1+0x5c80], R6 ;  /* 0x005c800601007387 */ /* 0x004fe80000100a00 */
[----:B---3--:R0:W-:Y:S04]  /*41e80*/  STL.64 [R1+0x5c78], R4 ;  /* 0x005c780401007387 */ /* 0x0081e80000100a00 */
[----:B0-----:R-:W2:Y:S04]  /*41e90*/  LDL.LU.64 R4, [R1+0x7a0] ;  /* 0x0007a00001047983 */ /* 0x001ea80000300a00 */
[----:B------:R-:W2:Y:S04]  /*41ea0*/  LDL.LU.64 R6, [R1+0x7a8] ;  /* 0x0007a80001067983 */ /* 0x000ea80000300a00 */
[----:B------:R0:W-:Y:S04]  /*41eb0*/  STL.64 [R1+0x560], R8 ;  /* 0x0005600801007387 */ /* 0x0001e80000100a00 */
[----:B------:R1:W-:Y:S04]  /*41ec0*/  STL.64 [R1+0x568], R10 ;  /* 0x0005680a01007387 */ /* 0x0003e80000100a00 */
[----:B0-----:R-:W1:Y:S04]  /*41ed0*/  LDL.LU.64 R8, [R1+0x5cc0] ;  /* 0x005cc00001087983 */ /* 0x001e680000300a00 */
[----:B------:R-:W-:Y:S01]  /*41ee0*/  STL.64 [R1+0x5be0], R16 ;  /* 0x005be01001007387 */ /* 0x000fe20000100a00 */
[----:B-1----:R-:W-:Y:S03]  /*41ef0*/  HMMA.16816.F32.BF16 R8, R12, R8, R20 ;  /* 0x000000080c08723c */ /* 0x002fe60000041814 */
[----:B------:R-:W3:Y:S04]  /*41f00*/  LDL.LU.64 R22, [R1+0x5cb8] ;  /* 0x005cb80001167983 */ /* 0x000ee80000300a00 */
[----:B------:R-:W3:-:S12]  /*41f10*/  LDL.LU.64 R20, [R1+0x5cb0] ;  /* 0x005cb00001147983 */ /* 0x000ed80000300a00 */
[----:B------:R0:W-:Y:S04]  /*41f20*/  STL.64 [R1+0x550], R8 ;  /* 0x0005500801007387 */ /* 0x0001e80000100a00 */
[----:B------:R3:W-:Y:S04]  /*41f30*/  STL.64 [R1+0x558], R10 ;  /* 0x0005580a01007387 */ /* 0x0007e80000100a00 */
[----:B0-----:R-:W3:Y:S02]  /*41f40*/  LDL.LU.64 R8, [R1+0x5ca8] ;  /* 0x005ca80001087983 */ /* 0x001ee40000300a00 */
[----:B---3--:R-:W-:Y:S02]  /*41f50*/  HMMA.16816.F32.BF16 R8, R12, R8, R20 ;  /* 0x000000080c08723c */ /* 0x008fe40000041814 */
[----:B------:R-:W3:-:S15]  /*41f60*/  LDL.LU.64 R20, [R1+0x5ca0] ;  /* 0x005ca00001147983 */ /* 0x000ede0000300a00 */
[----:B------:R-:W-:Y:S02]  /*41f70*/  NOP ;  /* 0x0000000000007918 */ /* 0x000fe40000000000 */
[----:B------:R0:W-:Y:S04]  /*41f80*/  STL.64 [R1+0x540], R8 ;  /* 0x0005400801007387 */ /* 0x0001e80000100a00 */
[----:B------:R1:W-:Y:S04]  /*41f90*/  STL.64 [R1+0x548], R10 ;  /* 0x0005480a01007387 */ /* 0x0003e80000100a00 */
[----:B0-----:R-:W4:Y:S04]  /*41fa0*/  LDL.LU.64 R8, [R1+0x610] ;  /* 0x0006100001087983 */ /* 0x001f280000300a00 */
[----:B-1----:R-:W4:Y:S01]  /*41fb0*/  LDL.LU.64 R10, [R1+0x618] ;  /* 0x00061800010a7983 */ /* 0x002f220000300a00 */
[----:B---3--:R-:W-:Y:S03]  /*41fc0*/  HMMA.16816.F32.BF16 R12, R12, R20, R24 ;  /* 0x000000140c0c723c */ /* 0x008fe60000041818 */
[----:B------:R-:W2:Y:S01]  /*41fd0*/  LDL.LU.64 R24, [R1+0x5c98] ;  /* 0x005c980001187983 */ /* 0x000ea20000300a00 */
[----:B------:R-:W-:-:S02]  /*41fe0*/  IMAD.MOV.U32 R29, RZ, RZ, R20 ;  /* 0x000000ffff1d7224 */ /* 0x000fc400078e0014 */
[----:B------:R-:W-:-:S13]  /*41ff0*/  IMAD.MOV.U32 R28, RZ, RZ, R21 ;  /* 0x000000ffff1c7224 */ /* 0x000fda00078e0015 */
[----:B------:R0:W-:Y:S04]  /*42000*/  STL.64 [R1+0x250], R12 ;  /* 0x0002500c01007387 */ /* 0x0001e80000100a00 */
[----:B------:R1:W-:Y:S04]  /*42010*/  STL.64 [R1+0x258], R14 ;  /* 0x0002580e01007387 */ /* 0x0003e80000100a00 */
[----:B------:R-:W2:Y:S04]  /*42020*/  LDL.LU.64 R22, [R1+0x5c90] ;  /* 0x005c900001167983 */ /* 0x000ea80000300a00 */
[----:B------:R-:W2:Y:S04]  /*42030*/  LDL.LU.64 R20, [R1+0x5c88] ;  /* 0x005c880001147983 */ /* 0x000ea80000300a00 */
[----:B0-----:R-:W3:Y:S04]  /*42040*/  LDL.LU.64 R12, [R1+0x750] ;  /* 0x00075000010c7983 */ /* 0x001ee80000300a00 */
[----:B-1----:R-:W3:Y:S01]  /*42050*/  LDL.LU.64 R14, [R1+0x758] ;  /* 0x00075800010e7983 */ /* 0x002ee20000300a00 */
[----:B--2---:R-:W-:Y:S01]  /*42060*/  HMMA.16816.F32.BF16 R4, R20, R24, R4 ;  /* 0x000000181404723c */ /* 0x004fe20000041804 */
[----:B------:R-:W-:-:S02]  /*42070*/  IMAD.MOV.U32 R2, RZ, RZ, R24 ;  /* 0x000000ffff027224 */ /* 0x000fc400078e0018 */
[----:B------:R-:W-:-:S15]  /*42080*/  IMAD.MOV.U32 R0, RZ, RZ, R25 ;  /* 0x000000ffff007224 */ /* 0x000fde00078e0019 */
[----:B------:R-:W-:Y:S01]  /*42090*/  NOP ;  /* 0x0000000000007918 */ /* 0x000fe20000000000 */
[----:B------:R-:W-:Y:S04]  /*420a0*/  STL.64 [R1+0x230], R4 ;  /* 0x0002300401007387 */ /* 0x000fe80000100a00 */
[----:B------:R0:W-:Y:S04]  /*420b0*/  STL.64 [R1+0x238], R6 ;  /* 0x0002380601007387 */ /* 0x0001e80000100a00 */
[----:B0-----:R-:W2:Y:S04]  /*420c0*/  LDL.LU.64 R6, [R1+0x5c80] ;  /* 0x005c800001067983 */ /* 0x001ea80000300a00 */
[----:B------:R-:W2:Y:S04]  /*420d0*/  LDL.LU.64 R4, [R1+0x5c78] ;  /* 0x005c780001047983 */ /* 0x000ea80000300a00 */
[----:B------:R-:W2:Y:S02]  /*420e0*/  LDL.LU.64 R24, [R1+0x5c70] ;  /* 0x005c700001187983 */ /* 0x000ea40000300a00 */
[----:B--2---:R-:W-:-:S15]  /*420f0*/  HMMA.16816.F32.BF16 R4, R20, R24, R4 ;  /* 0x000000181404723c */ /* 0x004fde0000041804 */
[----:B------:R-:W-:-:S04]  /*42100*/  NOP ;  /* 0x0000000000007918 */ /* 0x000fc80000000000 */
[----:B------:R0:W-:Y:S04]  /*42110*/  STL.64 [R1+0x220], R4 ;  /* 0x0002200401007387 */ /* 0x0001e80000100a00 */
[----:B------:R1:W-:Y:S04]  /*42120*/  STL.64 [R1+0x228], R6 ;  /* 0x0002280601007387 */ /* 0x0003e80000100a00 */
[----:B0-----:R-:W2:Y:S01]  /*42130*/  LDL.LU.64 R4, [R1+0x5c68] ;  /* 0x005c680001047983 */ /* 0x001ea20000300a00 */
[----:B-1----:R-:W-:Y:S02]  /*42140*/  IMAD.MOV.U32 R7, RZ, RZ, R24 ;  /* 0x000000ffff077224 */ /* 0x002fe400078e0018 */
[----:B------:R-:W-:-:S02]  /*42150*/  IMAD.MOV.U32 R6, RZ, RZ, R25 ;  /* 0x000000ffff067224 */ /* 0x000fc400078e0019 */
[----:B------:R-:W3:Y:S04]  /*42160*/  LDL.LU.64 R24, [R1+0x5c60] ;  /* 0x005c600001187983 */ /* 0x000ee80000300a00 */
[----:B------:R-:W-:Y:S01]  /*42170*/  STL.64 [R1+0x5c30], R6 ;  /* 0x005c300601007387 */ /* 0x000fe20000100a00 */
[----:B---3--:R-:W-:Y:S03]  /*42180*/  HMMA.16816.F32.BF16 R12, R20, R24, R12 ;  /* 0x00000018140c723c */ /* 0x008fe6000004180c */
[----:B--2---:R0:W-:Y:S04]  /*42190*/  STL.64 [R1+0x5c28], R4 ;  /* 0x005c280401007387 */ /* 0x0041e80000100a00 */
[----:B0-----:R-:W2:Y:S04]  /*421a0*/  LDL.LU.64 R4, [R1+0x600] ;  /* 0x0006000001047983 */ /* 0x001ea80000300a00 */
[----:B------:R-:W2:Y:S08]  /*421b0*/  LDL.LU.64 R6, [R1+0x608] ;  /* 0x0006080001067983 */ /* 0x000eb00000300a00 */
[----:B------:R0:W-:Y:S04]  /*421c0*/  STL.64 [R1+0x210], R12 ;  /* 0x0002100c01007387 */ /* 0x0001e80000100a00 */
[----:B------:R-:W-:Y:S04]  /*421d0*/  STL.64 [R1+0x218], R14 ;  /* 0x0002180e01007387 */ /* 0x000fe80000100a00 */
[----:B------:R-:W3:Y:S01]  /*421e0*/  LDL.LU.64 R26, [R1+0x5c58] ;  /* 0x005c5800011a7983 */ /* 0x000ee20000300a00 */
[----:B0-----:R-:W-:-:S02]  /*421f0*/  IMAD.MOV.U32 R13, RZ, RZ, R24 ;  /* 0x000000ffff0d7224 */ /* 0x001fc400078e0018 */
[----:B------:R-:W-:Y:S02]  /*42200*/  IMAD.MOV.U32 R12, RZ, RZ, R25 ;  /* 0x000000ffff0c7224 */ /* 0x000fe400078e0019 */
[----:B------:R-:W4:Y:S02]  /*42210*/  LDL.LU.64 R24, [R1+0x5c50] ;  /* 0x005c500001187983 */ /* 0x000f240000300a00 */
[----:B----4-:R-:W-:-:S15]  /*42220*/  HMMA.16816.F32.BF16 R8, R20, R24, R8 ;  /* 0x000000181408723c */ /* 0x010fde0000041808 */
[----:B------:R-:W-:-:S04]  /*42230*/  NOP ;  /* 0x0000000000007918 */ /* 0x000fc80000000000 */
[----:B------:R-:W-:Y:S04]  /*42240*/  STL.64 [R1+0x200], R8 ;  /* 0x0002000801007387 */ /* 0x000fe80000100a00 */
[----:B------:R0:W-:Y:S04]  /*42250*/  STL.64 [R1+0x208], R10 ;  /* 0x0002080a01007387 */ /* 0x0001e80000100a00 */
[----:B0-----:R-:W4:Y:S04]  /*42260*/  LDL.LU.64 R10, [R1+0x5c48] ;  /* 0x005c4800010a7983 */ /* 0x001f280000300a00 */
[----:B------:R-:W2:Y:S02]  /*42270*/  LDL.LU.64 R8, [R1+0x5c40] ;  /* 0x005c400001087983 */ /* 0x000ea40000300a00 */
[----:B--2---:R-:W-:Y:S01]  /*42280*/  HMMA.16816.F32.BF16 R4, R20, R8, R4 ;  /* 0x000000081404723c */ /* 0x004fe20000041804 */
[----:B----4-:R-:W-:-:S02]  /*42290*/  IMAD.MOV.U32 R16, RZ, RZ, R11 ;  /* 0x000000ffff107224 */ /* 0x010fc400078e000b */
[----:B------:R-:W2:Y:S04]  /*422a0*/  LDL.LU R11, [R1+0x5c38] ;  /* 0x005c3800010b7983 */ /* 0x000ea80000300800 */
[----:B------:R-:W4:Y:S04]  /*422b0*/  LDL R17, [R1+0xd4] ;  /* 0x0000d40001117983 */ /* 0x000f280000100800 */
[----:B---3--:R-:W-:Y:S04]  /*422c0*/  STL.64 [R1+0x5b58], R26 ;  /* 0x005b581a01007387 */ /* 0x008fe80000100a00 */
[----:B------:R0:W-:Y:S04]  /*422d0*/  STL.64 [R1+0x5b50], R24 ;  /* 0x005b501801007387 */ /* 0x0001e80000100a00 */
[----:B0-----:R-:W3:Y:S04]  /*422e0*/  LDL.LU.64 R24, [R1+0x5e0] ;  /* 0x0005e00001187983 */ /* 0x001ee80000300a00 */
[----:B------:R-:W3:Y:S04]  /*422f0*/  LDL.LU.64 R26, [R1+0x5e8] ;  /* 0x0005e800011a7983 */ /* 0x000ee80000300a00 */
[----:B------:R-:W-:Y:S04]  /*42300*/  STL.64 [R1+0x1f0], R4 ;  /* 0x0001f00401007387 */ /* 0x000fe80000100a00 */
[----:B------:R0:W-:Y:S04]  /*42310*/  STL.64 [R1+0x1f8], R6 ;  /* 0x0001f80601007387 */ /* 0x0001e80000100a00 */
[----:B0-----:R-:W3:Y:S04]  /*42320*/  LDL.LU.64 R6, [R1+0x5c30] ;  /* 0x005c300001067983 */ /* 0x001ee80000300a00 */
[----:B------:R-:W3:Y:S04]  /*42330*/  LDL.LU.64 R4, [R1+0x5c28] ;  /* 0x005c280001047983 */ /* 0x000ee80000300a00 */
[----:B--2---:R-:W-:Y:S04]  /*42340*/  STL.64 [R1+0x5b48], R10 ;  /* 0x005b480a01007387 */ /* 0x004fe80000100a00 */
[----:B------:R3:W-:Y:S02]  /*42350*/  STL.64 [R1+0x5b40], R8 ;  /* 0x005b400801007387 */ /* 0x0007e40000100a00 */
[----:B---3--:R-:W-:Y:S02]  /*42360*/  HMMA.16816.F32.BF16 R8, R20, R4, R24 ;  /* 0x000000041408723c */ /* 0x008fe40000041818 */
[----:B------:R0:W-:-:S15]  /*42370*/  STL.64 [R1+0x5be8], R4 ;  /* 0x005be80401007387 */ /* 0x0001de0000100a00 */
[----:B------:R-:W-:Y:S02]  /*42380*/  NOP ;  /* 0x0000000000007918 */ /* 0x000fe40000000000 */
[----:B------:R1:W-:Y:S04]  /*42390*/  STL.64 [R1+0x1e0], R8 ;  /* 0x0001e00801007387 */ /* 0x0003e80000100a00 */
[----:B------:R2:W-:Y:S04]  /*423a0*/  STL.64 [R1+0x1e8], R10 ;  /* 0x0001e80a01007387 */ /* 0x0005e80000100a00 */
[----:B0-----:R-:W3:Y:S01]  /*423b0*/  LDL R4, [R1+0xa0] ;  /* 0x0000a00001047983 */ /* 0x001ee20000100800 */
[----:B------:R-:W-:-:S03]  /*423c0*/  IMAD.MOV.U32 R5, RZ, RZ, R3 ;  /* 0x000000ffff057224 */ /* 0x000fc600078e0003 */
[----:B------:R-:W4:Y:S04]  /*423d0*/  LDL.LU R3, [R1+0x5c20] ;  /* 0x005c200001037983 */ /* 0x000f280000300800 */
[----:B-1----:R-:W4:Y:S04]  /*423e0*/  LDL.LU.64 R8, [R1+0x510] ;  /* 0x0005100001087983 */ /* 0x002f280000300a00 */
[----:B--2---:R-:W2:Y:S01]  /*423f0*/  LDL.LU.64 R10, [R1+0x518] ;  /* 0x00051800010a7983 */ /* 0x004ea20000300a00 */
[----:B------:R-:W-:Y:S01]  /*42400*/  MOV R24, R13 ;  /* 0x0000000d00187202 */ /* 0x000fe20000000f00 */
[----:B------:R-:W-:-:S02]  /*42410*/  IMAD.MOV.U32 R25, RZ, RZ, R12 ;  /* 0x000000ffff197224 */ /* 0x000fc400078e000c */
[----:B---3--:R0:W-:Y:S04]  /*42420*/  STL.64 [R1+0x5bf8], R4 ;  /* 0x005bf80401007387 */ /* 0x0081e80000100a00 */
[----:B----4-:R-:W1:Y:S04]  /*42430*/  LDSM.16.MT88.4 R12, [R3+UR5] ;  /* 0x00000005030c783b */ /* 0x010e680008004200 */
[----:B0-----:R-:W3:Y:S04]  /*42440*/  LDL.64 R4, [R1+0xb0] ;  /* 0x0000b00001047983 */ /* 0x001ee80000100a00 */
[----:B---3--:R0:W-:Y:S04]  /*42450*/  STL.64 [R1+0x5c10], R4 ;  /* 0x005c100401007387 */ /* 0x0081e80000100a00 */
[----:B0-----:R-:W3:Y:S04]  /*42460*/  LDL.64 R4, [R1+0xc0] ;  /* 0x0000c00001047983 */ /* 0x001ee80000100a00 */
[----:B------:R0:W-:Y:S04]  /*42470*/  STL.64 [R1+0x5b70], R24 ;  /* 0x005b701801007387 */ /* 0x0001e80000100a00 */
[----:B0-----:R-:W4:Y:S04]  /*42480*/  LDL R24, [R1+0x30] ;  /* 0x0000300001187983 */ /* 0x001f280000100800 */
[----:B------:R-:W4:Y:S04]  /*42490*/  LDL R25, [R1+0x34] ;  /* 0x0000340001197983 */ /* 0x000f280000100800 */
[----:B-1----:R-:W-:Y:S04]  /*424a0*/  STL.64 [R1+0x5aa0], R14 ;  /* 0x005aa00e01007387 */ /* 0x002fe80000100a00 */
[----:B------:R0:W-:Y:S02]  /*424b0*/  STL.64 [R1+0x5a98], R12 ;  /* 0x005a980c01007387 */ /* 0x0001e40000100a00 */
[----:B0-----:R-:W-:-:S02]  /*424c0*/  IMAD.MOV.U32 R12, RZ, RZ, R29 ;  /* 0x000000ffff0c7224 */ /* 0x001fc400078e001d */
[----:B------:R-:W-:-:S05]  /*424d0*/  IMAD.MOV.U32 R13, RZ, RZ, R28 ;  /* 0x000000ffff0d7224 */ /* 0x000fca00078e001c */
[----:B------:R0:W-:Y:S02]  /*424e0*/  STL.64 [R1+0x5bc0], R12 ;  /* 0x005bc00c01007387 */ /* 0x0001e40000100a00 */
[----:B0-----:R-:W-:Y:S02]  /*424f0*/  IMAD.MOV.U32 R12, RZ, RZ, R19 ;  /* 0x000000ffff0c7224 */ /* 0x001fe400078e0013 */
[----:B------:R-:W-:-:S05]  /*42500*/  IMAD.MOV.U32 R13, RZ, RZ, R18 ;  /* 0x000000ffff0d7224 */ /* 0x000fca00078e0012 */
[----:B------:R0:W-:Y:S04]  /*42510*/  STL.64 [R1+0x5bf0], R12 ;  /* 0x005bf00c01007387 */ /* 0x0001e80000100a00 */
[----:B0-----:R-:W4:Y:S04]  /*42520*/  LDL.LU.64 R12, [R1+0x530] ;  /* 0x00053000010c7983 */ /* 0x001f280000300a00 */
[----:B------:R-:W4:Y:S02]  /*42530*/  LDL.LU.64 R14, [R1+0x538] ;  /* 0x00053800010e7983 */ /* 0x000f240000300a00 */
[----:B----4-:R-:W-:Y:S01]  /*42540*/  HMMA.16816.F32.BF16 R12, R20, R24, R12 ;  /* 0x00000018140c723c */ /* 0x010fe2000004180c */
[----:B------:R-:W-:-:S02]  /*42550*/  IMAD.MOV.U32 R24, RZ, RZ, R7 ;  /* 0x000000ffff187224 */ /* 0x000fc400078e0007 */
[----:B------:R-:W-:-:S15]  /*42560*/  IMAD.MOV.U32 R25, RZ, RZ, R6 ;  /* 0x000000ffff197224 */ /* 0x000fde00078e0006 */
[----:B------:R-:W-:Y:S01]  /*42570*/  NOP ;  /* 0x0000000000007918 */ /* 0x000fe20000000000 */
[----:B------:R-:W-:Y:S04]  /*42580*/  STL.64 [R1+0x440], R12 ;  /* 0x0004400c01007387 */ /* 0x000fe80000100a00 */
[----:B------:R-:W-:Y:S04]  /*42590*/  STL.64 [R1+0x448], R14 ;  /* 0x0004480e01007387 */ /* 0x000fe80000100a00 */
[----:B------:R0:W-:Y:S04]  /*425a0*/  STL.64 [R1+0x5c18], R24 ;  /* 0x005c181801007387 */ /* 0x0001e80000100a00 */
[----:B0-----:R-:W3:Y:S04]  /*425b0*/  LDL.LU.64 R24, [R1+0x4f0] ;  /* 0x0004f00001187983 */ /* 0x001ee80000300a00 */
[----:B------:R-:W3:Y:S04]  /*425c0*/  LDL.LU.64 R26, [R1+0x4f8] ;  /* 0x0004f800011a7983 */ /* 0x000ee80000300a00 */
[----:B------:R-:W4:Y:S04]  /*425d0*/  LDL.LU.64 R12, [R1+0x4b0] ;  /* 0x0004b000010c7983 */ /* 0x000f280000300a00 */
[----:B------:R-:W4:Y:S01]  /*425e0*/  LDL.LU.64 R14, [R1+0x4b8] ;  /* 0x0004b800010e7983 */ /* 0x000f220000300a00 */
[----:B--2---:R-:W-:-:S15]  /*425f0*/  HMMA.16816.F32.BF16 R8, R20, R16, R8 ;  /* 0x000000101408723c */ /* 0x004fde0000041808 */
[----:B------:R-:W-:-:S04]  /*42600*/  NOP ;  /* 0x0000000000007918 */ /* 0x000fc80000000000 */
[----:B------:R-:W-:Y:S04]  /*42610*/  STL.64 [R1+0x430], R8 ;  /* 0x0004300801007387 */ /* 0x000fe80000100a00 */
[----:B------:R-:W-:Y:S01]  /*42620*/  STL.64 [R1+0x438], R10 ;  /* 0x0004380a01007387 */ /* 0x000fe20000100a00 */
[----:B---3--:R-:W-:Y:S03]  /*42630*/  HMMA.16816.F32.BF16 R24, R20, R4, R24 ;  /* 0x000000041418723c */ /* 0x008fe60000041818 */
[----:B----4-:R-:W-:Y:S04]  /*42640*/  STL.64 [R1+0x5c08], R14 ;  /* 0x005c080e01007387 */ /* 0x010fe80000100a00 */
[----:B------:R0:W-:Y:S04]  /*42650*/  STL.64 [R1+0x5c00], R12 ;  /* 0x005c000c01007387 */ /* 0x0001e80000100a00 */
[----:B0-----:R-:W2:Y:S04]  /*42660*/  LDL.LU.64 R12, [R1+0x4d0] ;  /* 0x0004d000010c7983 */ /* 0x001ea80000300a00 */
[----:B------:R-:W2:Y:S04]  /*42670*/  LDL.LU.64 R14, [R1+0x4d8] ;  /* 0x0004d800010e7983 */ /* 0x000ea80000300a00 */
[----:B------:R-:W3:Y:S04]  /*42680*/  LDL.LU.64 R16, [R1+0x490] ;  /* 0x0004900001107983 */ /* 0x000ee80000300a00 */
[----:B------:R-:W3:Y:S04]  /*42690*/  LDL.LU.64 R18, [R1+0x498] ;  /* 0x0004980001127983 */ /* 0x000ee80000300a00 */
[----:B------:R-:W4:Y:S04]  /*426a0*/  LDL.LU.64 R8, [R1+0x480] ;  /* 0x0004800001087983 */ /* 0x000f280000300a00 */
[----:B------:R-:W4:Y:S04]  /*426b0*/  LDL.LU.64 R10, [R1+0x488] ;  /* 0x00048800010a7983 */ /* 0x000f280000300a00 */
[----:B------:R0:W-:Y:S04]  /*426c0*/  STL.64 [R1+0x420], R24 ;  /* 0x0004201801007387 */ /* 0x0001e80000100a00 */
[----:B------:R1:W-:Y:S04]  /*426d0*/  STL.64 [R1+0x428], R26 ;  /* 0x0004281a01007387 */ /* 0x0003e80000100a00 */
[----:B0-----:R-:W2:Y:S01]  /*426e0*/  LDL.LU.64 R24, [R1+0x5c18] ;  /* 0x005c180001187983 */ /* 0x001ea20000300a00 */
[----:B-1----:R-:W-:-:S02]  /*426f0*/  IMAD.MOV.U32 R27, RZ, RZ, R4 ;  /* 0x000000ffff1b7224 */ /* 0x002fc400078e0004 */
[----:B------:R-:W-:Y:S02]  /*42700*/  IMAD.MOV.U32 R26, RZ, RZ, R5 ;  /* 0x000000ffff1a7224 */ /* 0x000fe400078e0005 */
[----:B------:R-:W3:Y:S04]  /*42710*/  LDL.LU.64 R4, [R1+0x5c10] ;  /* 0x005c100001047983 */ /* 0x000ee80000300a00 */
[----:B------:R-:W-:Y:S04]  /*42720*/  STL.64 [R1+0x5b90], R26 ;  /* 0x005b901a01007387 */ /* 0x000fe80000100a00 */
[----:B--2---:R0:W-:Y:S02]  /*42730*/  STL.64 [R1+0x5b88], R24 ;  /* 0x005b881801007387 */ /* 0x0041e40000100a00 */
[----:B0-----:R-:W-:-:S02]  /*42740*/  IMAD.MOV.U32 R24, RZ, RZ, R2 ;  /* 0x000000ffff187224 */ /* 0x001fc400078e0002 */
[----:B------:R-:W-:-:S05]  /*42750*/  IMAD.MOV.U32 R25, RZ, RZ, R0 ;  /* 0x000000ffff197224 */ /* 0x000fca00078e0000 */
[----:B------:R0:W-:Y:S04]  /*42760*/  STL.64 [R1+0x5bb8], R24 ;  /* 0x005bb81801007387 */ /* 0x0001e80000100a00 */
[----:B0-----:R-:W2:Y:S01]  /*42770*/  LDL.64 R24, [R1+0x60] ;  /* 0x0000600001187983 */ /* 0x001ea20000100a00 */
[C---:B---3--:R-:W-:Y:S01]  /*42780*/  HMMA.16816.F32.BF16 R12, R20.reuse, R4, R12 ;  /* 0x00000004140c723c */ /* 0x048fe2000004180c */
[----:B------:R-:W-:Y:S02]  /*42790*/  IMAD.MOV.U32 R29, RZ, RZ, R4 ;  /* 0x000000ffff1d7224 */ /* 0x000fe400078e0004 */
[----:B------:R-:W-:Y:S01]  /*427a0*/  IMAD.MOV.U32 R28, RZ, RZ, R5 ;  /* 0x000000ffff1c7224 */ /* 0x000fe200078e0005 */
[----:B--2---:R0:W-:Y:S04]  /*427b0*/  STL.64 [R1+0x5bc8], R24 ;  /* 0x005bc81801007387 */ /* 0x0041e80000100a00 */
[----:B0-----:R-:W2:Y:S11]  /*427c0*/  LDL.64 R24, [R1+0x70] ;  /* 0x0000700001187983 */ /* 0x001eb60000100a00 */
[----:B------:R-:W-:Y:S04]  /*427d0*/  STL.64 [R1+0x410], R12 ;  /* 0x0004100c01007387 */ /* 0x000fe80000100a00 */
[----:B------:R0:W-:Y:S04]  /*427e0*/  STL.64 [R1+0x418], R14 ;  /* 0x0004180e01007387 */ /* 0x0001e80000100a00 */
[----:B0-----:R-:W3:Y:S04]  /*427f0*/  LDL.LU.64 R14, [R1+0x5c08] ;  /* 0x005c0800010e7983 */ /* 0x001ee80000300a00 */
[----:B------:R-:W3:Y:S04]  /*42800*/  LDL.LU.64 R12, [R1+0x5c00] ;  /* 0x005c0000010c7983 */ /* 0x000ee80000300a00 */
[----:B------:R-:W3:Y:S02]  /*42810*/  LDL.LU.64 R4, [R1+0x5bf8] ;  /* 0x005bf80001047983 */ /* 0x000ee40000300a00 */
[----:B---3--:R-:W-:Y:S02]  /*42820*/  HMMA.16816.F32.BF16 R4, R20, R4, R12 ;  /* 0x000000041404723c */ /* 0x008fe4000004180c */
[----:B------:R-:W3:-:S15]  /*42830*/  LDL.LU.64 R12, [R1+0x5bf0] ;  /* 0x005bf000010c7983 */ /* 0x000ede0000300a00 */
[----:B------:R-:W-:Y:S02]  /*42840*/  NOP ;  /* 0x0000000000007918 */ /* 0x000fe40000000000 */
[----:B------:R0:W-:Y:S04]  /*42850*/  STL.64 [R1+0x400], R4 ;  /* 0x0004000401007387 */ /* 0x0001e80000100a00 */
[----:B------:R-:W-:Y:S04]  /*42860*/  STL.64 [R1+0x408], R6 ;  /* 0x0004080601007387 */ /* 0x000fe80000100a00 */
[----:B0-----:R-:W2:Y:S01]  /*42870*/  LDL.LU.64 R4, [R1+0x5be8] ;  /* 0x005be80001047983 */ /* 0x001ea20000300a00 */
[----:B---3--:R-:W-:Y:S03]  /*42880*/  HMMA.16816.F32.BF16 R12, R20, R12, R16 ;  /* 0x0000000c140c723c */ /* 0x008fe60000041810 */
[----:B------:R-:W4:-:S15]  /*42890*/  LDL.LU.64 R16, [R1+0x5be0] ;  /* 0x005be00001107983 */ /* 0x000f1e0000300a00 */
[----:B------:R-:W-:Y:S01]  /*428a0*/  NOP ;  /* 0x0000000000007918 */ /* 0x000fe20000000000 */
[----:B------:R0:W-:Y:S04]  /*428b0*/  STL.64 [R1+0x3f0], R12 ;  /* 0x0003f00c01007387 */ /* 0x0001e80000100a00 */
[----:B------:R1:W-:Y:S01]  /*428c0*/  STL.64 [R1+0x3f8], R14 ;  /* 0x0003f80e01007387 */ /* 0x0003e20000100a00 */
[----:B----4-:R-:W-:-:S15]  /*428d0*/  HMMA.16816.F32.BF16 R8, R20, R16, R8 ;  /* 0x000000101408723c */ /* 0x010fde0000041808 */
[----:B------:R-:W-:-:S04]  /*428e0*/  NOP ;  /* 0x0000000000007918 */ /* 0x000fc80000000000 */
[----:B------:R-:W-:Y:S04]  /*428f0*/  STL.64 [R1+0x3e0], R8 ;  /* 0x0003e00801007387 */ /* 0x000fe80000100a00 */
[----:B------:R-:W-:Y:S04]  /*42900*/  STL.64 [R1+0x3e8], R10 ;  /* 0x0003e80a01007387 */ /* 0x000fe80000100a00 */
[----:B0-----:R-:W3:Y:S04]  /*42910*/  LDL.LU.64 R12, [R1+0x460] ;  /* 0x00046000010c7983 */ /* 0x001ee80000300a00 */
[----:B-1----:R-:W4:Y:S01]  /*42920*/  LDL.LU.64 R14, [R1+0x468] ;  /* 0x00046800010e7983 */ /* 0x002f220000300a00 */
[----:B------:R-:W-:-:S02]  /*42930*/  IMAD.MOV.U32 R7, RZ, RZ, R16 ;  /* 0x000000ffff077224 */ /* 0x000fc400078e0010 */
[----:B------:R-:W-:Y:S01]  /*42940*/  IMAD.MOV.U32 R6, RZ, RZ, R17 ;  /* 0x000000ffff067224 */ /* 0x000fe200078e0011 */
[----:B----4-:R-:W-:Y:S04]  /*42950*/  STL.64 [R1+0x5bd8], R14 ;  /* 0x005bd80e01007387 */ /* 0x010fe80000100a00 */
[----:B---3--:R0:W-:Y:S04]  /*42960*/  STL.64 [R1+0x5bd0], R12 ;  /* 0x005bd00c01007387 */ /* 0x0081e80000100a00 */
[----:B0-----:R-:W3:Y:S04]  /*42970*/  LDL.LU.64 R12, [R1+0x470] ;  /* 0x00047000010c7983 */ /* 0x001ee80000300a00 */
[----:B------:R-:W3:Y:S04]  /*42980*/  LDL.LU.64 R14, [R1+0x478] ;  /* 0x00047800010e7983 */ /* 0x000ee80000300a00 */
[----:B------:R-:W4:Y:S04]  /*42990*/  LDL.LU.64 R16, [R1+0x450] ;  /* 0x0004500001107983 */ /* 0x000f280000300a00 */
[----:B------:R-:W4:Y:S04]  /*429a0*/  LDL.LU.64 R18, [R1+0x458] ;  /* 0x0004580001127983 */ /* 0x000f280000300a00 */
[----:B------:R-:W-:Y:S04]  /*429b0*/  STL.64 [R1+0x5b68], R6 ;  /* 0x005b680601007387 */ /* 0x000fe80000100a00 */
[----:B--2---:R0:W-:Y:S04]  /*429c0*/  STL.64 [R1+0x5b60], R4 ;  /* 0x005b600401007387 */ /* 0x0041e80000100a00 */
[----:B0-----:R-:W2:Y:S04]  /*429d0*/  LDL.LU.64 R4, [R1+0x520] ;  /* 0x0005200001047983 */ /* 0x001ea80000300a00 */
[----:B------:R-:W2:Y:S04]  /*429e0*/  LDL.LU.64 R6, [R1+0x528] ;  /* 0x0005280001067983 */ /* 0x000ea80000300a00 */
[----:B--2---:R-:W-:Y:S04]  /*429f0*/  STL.64 [R1+0x5b80], R6 ;  /* 0x005b800601007387 */ /* 0x004fe80000100a00 */
[----:B------:R0:W-:Y:S04]  /*42a00*/  STL.64 [R1+0x5b78], R4 ;  /* 0x005b780401007387 */ /* 0x0001e80000100a00 */
[----:B0-----:R-:W2:Y:S04]  /*42a10*/  LDL.LU.64 R4, [R1+0x5d0] ;  /* 0x0005d00001047983 */ /* 0x001ea80000300a00 */
[----:B------:R-:W2:Y:S01]  /*42a20*/  LDL.LU.64 R6, [R1+0x5d8] ;  /* 0x0005d80001067983 */ /* 0x000ea20000300a00 */
[----:B---3--:R-:W-:Y:S01]  /*42a30*/  HMMA.16816.F32.BF16 R12, R20, R24, R12 ;  /* 0x00000018140c723c */ /* 0x008fe2000004180c */
[----:B------:R-:W-:-:S02]  /*42a40*/  IMAD.MOV.U32 R2, RZ, RZ, R24 ;  /* 0x000000ffff027224 */ /* 0x000fc400078e0018 */
[----:B------:R-:W-:Y:S01]  /*42a50*/  IMAD.MOV.U32 R0, RZ, RZ, R25 ;  /* 0x000000ffff007224 */ /* 0x000fe200078e0019 */
[----:B--2---:R-:W-:Y:S04]  /*42a60*/  STL.64 [R1+0x5ba0], R6 ;  /* 0x005ba00601007387 */ /* 0x004fe80000100a00 */
[----:B------:R0:W-:Y:S04]  /*42a70*/  STL.64 [R1+0x5b98], R4 ;  /* 0x005b980401007387 */ /* 0x0001e80000100a00 */
[----:B0-----:R-:W2:Y:S04]  /*42a80*/  LDL.LU.64 R4, [R1+0x5f0] ;  /* 0x0005f00001047983 */ /* 0x001ea80000300a00 */
[----:B------:R-:W2:Y:S04]  /*42a90*/  LDL.LU.64 R6, [R1+0x5f8] ;  /* 0x0005f80001067983 */ /* 0x000ea80000300a00 */
[----:B------:R-:W3:Y:S04]  /*42aa0*/  LDL.LU.64 R8, [R1+0x500] ;  /* 0x0005000001087983 */ /* 0x000ee80000300a00 */
[----:B------:R-:W3:Y:S04]  /*42ab0*/  LDL.LU.64 R10, [R1+0x508] ;  /* 0x00050800010a7983 */ /* 0x000ee80000300a00 */
        /* <DEDUP_REMOVED lines=9> */
[----:B0-----:R-:W4:Y:S01]  /*42b50*/  LDL.LU.64 R12, [R1+0x5bc0] ;  /* 0x005bc000010c7983 */ /* 0x001f220000300a00 */
[----:B-1----:R-:W-:Y:S02]  /*42b60*/  IMAD.MOV.U32 R15, RZ, RZ, R24 ;  /* 0x000000ffff0f7224 */ /* 0x002fe400078e0018 */
[----:B------:R-:W-:-:S02]  /*42b70*/  IMAD.MOV.U32 R14, RZ, RZ, R25 ;  /* 0x000000ffff0e7224 */ /* 0x000fc400078e0019 */
[----:B------:R-:W2:Y:S01]  /*42b80*/  LDL.LU.64 R24, [R1+0x5bb8] ;  /* 0x005bb80001187983 */ /* 0x000ea20000300a00 */
[----:B----4-:R-:W-:Y:S03]  /*42b90*/  HMMA.16816.F32.BF16 R20, R20, R12, R16 ;  /* 0x0000000c1414723c */ /* 0x010fe60000041810 */
[----:B------:R-:W2:Y:S04]  /*42ba0*/  LDL.LU.64 R18, [R1+0x5bb0] ;  /* 0x005bb00001127983 */ /* 0x000ea80000300a00 */
[----:B------:R-:W2:-:S12]  /*42bb0*/  LDL.LU.64 R16, [R1+0x5ba8] ;  /* 0x005ba80001107983 */ /* 0x000e980000300a00 */
[----:B------:R0:W-:Y:S04]  /*42bc0*/  STL.64 [R1+0x1d0], R20 ;  /* 0x0001d01401007387 */ /* 0x0001e80000100a00 */
[----:B------:R1:W-:Y:S04]  /*42bd0*/  STL.64 [R1+0x1d8], R22 ;  /* 0x0001d81601007387 */ /* 0x0003e80000100a00 */
[----:B0-----:R-:W4:Y:S04]  /*42be0*/  LDL.LU.64 R20, [R1+0x4c0] ;  /* 0x0004c00001147983 */ /* 0x001f280000300a00 */
[----:B-1----:R-:W4:Y:S04]  /*42bf0*/  LDL.LU.64 R22, [R1+0x4c8] ;  /* 0x0004c80001167983 */ /* 0x002f280000300a00 */
[----:B------:R-:W-:Y:S01]  /*42c00*/  STL.64 [R1+0x5ab0], R12 ;  /* 0x005ab00c01007387 */ /* 0x000fe20000100a00 */
[----:B--2---:R-:W-:Y:S03]  /*42c10*/  HMMA.16816.F32.BF16 R24, R16, R24, R4 ;  /* 0x000000181018723c */ /* 0x004fe60000041804 */
[----:B------:R-:W2:Y:S04]  /*42c20*/  LDL.LU.64 R6, [R1+0x5ba0] ;  /* 0x005ba00001067983 */ /* 0x000ea80000300a00 */
[----:B------:R-:W2:-:S12]  /*42c30*/  LDL.LU.64 R4, [R1+0x5b98] ;  /* 0x005b980001047983 */ /* 0x000e980000300a00 */
[----:B------:R-:W-:Y:S04]  /*42c40*/  STL.64 [R1+0x1b0], R24 ;  /* 0x0001b01801007387 */ /* 0x000fe80000100a00 */
[----:B------:R0:W-:Y:S04]  /*42c50*/  STL.64 [R1+0x1b8], R26 ;  /* 0x0001b81a01007387 */ /* 0x0001e80000100a00 */
[----:B0-----:R-:W2:Y:S04]  /*42c60*/  LDL.LU.64 R26, [R1+0x5b90] ;  /* 0x005b9000011a7983 */ /* 0x001ea80000300a00 */
[----:B------:R-:W3:Y:S01]  /*42c70*/  LDL.LU.64 R24, [R1+0x5b88] ;  /* 0x005b880001187983 */ /* 0x000ee20000300a00 */
[----:B--2---:R-:W-:-:S02]  /*42c80*/  IMAD.MOV.U32 R12, RZ, RZ, R27 ;  /* 0x000000ffff0c7224 */ /* 0x004fc400078e001b */
[----:B------:R-:W-:Y:S02]  /*42c90*/  IMAD.MOV.U32 R13, RZ, RZ, R26 ;  /* 0x000000ffff0d7224 */ /* 0x000fe400078e001a */
[C---:B---3--:R-:W-:Y:S03]  /*42ca0*/  HMMA.16816.F32.BF16 R24, R16.reuse, R24, R4 ;  /* 0x000000181018723c */ /* 0x048fe60000041804 */
[----:B------:R-:W-:Y:S04]  /*42cb0*/  STL.64 [R1+0x5b18], R12 ;  /* 0x005b180c01007387 */ /* 0x000fe80000100a00 */
[----:B------:R-:W2:Y:S04]  /*42cc0*/  LDL.LU.64 R6, [R1+0x5b80] ;  /* 0x005b800001067983 */ /* 0x000ea80000300a00 */
[----:B------:R-:W2:Y:S08]  /*42cd0*/  LDL.LU.64 R4, [R1+0x5b78] ;  /* 0x005b780001047983 */ /* 0x000eb00000300a00 */
[----:B------:R0:W-:Y:S04]  /*42ce0*/  STL.64 [R1+0x1a0], R24 ;  /* 0x0001a01801007387 */ /* 0x0001e80000100a00 */
[----:B------:R2:W-:Y:S04]  /*42cf0*/  STL.64 [R1+0x1a8], R26 ;  /* 0x0001a81a01007387 */ /* 0x0005e80000100a00 */
[----:B0-----:R-:W2:Y:S02]  /*42d00*/  LDL.LU.64 R24, [R1+0x5b70] ;  /* 0x005b700001187983 */ /* 0x001ea40000300a00 */
[----:B--2---:R-:W-:Y:S02]  /*42d10*/  HMMA.16816.F32.BF16 R24, R16, R24, R4 ;  /* 0x000000181018723c */ /* 0x004fe40000041804 */
[----:B------:R-:W2:Y:S04]  /*42d20*/  LDL.LU.64 R6, [R1+0x5b68] ;  /* 0x005b680001067983 */ /* 0x000ea80000300a00 */
[----:B------:R-:W4:-:S13]  /*42d30*/  LDL.LU.64 R4, [R1+0x5b60] ;  /* 0x005b600001047983 */ /* 0x000f1a0000300a00 */
[----:B------:R-:W-:Y:S04]  /*42d40*/  STL.64 [R1+0x190], R24 ;  /* 0x0001901801007387 */ /* 0x000fe80000100a00 */
[----:B------:R0:W-:Y:S04]  /*42d50*/  STL.64 [R1+0x198], R26 ;  /* 0x0001981a01007387 */ /* 0x0001e80000100a00 */
[----:B0-----:R-:W3:Y:S04]  /*42d60*/  LDL.LU.64 R26, [R1+0x5b58] ;  /* 0x005b5800011a7983 */ /* 0x001ee80000300a00 */
[----:B------:R-:W2:Y:S02]  /*42d70*/  LDL.LU.64 R24, [R1+0x5b50] ;  /* 0x005b500001187983 */ /* 0x000ea40000300a00 */
[----:B--2---:R-:W-:-:S15]  /*42d80*/  HMMA.16816.F32.BF16 R8, R16, R24, R8 ;  /* 0x000000181008723c */ /* 0x004fde0000041808 */
[----:B------:R-:W-:-:S04]  /*42d90*/  NOP ;  /* 0x0000000000007918 */ /* 0x000fc80000000000 */
[----:B------:R-:W-:Y:S04]  /*42da0*/  STL.64 [R1+0x180], R8 ;  /* 0x0001800801007387 */ /* 0x000fe80000100a00 */
[----:B------:R0:W-:Y:S04]  /*42db0*/  STL.64 [R1+0x188], R10 ;  /* 0x0001880a01007387 */ /* 0x0001e80000100a00 */
[----:B0-----:R-:W2:Y:S04]  /*42dc0*/  LDL.LU.64 R10, [R1+0x5b48] ;  /* 0x005b4800010a7983 */ /* 0x001ea80000300a00 */
[----:B------:R-:W4:Y:S04]  /*42dd0*/  LDL.LU.64 R8, [R1+0x5b40] ;  /* 0x005b400001087983 */ /* 0x000f280000300a00 */
[----:B---3--:R-:W-:Y:S04]  /*42de0*/  STL.64 [R1+0x5a70], R26 ;  /* 0x005a701a01007387 */ /* 0x008fe80000100a00 */
[----:B------:R0:W-:Y:S04]  /*42df0*/  STL.64 [R1+0x5a68], R24 ;  /* 0x005a681801007387 */ /* 0x0001e80000100a00 */
[----:B0-----:R-:W3:Y:S04]  /*42e00*/  LDL.LU.64 R24, [R1+0x4e0] ;  /* 0x0004e00001187983 */ /* 0x001ee80000300a00 */
[----:B------:R-:W3:Y:S04]  /*42e10*/  LDL.LU.64 R26, [R1+0x4e8] ;  /* 0x0004e800011a7983 */ /* 0x000ee80000300a00 */
[----:B--2---:R-:W-:Y:S04]  /*42e20*/  STL.64 [R1+0x5a60], R10 ;  /* 0x005a600a01007387 */ /* 0x004fe80000100a00 */
[----:B----4-:R0:W-:Y:S01]  /*42e30*/  STL.64 [R1+0x5a58], R8 ;  /* 0x005a580801007387 */ /* 0x0101e20000100a00 */
[----:B---3--:R-:W-:Y:S01]  /*42e40*/  HMMA.16816.F32.BF16 R24, R16, R8, R24 ;  /* 0x000000081018723c */ /* 0x008fe20000041818 */
[----:B0-----:R-:W-:-:S02]  /*42e50*/  IMAD.MOV.U32 R8, RZ, RZ, R15 ;  /* 0x000000ffff087224 */ /* 0x001fc400078e000f */
[----:B------:R-:W-:-:S15]  /*42e60*/  IMAD.MOV.U32 R9, RZ, RZ, R14 ;  /* 0x000000ffff097224 */ /* 0x000fde00078e000e */
[----:B------:R-:W-:Y:S01]  /*42e70*/  NOP ;  /* 0x0000000000007918 */ /* 0x000fe20000000000 */
[----:B------:R-:W-:Y:S04]  /*42e80*/  STL.64 [R1+0x170], R24 ;  /* 0x0001701801007387 */ /* 0x000fe80000100a00 */
[----:B------:R-:W-:Y:S04]  /*42e90*/  STL.64 [R1+0x178], R26 ;  /* 0x0001781a01007387 */ /* 0x000fe80000100a00 */
[----:B------:R0:W-:Y:S04]  /*42ea0*/  STL.64 [R1+0x5ab8], R8 ;  /* 0x005ab80801007387 */ /* 0x0001e80000100a00 */
[----:B------:R-:W2:Y:S04]  /*42eb0*/  LDL.LU.64 R12, [R1+0x3b0] ;  /* 0x0003b000010c7983 */ /* 0x000ea80000300a00 */
[----:B------:R-:W3:Y:S01]  /*42ec0*/  LDL.LU.64 R14, [R1+0x3b8] ;  /* 0x0003b800010e7983 */ /* 0x000ee20000300a00 */
[----:B0-----:R-:W-:Y:S03]  /*42ed0*/  HMMA.16816.F32.BF16 R8, R16, R4, R20 ;  /* 0x000000041008723c */ /* 0x001fe60000041814 */
[----:B------:R-:W0:-:S15]  /*42ee0*/  LDSM.16.MT88.4 R20, [R3+UR5+0x80] ;  /* 0x000080050314783b */ /* 0x000e1e0008004200 */
[----:B------:R-:W-:Y:S01]  /*42ef0*/  NOP ;  /* 0x0000000000007918 */ /* 0x000fe20000000000 */
[----:B------:R-:W-:Y:S04]  /*42f00*/  STL.64 [R1+0x160], R8 ;  /* 0x0001600801007387 */ /* 0x000fe80000100a00 */
[----:B------:R-:W-:Y:S04]  /*42f10*/  STL.64 [R1+0x168], R10 ;  /* 0x0001680a01007387 */ /* 0x000fe80000100a00 */
[----:B---3--:R-:W-:Y:S04]  /*42f20*/  STL.64 [R1+0x5b28], R14 ;  /* 0x005b280e01007387 */ /* 0x008fe80000100a00 */
[----:B--2---:R1:W-:Y:S04]  /*42f30*/  STL.64 [R1+0x5b20], R12 ;  /* 0x005b200c01007387 */ /* 0x0043e80000100a00 */
[----:B-1----:R-:W2:Y:S04]  /*42f40*/  LDL R12, [R1+0x30] ;  /* 0x00003000010c7983 */ /* 0x002ea80000100800 */
[----:B------:R-:W2:Y:S04]  /*42f50*/  LDL R13, [R1+0x34] ;  /* 0x00003400010d7983 */ /* 0x000ea80000100800 */
[----:B------:R-:W3:Y:S04]  /*42f60*/  LDL.LU.64 R8, [R1+0x330] ;  /* 0x0003300001087983 */ /* 0x000ee80000300a00 */
[----:B------:R-:W4:Y:S04]  /*42f70*/  LDL.LU.64 R10, [R1+0x338] ;  /* 0x00033800010a7983 */ /* 0x000f280000300a00 */
[----:B----4-:R-:W-:Y:S04]  /*42f80*/  STL.64 [R1+0x5b38], R10 ;  /* 0x005b380a01007387 */ /* 0x010fe80000100a00 */
[----:B---3--:R1:W-:Y:S04]  /*42f90*/  STL.64 [R1+0x5b30], R8 ;  /* 0x005b300801007387 */ /* 0x0083e80000100a00 */
[----:B-1----:R-:W2:Y:S04]  /*42fa0*/  LDL.LU.64 R8, [R1+0x4a0] ;  /* 0x0004a00001087983 */ /* 0x002ea80000300a00 */
[----:B------:R-:W2:Y:S04]  /*42fb0*/  LDL.LU.64 R10, [R1+0x4a8] ;  /* 0x0004a800010a7983 */ /* 0x000ea80000300a00 */
[----:B------:R-:W-:Y:S04]  /*42fc0*/  STL.64 [R1+0x5a78], R4 ;  /* 0x005a780401007387 */ /* 0x000fe80000100a00 */
[----:B------:R-:W3:Y:S04]  /*42fd0*/  LDL.64 R24, [R1] ;  /* 0x0000000001187983 */ /* 0x000ee80000100a00 */
[----:B---3--:R1:W-:Y:S04]  /*42fe0*/  STL.64 [R1+0x5a80], R24 ;  /* 0x005a801801007387 */ /* 0x0083e80000100a00 */
[----:B-1----:R-:W3:Y:S04]  /*42ff0*/  LDL.64 R24, [R1+0x20] ;  /* 0x0000200001187983 */ /* 0x002ee80000100a00 */
[----:B---3--:R1:W-:Y:S04]  /*43000*/  STL.64 [R1+0x5aa8], R24 ;  /* 0x005aa81801007387 */ /* 0x0083e80000100a00 */
[----:B-1----:R-:W3:Y:S04]  /*43010*/  LDL R24, [R1+0xd0] ;  /* 0x0000d00001187983 */ /* 0x002ee80000100800 */
[----:B------:R-:W3:Y:S04]  /*43020*/  LDL R25, [R1+0xd4] ;  /* 0x0000d40001197983 */ /* 0x000ee80000100800 */
[----:B0-----:R-:W-:Y:S04]  /*43030*/  STL.64 [R1+0x59e8], R22 ;  /* 0x0059e81601007387 */ /* 0x001fe80000100a00 */
[----:B------:R0:W-:Y:S04]  /*43040*/  STL.64 [R1+0x59e0], R20 ;  /* 0x0059e01401007387 */ /* 0x0001e80000100a00 */
[----:B0-----:R-:W4:Y:S04]  /*43050*/  LDL R20, [R1+0x90] ;  /* 0x0000900001147983 */ /* 0x001f280000100800 */
[----:B------:R-:W4:Y:S01]  /*43060*/  LDL R21, [R1+0x94] ;  /* 0x0000940001157983 */ /* 0x000f220000100800 */
[C---:B--2---:R-:W-:Y:S03]  /*43070*/  HMMA.16816.F32.BF16 R12, R16.reuse, R12, R8 ;  /* 0x0000000c100c723c */ /* 0x044fe60000041808 */
[----:B----4-:R0:W-:Y:S04]  /*43080*/  STL.64 [R1+0x5ae8], R20 ;  /* 0x005ae81401007387 */ /* 0x0101e80000100a00 */
[----:B0-----:R-:W2:Y:S04]  /*43090*/  LDL R20, [R1+0xa0] ;  /* 0x0000a00001147983 */ /* 0x001ea80000100800 */
[----:B------:R-:W2:Y:S04]  /*430a0*/  LDL R21, [R1+0xa4] ;  /* 0x0000a40001157983 */ /* 0x000ea80000100800 */
[----:B--2---:R-:W-:Y:S04]  /*430b0*/  STL.64 [R1+0x5b00], R20 ;  /* 0x005b001401007387 */ /* 0x004fe80000100a00 */
[----:B------:R-:W2:Y:S04]  /*430c0*/  LDL.LU.64 R10, [R1+0x5b38] ;  /* 0x005b3800010a7983 */ /* 0x000ea80000300a00 */
[----:B------:R-:W2:Y:S04]  /*430d0*/  LDL.LU.64 R8, [R1+0x5b30] ;  /* 0x005b300001087983 */ /* 0x000ea80000300a00 */
[----:B------:R-:W-:Y:S04]  /*430e0*/  STL.64 [R1+0x150], R12 ;  /* 0x0001500c01007387 */ /* 0x000fe80000100a00 */
[----:B------:R0:W-:Y:S04]  /*430f0*/  STL.64 [R1+0x158], R14 ;  /* 0x0001580e01007387 */ /* 0x0001e80000100a00 */
[----:B0-----:R-:W3:Y:S04]  /*43100*/  LDL.LU.64 R14, [R1+0x5b28] ;  /* 0x005b2800010e7983 */ /* 0x001ee80000300a00 */
[----:B------:R-:W3:Y:S02]  /*43110*/  LDL.LU.64 R12, [R1+0x5b20] ;  /* 0x005b2000010c7983 */ /* 0x000ee40000300a00 */
[C---:B---3--:R-:W-:Y:S02]  /*43120*/  HMMA.16816.F32.BF16 R24, R16.reuse, R24, R12 ;  /* 0x000000181018723c */ /* 0x048fe4000004180c */
[----:B------:R-:W2:Y:S06]  /*43130*/  LDL.LU.64 R12, [R1+0x5b18] ;  /* 0x005b1800010c7983 */ /* 0x000eac0000300a00 */
[----:B--2---:R-:W-:Y:S01]  /*43140*/  HMMA.16816.F32.BF16 R12, R16, R12, R8 ;  /* 0x0000000c100c723c */ /* 0x004fe20000041808 */
[----:B------:R-:W2:Y:S10]  /*43150*/  LDL.LU.64 R8, [R1+0x2e0] ;  /* 0x0002e00001087983 */ /* 0x000eb40000300a00 */
[----:B------:R-:W-:Y:S04]  /*43160*/  STL.64 [R1+0x140], R24 ;  /* 0x0001401801007387 */ /* 0x000fe80000100a00 */
[----:B------:R-:W-:Y:S04]  /*43170*/  STL.64 [R1+0x148], R26 ;  /* 0x0001481a01007387 */ /* 0x000fe80000100a00 */
[----:B------:R-:W3:Y:S04]  /*43180*/  LDL.LU.64 R10, [R1+0x2e8] ;  /* 0x0002e800010a7983 */ /* 0x000ee80000300a00 */
[----:B------:R-:W-:Y:S04]  /*43190*/  STL.64 [R1+0x130], R12 ;  /* 0x0001300c01007387 */ /* 0x000fe80000100a00 */
[----:B------:R-:W-:Y:S04]  /*431a0*/  STL.64 [R1+0x138], R14 ;  /* 0x0001380e01007387 */ /* 0x000fe80000100a00 */
[----:B---3--:R-:W-:Y:S04]  /*431b0*/  STL.64 [R1+0x5ac8], R10 ;  /* 0x005ac80a01007387 */ /* 0x008fe80000100a00 */
[----:B--2---:R0:W-:Y:S02]  /*431c0*/  STL.64 [R1+0x5ac0], R8 ;  /* 0x005ac00801007387 */ /* 0x0041e40000100a00 */
[----:B0-----:R-:W-:-:S02]  /*431d0*/  IMAD.MOV.U32 R8, RZ, RZ, R7 ;  /* 0x000000ffff087224 */ /* 0x001fc400078e0007 */
[----:B------:R-:W-:-:S05]  /*431e0*/  IMAD.MOV.U32 R9, RZ, RZ, R6 ;  /* 0x000000ffff097224 */ /* 0x000fca00078e0006 */
[----:B------:R0:W-:Y:S04]  /*431f0*/  STL.64 [R1+0x5ae0], R8 ;  /* 0x005ae00801007387 */ /* 0x0001e80000100a00 */
[----:B0-----:R-:W2:Y:S04]  /*43200*/  LDL.LU.64 R8, [R1+0x300] ;  /* 0x0003000001087983 */ /* 0x001ea80000300a00 */
[----:B------:R-:W3:Y:S04]  /*43210*/  LDL.LU.64 R10, [R1+0x308] ;  /* 0x00030800010a7983 */ /* 0x000ee80000300a00 */
        /* <DEDUP_REMOVED lines=8> */
[----:B------:R-:W3:Y:S04]  /*432a0*/  LDL.LU.64 R12, [R1+0x2d0] ;  /* 0x0002d000010c7983 */ /* 0x000ee80000300a00 */
[----:B------:R-:W4:Y:S01]  /*432b0*/  LDL.LU.64 R14, [R1+0x2d8] ;  /* 0x0002d800010e7983 */ /* 0x000f220000300a00 */
        /* <DEDUP_REMOVED lines=8> */
[----:B------:R-:W3:Y:S04]  /*43340*/  LDL.LU.64 R4, [R1+0xcc0] ;  /* 0x000cc00001047983 */ /* 0x000ee80000300a00 */
[----:B------:R-:W3:Y:S01]  /*43350*/  LDL.LU.64 R6, [R1+0xcc8] ;  /* 0x000cc80001067983 */ /* 0x000ee20000300a00 */
[C---:B--2---:R-:W-:Y:S03]  /*43360*/  HMMA.16816.F32.BF16 R20, R16.reuse, R20, R8 ;  /* 0x000000141014723c */ /* 0x044fe60000041808 */
[----:B---3--:R-:W-:Y:S04]  /*43370*/  STL.64 [R1+0x5a90], R6 ;  /* 0x005a900601007387 */ /* 0x008fe80000100a00 */
[----:B------:R0:W-:Y:S04]  /*43380*/  STL.64 [R1+0x5a88], R4 ;  /* 0x005a880401007387 */ /* 0x0001e80000100a00 */
[----:B0-----:R-:W2:Y:S04]  /*43390*/  LDL.LU.64 R4, [R1+0xcd0] ;  /* 0x000cd00001047983 */ /* 0x001ea80000300a00 */
[----:B------:R-:W2:Y:S04]  /*433a0*/  LDL.LU.64 R6, [R1+0xcd8] ;  /* 0x000cd80001067983 */ /* 0x000ea80000300a00 */
[----:B------:R-:W3:Y:S04]  /*433b0*/  LDL.LU.64 R10, [R1+0x5b10] ;  /* 0x005b1000010a7983 */ /* 0x000ee80000300a00 */
[----:B------:R-:W3:Y:S04]  /*433c0*/  LDL.LU.64 R8, [R1+0x5b08] ;  /* 0x005b080001087983 */ /* 0x000ee80000300a00 */
[----:B------:R0:W-:Y:S04]  /*433d0*/  STL.64 [R1+0x120], R20 ;  /* 0x0001201401007387 */ /* 0x0001e80000100a00 */
[----:B------:R3:W-:Y:S04]  /*433e0*/  STL.64 [R1+0x128], R22 ;  /* 0x0001281601007387 */ /* 0x0007e80000100a00 */
[----:B0-----:R-:W3:Y:S02]  /*433f0*/  LDL.LU.64 R20, [R1+0x5b00] ;  /* 0x005b000001147983 */ /* 0x001ee40000300a00 */
[----:B---3--:R-:W-:Y:S02]  /*43400*/  HMMA.16816.F32.BF16 R20, R16, R20, R8 ;  /* 0x000000141014723c */ /* 0x008fe40000041808 */
[----:B------:R-:W3:Y:S04]  /*43410*/  LDL.LU.64 R10, [R1+0x5af8] ;  /* 0x005af800010a7983 */ /* 0x000ee80000300a00 */
[----:B------:R-:W3:-:S13]  /*43420*/  LDL.LU.64 R8, [R1+0x5af0] ;  /* 0x005af00001087983 */ /* 0x000eda0000300a00 */
[----:B------:R0:W-:Y:S04]  /*43430*/  STL.64 [R1+0x110], R20 ;  /* 0x0001101401007387 */ /* 0x0001e80000100a00 */
[----:B------:R-:W-:Y:S04]  /*43440*/  STL.64 [R1+0x118], R22 ;  /* 0x0001181601007387 */ /* 0x000fe80000100a00 */
[----:B0-----:R-:W3:Y:S02]  /*43450*/  LDL.LU.64 R20, [R1+0x5ae8] ;  /* 0x005ae80001147983 */ /* 0x001ee40000300a00 */
[----:B---3--:R-:W-:-:S15]  /*43460*/  HMMA.16816.F32.BF16 R8, R16, R20, R8 ;  /* 0x000000141008723c */ /* 0x008fde0000041808 */
[----:B------:R-:W-:-:S04]  /*43470*/  NOP ;  /* 0x0000000000007918 */ /* 0x000fc80000000000 */
[----:B------:R0:W-:Y:S04]  /*43480*/  STL.64 [R1+0x100], R8 ;  /* 0x0001000801007387 */ /* 0x0001e80000100a00 */
[----:B------:R1:W-:Y:S04]  /*43490*/  STL.64 [R1+0x108], R10 ;  /* 0x0001080a01007387 */ /* 0x0003e80000100a00 */
[----:B0-----:R-:W1:Y:S04]  /*434a0*/  LDL.LU.64 R8, [R1+0x5ae0] ;  /* 0x005ae00001087983 */ /* 0x001e680000300a00 */
[----:B------:R-:W-:Y:S01]  /*434b0*/  STL.64 [R1+0x5a30], R20 ;  /* 0x005a301401007387 */ /* 0x000fe20000100a00 */
[----:B-1----:R-:W-:Y:S03]  /*434c0*/  HMMA.16816.F32.BF16 R8, R16, R8, R12 ;  /* 0x000000081008723c */ /* 0x002fe6000004180c */
[----:B------:R-:W3:Y:S04]  /*434d0*/  LDL.LU.64 R14, [R1+0x5ad8] ;  /* 0x005ad800010e7983 */ /* 0x000ee80000300a00 */
[----:B------:R-:W3:-:S12]  /*434e0*/  LDL.LU.64 R12, [R1+0x5ad0] ;  /* 0x005ad000010c7983 */ /* 0x000ed80000300a00 */
[----:B------:R-:W-:Y:S04]  /*434f0*/  STL.64 [R1+0xf0], R8 ;  /* 0x0000f00801007387 */ /* 0x000fe80000100a00 */
[----:B------:R0:W-:Y:S04]  /*43500*/  STL.64 [R1+0xf8], R10 ;  /* 0x0000f80a01007387 */ /* 0x0001e80000100a00 */
[----:B0-----:R-:W2:Y:S04]  /*43510*/  LDL.LU.64 R10, [R1+0x5ac8] ;  /* 0x005ac800010a7983 */ /* 0x001ea80000300a00 */
[----:B------:R-:W2:Y:S01]  /*43520*/  LDL.LU.64 R8, [R1+0x5ac0] ;  /* 0x005ac00001087983 */ /* 0x000ea20000300a00 */
[----:B------:R-:W-:-:S02]  /*43530*/  IMAD.MOV.U32 R20, RZ, RZ, R2 ;  /* 0x000000ffff147224 */ /* 0x000fc400078e0002 */
[----:B------:R-:W-:-:S07]  /*43540*/  IMAD.MOV.U32 R21, RZ, RZ, R0 ;  /* 0x000000ffff157224 */ /* 0x000fce00078e0000 */
[----:B--2---:R-:W-:Y:S01]  /*43550*/  HMMA.16816.F32.BF16 R20, R16, R20, R8 ;  /* 0x000000141014723c */ /* 0x004fe20000041808 */
[----:B------:R-:W3:-:S15]  /*43560*/  LDL.LU.64 R8, [R1+0x5ab8] ;  /* 0x005ab80001087983 */ /* 0x000ede0000300a00 */
[----:B------:R-:W-:-:S03]  /*43570*/  NOP ;  /* 0x0000000000007918 */ /* 0x000fc60000000000 */
[----:B------:R0:W-:Y:S04]  /*43580*/  STL.64 [R1+0xe0], R20 ;  /* 0x0000e01401007387 */ /* 0x0001e80000100a00 */
[----:B------:R1:W-:Y:S04]  /*43590*/  STL.64 [R1+0xe8], R22 ;  /* 0x0000e81601007387 */ /* 0x0003e80000100a00 */
[----:B0-----:R-:W2:Y:S04]  /*435a0*/  LDL.LU.64 R20, [R1+0xcb0] ;  /* 0x000cb00001147983 */ /* 0x001ea80000300a00 */
[----:B-1----:R-:W2:Y:S01]  /*435b0*/  LDL.LU.64 R22, [R1+0xcb8] ;  /* 0x000cb80001167983 */ /* 0x002ea20000300a00 */
[----:B---3--:R-:W-:Y:S03]  /*435c0*/  HMMA.16816.F32.BF16 R8, R16, R8, R12 ;  /* 0x000000081008723c */ /* 0x008fe6000004180c */
[----:B------:R-:W4:-:S15]  /*435d0*/  LDL.LU.64 R12, [R1+0x5ab0] ;  /* 0x005ab000010c7983 */ /* 0x000f1e0000300a00 */
[----:B------:R-:W-:Y:S01]  /*435e0*/  NOP ;  /* 0x0000000000007918 */ /* 0x000fe20000000000 */
[----:B------:R0:W-:Y:S04]  /*435f0*/  STL.64 [R1+0x3b0], R8 ;  /* 0x0003b00801007387 */ /* 0x0001e80000100a00 */
[----:B------:R1:W-:Y:S04]  /*43600*/  STL.64 [R1+0x3b8], R10 ;  /* 0x0003b80a01007387 */ /* 0x0003e80000100a00 */
[----:B0-----:R-:W3:Y:S04]  /*43610*/  LDL.LU.64 R8, [R1+0xca0] ;  /* 0x000ca00001087983 */ /* 0x001ee80000300a00 */
[----:B-1----:R-:W3:Y:S01]  /*43620*/  LDL.LU.64 R10, [R1+0xca8] ;  /* 0x000ca800010a7983 */ /* 0x002ee20000300a00 */
[----:B----4-:R-:W-:Y:S03]  /*43630*/  HMMA.16816.F32.BF16 R16, R16, R12, R24 ;  /* 0x0000000c1010723c */ /* 0x010fe60000041818 */
[----:B------:R-:W4:Y:S04]  /*43640*/  LDL.LU.64 R24, [R1+0x5aa8] ;  /* 0x005aa80001187983 */ /* 0x000f280000300a00 */
[----:B------:R-:W4:Y:S04]  /*43650*/  LDL.LU.64 R14, [R1+0x5aa0] ;  /* 0x005aa000010e7983 */ /* 0x000f280000300a00 */
[----:B------:R-:W4:Y:S08]  /*43660*/  LDL.LU.64 R12, [R1+0x5a98] ;  /* 0x005a9800010c7983 */ /* 0x000f300000300a00 */
[----:B------:R0:W-:Y:S04]  /*43670*/  STL.64 [R1+0x50], R16 ;  /* 0x0000501001007387 */ /* 0x0001e80000100a00 */
[----:B------:R-:W-:Y:S04]  /*43680*/  STL.64 [R1+0x58], R18 ;  /* 0x0000581201007387 */ /* 0x000fe80000100a00 */
[----:B0-----:R-:W2:Y:S01]  /*43690*/  LDL.64 R16, [R1+0x10] ;  /* 0x0000100001107983 */ /* 0x001ea20000100a00 */
[----:B----4-:R-:W-:-:S15]  /*436a0*/  HMMA.16816.F32.BF16 R4, R12, R24, R4 ;  /* 0x000000180c04723c */ /* 0x010fde0000041804 */
[----:B------:R-:W-:-:S04]  /*436b0*/  NOP ;  /* 0x0000000000007918 */ /* 0x000fc80000000000 */
[----:B------:R-:W-:Y:S04]  /*436c0*/  STL.64 [R1+0x330], R4 ;  /* 0x0003300401007387 */ /* 0x000fe80000100a00 */
[----:B------:R0:W-:Y:S04]  /*436d0*/  STL.64 [R1+0x338], R6 ;  /* 0x0003380601007387 */ /* 0x0001e80000100a00 */
[----:B0-----:R-:W2:Y:S04]  /*436e0*/  LDL.LU.64 R6, [R1+0x5a90] ;  /* 0x005a900001067983 */ /* 0x001ea80000300a00 */
[----:B------:R-:W2:Y:S01]  /*436f0*/  LDL.LU.64 R4, [R1+0x5a88] ;  /* 0x005a880001047983 */ /* 0x000ea20000300a00 */
[----:B------:R-:W-:-:S02]  /*43700*/  IMAD.MOV.U32 R2, RZ, RZ, R24 ;  /* 0x000000ffff027224 */ /* 0x000fc400078e0018 */
[----:B------:R-:W-:Y:S02]  /*43710*/  IMAD.MOV.U32 R0, RZ, RZ, R25 ;  /* 0x000000ffff007224 */ /* 0x000fe400078e0019 */
[----:B------:R-:W4:Y:S01]  /*43720*/  LDL.LU.64 R24, [R1+0x5a80] ;  /* 0x005a800001187983 */ /* 0x000f220000300a00 */
[----:B--2---:R-:W-:-:S15]  /*43730*/  HMMA.16816.F32.BF16 R4, R12, R16, R4 ;  /* 0x000000100c04723c */ /* 0x004fde0000041804 */
[----:B------:R-:W-:-:S04]  /*43740*/  NOP ;  /* 0x0000000000007918 */ /* 0x000fc80000000000 */
[----:B------:R0:W-:Y:S04]  /*43750*/  STL.64 [R1+0x320], R4 ;  /* 0x0003200401007387 */ /* 0x0001e80000100a00 */
[----:B------:R1:W-:Y:S04]  /*43760*/  STL.64 [R1+0x328], R6 ;  /* 0x0003280601007387 */ /* 0x0003e80000100a00 */
[----:B0-----:R-:W2:Y:S01]  /*43770*/  LDL.LU.64 R4, [R1+0x5a78] ;  /* 0x005a780001047983 */ /* 0x001ea20000300a00 */
[----:B----4-:R-:W-:Y:S01]  /*43780*/  HMMA.16816.F32.BF16 R20, R12, R24, R20 ;  /* 0x000000180c14723c */ /* 0x010fe20000041814 */
[----:B-1----:R-:W-:-:S02]  /*43790*/  IMAD.MOV.U32 R7, RZ, RZ, R16 ;  /* 0x000000ffff077224 */ /* 0x002fc400078e0010 */
[----:B------:R-:W-:-:S05]  /*437a0*/  IMAD.MOV.U32 R6, RZ, RZ, R17 ;  /* 0x000000ffff067224 */ /* 0x000fca00078e0011 */
[----:B------:R-:W-:Y:S04]  /*437b0*/  STL.64 [R1+0x5a50], R6 ;  /* 0x005a500601007387 */ /* 0x000fe80000100a00 */
[----:B--2---:R0:W-:Y:S04]  /*437c0*/  STL.64 [R1+0x5a48], R4 ;  /* 0x005a480401007387 */ /* 0x0041e80000100a00 */
[----:B0-----:R-:W2:Y:S04]  /*437d0*/  LDL.LU.64 R4, [R1+0xc90] ;  /* 0x000c900001047983 */ /* 0x001ea80000300a00 */
[----:B------:R-:W2:Y:S04]  /*437e0*/  LDL.LU.64 R6, [R1+0xc98] ;  /* 0x000c980001067983 */ /* 0x000ea80000300a00 */
[----:B------:R-:W4:Y:S04]  /*437f0*/  LDL.LU.64 R16, [R1+0xc70] ;  /* 0x000c700001107983 */ /* 0x000f280000300a00 */
[----:B------:R-:W4:Y:S04]  /*43800*/  LDL.LU.64 R18, [R1+0xc78] ;  /* 0x000c780001127983 */ /* 0x000f280000300a00 */
[----:B------:R-:W-:Y:S04]  /*43810*/  STL.64 [R1+0x310], R20 ;  /* 0x0003101401007387 */ /* 0x000fe80000100a00 */
[----:B------:R0:W-:Y:S04]  /*43820*/  STL.64 [R1+0x318], R22 ;  /* 0x0003181601007387 */ /* 0x0001e80000100a00 */
[----:B------:R-:W2:Y:S01]  /*43830*/  LDL.LU.64 R26, [R1+0x5a70] ;  /* 0x005a7000011a7983 */ /* 0x000ea20000300a00 */
[----:B0-----:R-:W-:-:S02]  /*43840*/  IMAD.MOV.U32 R23, RZ, RZ, R24 ;  /* 0x000000ffff177224 */ /* 0x001fc400078e0018 */
[----:B------:R-:W-:Y:S02]  /*43850*/  IMAD.MOV.U32 R22, RZ, RZ, R25 ;  /* 0x000000ffff167224 */ /* 0x000fe400078e0019 */
[----:B------:R-:W3:Y:S02]  /*43860*/  LDL.LU.64 R24, [R1+0x5a68] ;  /* 0x005a680001187983 */ /* 0x000ee40000300a00 */
[----:B---3--:R-:W-:-:S15]  /*43870*/  HMMA.16816.F32.BF16 R8, R12, R24, R8 ;  /* 0x000000180c08723c */ /* 0x008fde0000041808 */
[----:B------:R-:W-:-:S04]  /*43880*/  NOP ;  /* 0x0000000000007918 */ /* 0x000fc80000000000 */
[----:B------:R-:W-:Y:S04]  /*43890*/  STL.64 [R1+0x300], R8 ;  /* 0x0003000801007387 */ /* 0x000fe80000100a00 */
[----:B------:R0:W-:Y:S04]  /*438a0*/  STL.64 [R1+0x308], R10 ;  /* 0x0003080a01007387 */ /* 0x0001e80000100a00 */
[----:B0-----:R-:W3:Y:S04]  /*438b0*/  LDL.LU.64 R10, [R1+0x5a60] ;  /* 0x005a6000010a7983 */ /* 0x001ee80000300a00 */
[----:B------:R-:W3:Y:S04]  /*438c0*/  LDL.LU.64 R8, [R1+0x5a58] ;  /* 0x005a580001087983 */ /* 0x000ee80000300a00 */
[----:B--2---:R-:W-:Y:S04]  /*438d0*/  STL.64 [R1+0x5998], R26 ;  /* 0x0059981a01007387 */ /* 0x004fe80000100a00 */
[----:B------:R0:W-:Y:S04]  /*438e0*/  STL.64 [R1+0x5990], R24 ;  /* 0x0059901801007387 */ /* 0x0001e80000100a00 */
[----:B0-----:R-:W2:Y:S01]  /*438f0*/  LDL.64 R24, [R1+0xd0] ;  /* 0x0000d00001187983 */ /* 0x001ea20000100a00 */
[C---:B---3--:R-:W-:Y:S03]  /*43900*/  HMMA.16816.F32.BF16 R4, R12.reuse, R8, R4 ;  /* 0x000000080c04723c */ /* 0x048fe60000041804 */
[----:B--2---:R0:W-:Y:S04]  /*43910*/  STL.64 [R1+0x5a40], R24 ;  /* 0x005a401801007387 */ /* 0x0041e80000100a00 */
[----:B0-----:R-:W2:Y:S04]  /*43920*/  LDL.LU.64 R24, [R1+0xc50] ;  /* 0x000c500001187983 */ /* 0x001ea80000300a00 */
[----:B------:R-:W2:Y:S08]  /*43930*/  LDL.LU.64 R26, [R1+0xc58] ;  /* 0x000c5800011a7983 */ /* 0x000eb00000300a00 */
[----:B------:R-:W-:Y:S04]  /*43940*/  STL.64 [R1+0x2f0], R4 ;  /* 0x0002f00401007387 */ /* 0x000fe80000100a00 */
[----:B------:R0:W-:Y:S04]  /*43950*/  STL.64 [R1+0x2f8], R6 ;  /* 0x0002f80601007387 */ /* 0x0001e80000100a00 */
[----:B0-----:R-:W3:Y:S04]  /*43960*/  LDL.LU.64 R6, [R1+0x5a50] ;  /* 0x005a500001067983 */ /* 0x001ee80000300a00 */
[----:B------:R-:W4:Y:S04]  /*43970*/  LDL.LU.64 R4, [R1+0x5a48] ;  /* 0x005a480001047983 */ /* 0x000f280000300a00 */
[----:B------:R-:W-:Y:S04]  /*43980*/  STL.64 [R1+0x5988], R10 ;  /* 0x0059880a01007387 */ /* 0x000fe80000100a00 */
[----:B------:R0:W-:Y:S04]  /*43990*/  STL.64 [R1+0x5980], R8 ;  /* 0x0059800801007387 */ /* 0x0001e80000100a00 */
[----:B------:R-:W2:Y:S04]  /*439a0*/  LDL.64 R20, [R1+0xb0] ;  /* 0x0000b00001147983 */ /* 0x000ea80000100a00 */
[----:B0-----:R-:W2:Y:S01]  /*439b0*/  LDL.64 R8, [R1+0x30] ;  /* 0x0000300001087983 */ /* 0x001ea20000100a00 */
[----:B----4-:R-:W-:Y:S03]  /*439c0*/  HMMA.16816.F32.BF16 R16, R12, R4, R16 ;  /* 0x000000040c10723c */ /* 0x010fe60000041810 */
[----:B------:R0:W-:-:S15]  /*439d0*/  STL.64 [R1+0x5a28], R4 ;  /* 0x005a280401007387 */ /* 0x0001de0000100a00 */
[----:B------:R-:W-:Y:S01]  /*439e0*/  NOP ;  /* 0x0000000000007918 */ /* 0x000fe20000000000 */
[----:B------:R-:W-:Y:S04]  /*439f0*/  STL.64 [R1+0x2e0], R16 ;  /* 0x0002e01001007387 */ /* 0x000fe80000100a00 */
[----:B------:R-:W-:Y:S04]  /*43a00*/  STL.64 [R1+0x2e8], R18 ;  /* 0x0002e81201007387 */ /* 0x000fe80000100a00 */
[----:B------:R-:W1:Y:S01]  /*43a10*/  LDSM.16.MT88.4 R16, [R3+UR5+0x100] ;  /* 0x000100050310783b */ /* 0x000e620008004200 */
[----:B--2---:R-:W-:Y:S03]  /*43a20*/  HMMA.16816.F32.BF16 R24, R12, R8, R24 ;  /* 0x000000080c18723c */ /* 0x004fe60000041818 */
[----:B0-----:R-:W2:Y:S04]  /*43a30*/  LDL.64 R4, [R1+0xc0] ;  /* 0x0000c00001047983 */ /* 0x001ea80000100a00 */
[----:B------:R-:W-:Y:S04]  /*43a40*/  STL [R1+0x5964], R3 ;  /* 0x0059640301007387 */ /* 0x000fe80000100800 */
[----:B-1----:R-:W-:Y:S04]  /*43a50*/  STL.64 [R1+0x58c0], R18 ;  /* 0x0058c01201007387 */ /* 0x002fe80000100a00 */
[----:B------:R0:W-:Y:S04]  /*43a60*/  STL.64 [R1+0x58b8], R16 ;  /* 0x0058b81001007387 */ /* 0x0001e80000100a00 */
[----:B0-----:R-:W4:Y:S04]  /*43a70*/  LDL.64 R16, [R1+0x40] ;  /* 0x0000400001107983 */ /* 0x001f280000100a00 */
[----:B------:R0:W-:Y:S04]  /*43a80*/  STL.64 [R1+0x2d0], R24 ;  /* 0x0002d01801007387 */ /* 0x0001e80000100a00 */
[----:B------:R-:W-:Y:S01]  /*43a90*/  STL.64 [R1+0x2d8], R26 ;  /* 0x0002d81a01007387 */ /* 0x000fe20000100a00 */
[----:B------:R-:W-:-:S02]  /*43aa0*/  IMAD.MOV.U32 R19, RZ, RZ, R8 ;  /* 0x000000ffff137224 */ /* 0x000fc400078e0008 */
[----:B------:R-:W-:Y:S01]  /*43ab0*/  IMAD.MOV.U32 R18, RZ, RZ, R9 ;  /* 0x000000ffff127224 */ /* 0x000fe200078e0009 */
[----:B0-----:R-:W2:Y:S04]  /*43ac0*/  LDL.LU.64 R24, [R1+0x5a40] ;  /* 0x005a400001187983 */ /* 0x001ea80000300a00 */
[----:B------:R-:W2:Y:S04]  /*43ad0*/  LDL.64 R8, [R1+0xa0] ;  /* 0x0000a00001087983 */ /* 0x000ea80000100a00 */
[----:B--2---:R0:W-:Y:S04]  /*43ae0*/  STL.64 [R1+0x5a38], R8 ;  /* 0x005a380801007387 */ /* 0x0041e80000100a00 */
[----:B0-----:R-:W2:Y:S04]  /*43af0*/  LDL.LU.64 R8, [R1+0xc30] ;  /* 0x000c300001087983 */ /* 0x001ea80000300a00 */
[----:B------:R-:W2:Y:S01]  /*43b00*/  LDL.LU.64 R10, [R1+0xc38] ;  /* 0x000c3800010a7983 */ /* 0x000ea20000300a00 */
[----:B------:R-:W-:-:S02]  /*43b10*/  IMAD.MOV.U32 R29, RZ, RZ, R24 ;  /* 0x000000ffff1d7224 */ /* 0x000fc400078e0018 */
[----:B------:R-:W-:Y:S01]  /*43b20*/  IMAD.MOV.U32 R28, RZ, RZ, R25 ;  /* 0x000000ffff1c7224 */ /* 0x000fe200078e0019 */
[----:B------:R-:W-:Y:S04]  /*43b30*/  STL [R1+0x596c], R18 ;  /* 0x00596c1201007387 */ /* 0x000fe80000100800 */
[----:B------:R-:W-:Y:S01]  /*43b40*/  STL [R1+0x5968], R19 ;  /* 0x0059681301007387 */ /* 0x000fe20000100800 */
[----:B--2---:R-:W-:Y:S01]  /*43b50*/  HMMA.16816.F32.BF16 R8, R12, R24, R8 ;  /* 0x000000180c08723c */ /* 0x004fe20000041808 */
[----:B------:R-:W-:Y:S02]  /*43b60*/  IMAD.MOV.U32 R24, RZ, RZ, R23 ;  /* 0x000000ffff187224 */ /* 0x000fe400078e0017 */
[----:B------:R-:W-:-:S15]  /*43b70*/  IMAD.MOV.U32 R25, RZ, RZ, R22 ;  /* 0x000000ffff197224 */ /* 0x000fde00078e0016 */
[----:B------:R-:W-:Y:S01]  /*43b80*/  NOP ;  /* 0x0000000000007918 */ /* 0x000fe20000000000 */
[----:B------:R0:W-:Y:S04]  /*43b90*/  STL.64 [R1+0x640], R8 ;  /* 0x0006400801007387 */ /* 0x0001e80000100a00 */
[----:B------:R1:W-:Y:S04]  /*43ba0*/  STL.64 [R1+0x648], R10 ;  /* 0x0006480a01007387 */ /* 0x0003e80000100a00 */
[----:B------:R3:W-:Y:S04]  /*43bb0*/  STL.64 [R1+0x59b0], R24 ;  /* 0x0059b01801007387 */ /* 0x0007e80000100a00 */
[----:B0-----:R-:W2:Y:S04]  /*43bc0*/  LDL.LU.64 R8, [R1+0xbf0] ;  /* 0x000bf00001087983 */ /* 0x001ea80000300a00 */
[----:B-1----:R-:W2:Y:S01]  /*43bd0*/  LDL.LU.64 R10, [R1+0xbf8] ;  /* 0x000bf800010a7983 */ /* 0x002ea20000300a00 */
[----:B---3--:R-:W-:-:S02]  /*43be0*/  IMAD.MOV.U32 R24, RZ, RZ, R7 ;  /* 0x000000ffff187224 */ /* 0x008fc400078e0007 */
[----:B------:R-:W-:-:S05]  /*43bf0*/  IMAD.MOV.U32 R25, RZ, RZ, R6 ;  /* 0x000000ffff197224 */ /* 0x000fca00078e0006 */
[----:B------:R0:W-:Y:S04]  /*43c00*/  STL.64 [R1+0x59c8], R24 ;  /* 0x0059c81801007387 */ /* 0x0001e80000100a00 */
[----:B0-----:R-:W3:Y:S04]  /*43c10*/  LDL.LU.64 R24, [R1+0xc10] ;  /* 0x000c100001187983 */ /* 0x001ee80000300a00 */
[----:B------:R-:W3:Y:S04]  /*43c20*/  LDL.LU.64 R26, [R1+0xc18] ;  /* 0x000c1800011a7983 */ /* 0x000ee80000300a00 */
[----:B------:R-:W-:Y:S04]  /*43c30*/  STL [R1+0x5974], R28 ;  /* 0x0059741c01007387 */ /* 0x000fe80000100800 */
[----:B------:R-:W-:Y:S01]  /*43c40*/  STL [R1+0x5970], R29 ;  /* 0x0059701d01007387 */ /* 0x000fe20000100800 */
[----:B------:R-:W-:Y:S01]  /*43c50*/  IMAD.MOV.U32 R3, RZ, RZ, R5 ;  /* 0x000000ffff037224 */ /* 0x000fe200078e0005 */
[----:B---3--:R-:W-:-:S15]  /*43c60*/  HMMA.16816.F32.BF16 R24, R12, R4, R24 ;  /* 0x000000040c18723c */ /* 0x008fde0000041818 */
[----:B------:R-:W-:-:S04]  /*43c70*/  NOP ;  /* 0x0000000000007918 */ /* 0x000fc80000000000 */
[----:B------:R0:W-:Y:S04]  /*43c80*/  STL.64 [R1+0x630], R24 ;  /* 0x0006301801007387 */ /* 0x0001e80000100a00 */
[----:B------:R-:W-:Y:S04]  /*43c90*/  STL.64 [R1+0x638], R26 ;  /* 0x0006381a01007387 */ /* 0x000fe80000100a00 */
[----:B------:R-:W3:Y:S04]  /*43ca0*/  LDL.LU.64 R4, [R1+0xb90] ;  /* 0x000b900001047983 */ /* 0x000ee80000300a00 */
[----:B------:R-:W3:Y:S01]  /*43cb0*/  LDL.LU.64 R6, [R1+0xb98] ;  /* 0x000b980001067983 */ /* 0x000ee20000300a00 */
[----:B0-----:R-:W-:-:S02]  /*43cc0*/  IMAD.MOV.U32 R24, RZ, RZ, R2 ;  /* 0x000000ffff187224 */ /* 0x001fc400078e0002 */
[----:B------:R-:W-:-:S05]  /*43cd0*/  IMAD.MOV.U32 R25, RZ, RZ, R0 ;  /* 0x000000ffff197224 */ /* 0x000fca00078e0000 */
[----:B------:R0:W-:Y:S04]  /*43ce0*/  STL.64 [R1+0x59f0], R24 ;  /* 0x0059f01801007387 */ /* 0x0001e80000100a00 */
[----:B0-----:R-:W3:Y:S01]  /*43cf0*/  LDL.64 R24, [R1+0x60] ;  /* 0x0000600001187983 */ /* 0x001ee20000100a00 */
[----:B--2---:R-:W-:Y:S03]  /*43d00*/  HMMA.16816.F32.BF16 R8, R12, R20, R8 ;  /* 0x000000140c08723c */ /* 0x004fe60000041808 */
[----:B---3--:R0:W-:Y:S04]  /*43d10*/  STL.64 [R1+0x5a08], R24 ;  /* 0x005a081801007387 */ /* 0x0081e80000100a00 */
[----:B0-----:R-:W2:Y:S01]  /*43d20*/  LDL.64 R24, [R1+0x70] ;  /* 0x0000700001187983 */ /* 0x001ea20000100a00 */
[----:B------:R-:W-:-:S02]  /*43d30*/  IMAD.MOV.U32 R18, RZ, RZ, R20 ;  /* 0x000000ffff127224 */ /* 0x000fc400078e0014 */
[----:B------:R-:W-:Y:S01]  /*43d40*/  IMAD.MOV.U32 R19, RZ, RZ, R21 ;  /* 0x000000ffff137224 */ /* 0x000fe200078e0015 */
[----:B--2---:R0:W-:Y:S04]  /*43d50*/  STL.64 [R1+0x5a20], R24 ;  /* 0x005a201801007387 */ /* 0x0041e80000100a00 */
[----:B0-----:R-:W2:Y:S04]  /*43d60*/  LDL.64 R24, [R1+0x80] ;  /* 0x0000800001187983 */ /* 0x001ea80000100a00 */
[----:B------:R-:W-:Y:S04]  /*43d70*/  STL [R1+0x5978], R3 ;  /* 0x0059780301007387 */ /* 0x000fe80000100800 */
[----:B------:R0:W-:Y:S04]  /*43d80*/  STL.64 [R1+0x620], R8 ;  /* 0x0006200801007387 */ /* 0x0001e80000100a00 */
[----:B------:R-:W-:Y:S04]  /*43d90*/  STL.64 [R1+0x628], R10 ;  /* 0x0006280a01007387 */ /* 0x000fe80000100a00 */
[----:B0-----:R-:W3:Y:S04]  /*43da0*/  LDL.LU.64 R8, [R1+0x5a38] ;  /* 0x005a380001087983 */ /* 0x001ee80000300a00 */
[----:B------:R-:W2:Y:S04]  /*43db0*/  LDL.LU.64 R20, [R1+0x5a30] ;  /* 0x005a300001147983 */ /* 0x000ea80000300a00 */
[----:B------:R-:W-:Y:S04]  /*43dc0*/  STL [R1+0x597c], R18 ;  /* 0x00597c1201007387 */ /* 0x000fe80000100800 */
[----:B------:R-:W-:Y:S04]  /*43dd0*/  STL [R1+0x5a18], R19 ;  /* 0x005a181301007387 */ /* 0x000fe80000100800 */
[----:B----4-:R0:W-:Y:S04]  /*43de0*/  STL.64 [R1+0x5a10], R16 ;  /* 0x005a101001007387 */ /* 0x0101e80000100a00 */
[----:B0-----:R-:W4:Y:S04]  /*43df0*/  LDL.LU.64 R16, [R1+0xbc0] ;  /* 0x000bc00001107983 */ /* 0x001f280000300a00 */
[----:B------:R-:W4:Y:S01]  /*43e00*/  LDL.LU.64 R18, [R1+0xbc8] ;  /* 0x000bc80001127983 */ /* 0x000f220000300a00 */
[----:B---3--:R-:W-:-:S02]  /*43e10*/  IMAD.MOV.U32 R2, RZ, RZ, R8 ;  /* 0x000000ffff027224 */ /* 0x008fc400078e0008 */
[----:B------:R-:W-:Y:S01]  /*43e20*/  IMAD.MOV.U32 R0, RZ, RZ, R9 ;  /* 0x000000ffff007224 */ /* 0x000fe200078e0009 */
[C---:B----4-:R-:W-:Y:S08]  /*43e30*/  HMMA.16816.F32.BF16 R16, R12.reuse, R8, R16 ;  /* 0x000000080c10723c */ /* 0x050ff00000041810 */
[C---:B--2---:R-:W-:Y:S11]  /*43e40*/  HMMA.16816.F32.BF16 R8, R12.reuse, R20, R4 ;  /* 0x000000140c08723c */ /* 0x044ff60000041804 */
[----:B------:R0:W-:Y:S04]  /*43e50*/  STL.64 [R1+0x610], R16 ;  /* 0x0006101001007387 */ /* 0x0001e80000100a00 */
[----:B------:R1:W-:Y:S04]  /*43e60*/  STL.64 [R1+0x618], R18 ;  /* 0x0006181201007387 */ /* 0x0003e80000100a00 */
[----:B------:R-:W2:Y:S04]  /*43e70*/  LDL.LU.64 R4, [R1+0xb60] ;  /* 0x000b600001047983 */ /* 0x000ea80000300a00 */
[----:B------:R-:W2:Y:S04]  /*43e80*/  LDL.LU.64 R6, [R1+0xb68] ;  /* 0x000b680001067983 */ /* 0x000ea80000300a00 */
[----:B------:R-:W-:Y:S04]  /*43e90*/  STL.64 [R1+0x600], R8 ;  /* 0x0006000801007387 */ /* 0x000fe80000100a00 */
[----:B------:R-:W-:Y:S04]  /*43ea0*/  STL.64 [R1+0x608], R10 ;  /* 0x0006080a01007387 */ /* 0x000fe80000100a00 */
[----:B0-----:R-:W3:Y:S04]  /*43eb0*/  LDL.LU.64 R16, [R1+0xb20] ;  /* 0x000b200001107983 */ /* 0x001ee80000300a00 */
[----:B-1----:R-:W3:Y:S04]  /*43ec0*/  LDL.LU.64 R18, [R1+0xb28] ;  /* 0x000b280001127983 */ /* 0x002ee80000300a00 */
[----:B------:R-:W4:Y:S04]  /*43ed0*/  LDL.LU.64 R20, [R1+0xa70] ;  /* 0x000a700001147983 */ /* 0x000f280000300a00 */
[----:B------:R-:W2:Y:S04]  /*43ee0*/  LDL.LU.64 R22, [R1+0xa78] ;  /* 0x000a780001167983 */ /* 0x000ea80000300a00 */
[----:B--2---:R-:W-:Y:S04]  /*43ef0*/  STL.64 [R1+0x5a00], R22 ;  /* 0x005a001601007387 */ /* 0x004fe80000100a00 */
[----:B----4-:R0:W-:Y:S04]  /*43f00*/  STL.64 [R1+0x59f8], R20 ;  /* 0x0059f81401007387 */ /* 0x0101e80000100a00 */
[----:B0-----:R-:W2:Y:S04]  /*43f10*/  LDL.LU.64 R20, [R1+0xad0] ;  /* 0x000ad00001147983 */ /* 0x001ea80000300a00 */
[----:B------:R-:W2:Y:S04]  /*43f20*/  LDL.LU.64 R22, [R1+0xad8] ;  /* 0x000ad80001167983 */ /* 0x000ea80000300a00 */
[----:B------:R-:W4:Y:S04]  /*43f30*/  LDL.LU.64 R8, [R1+0xc20] ;  /* 0x000c200001087983 */ /* 0x000f280000300a00 */
[----:B------:R-:W2:Y:S04]  /*43f40*/  LDL.LU.64 R10, [R1+0xc28] ;  /* 0x000c2800010a7983 */ /* 0x000ea80000300a00 */
[----:B--2---:R-:W-:Y:S04]  /*43f50*/  STL.64 [R1+0x59a8], R10 ;  /* 0x0059a80a01007387 */ /* 0x004fe80000100a00 */
[----:B----4-:R0:W-:Y:S04]  /*43f60*/  STL.64 [R1+0x59a0], R8 ;  /* 0x0059a00801007387 */ /* 0x0101e80000100a00 */
[----:B0-----:R-:W2:Y:S04]  /*43f70*/  LDL.LU.64 R8, [R1+0xc40] ;  /* 0x000c400001087983 */ /* 0x001ea80000300a00 */
[----:B------:R-:W4:Y:S01]  /*43f80*/  LDL.LU.64 R10, [R1+0xc48] ;  /* 0x000c4800010a7983 */ /* 0x000f220000300a00 */
[----:B------:R-:W-:Y:S03]  /*43f90*/  HMMA.16816.F32.BF16 R4, R12, R24, R4 ;  /* 0x000000180c04723c */ /* 0x000fe60000041804 */
[----:B----4-:R-:W-:Y:S04]  /*43fa0*/  STL.64 [R1+0x59c0], R10 ;  /* 0x0059c00a01007387 */ /* 0x010fe80000100a00 */
[----:B--2---:R0:W-:Y:S04]  /*43fb0*/  STL.64 [R1+0x59b8], R8 ;  /* 0x0059b80801007387 */ /* 0x0041e80000100a00 */
[----:B0-----:R-:W2:Y:S04]  /*43fc0*/  LDL.LU.64 R8, [R1+0xc60] ;  /* 0x000c600001087983 */ /* 0x001ea80000300a00 */
[----:B------:R-:W4:Y:S04]  /*43fd0*/  LDL.LU.64 R10, [R1+0xc68] ;  /* 0x000c6800010a7983 */ /* 0x000f280000300a00 */
[----:B----4-:R-:W-:Y:S04]  /*43fe0*/  STL.64 [R1+0x59d8], R10 ;  /* 0x0059d80a01007387 */ /* 0x010fe80000100a00 */
[----:B--2---:R0:W-:Y:S04]  /*43ff0*/  STL.64 [R1+0x59d0], R8 ;  /* 0x0059d00801007387 */ /* 0x0041e80000100a00 */
[----:B0-----:R-:W2:Y:S04]  /*44000*/  LDL.LU.64 R8, [R1+0xc80] ;  /* 0x000c800001087983 */ /* 0x001ea80000300a00 */
[----:B------:R-:W2:Y:S04]  /*44010*/  LDL.LU.64 R10, [R1+0xc88] ;  /* 0x000c8800010a7983 */ /* 0x000ea80000300a00 */
[----:B------:R0:W-:Y:S04]  /*44020*/  STL.64 [R1+0x5f0], R4 ;  /* 0x0005f00401007387 */ /* 0x0001e80000100a00 */
[----:B------:R1:W-:Y:S04]  /*44030*/  STL.64 [R1+0x5f8], R6 ;  /* 0x0005f80601007387 */ /* 0x0003e80000100a00 */
[----:B0-----:R-:W4:Y:S01]  /*44040*/  LDL.LU.64 R4, [R1+0x5a28] ;  /* 0x005a280001047983 */ /* 0x001f220000300a00 */
[----:B-1----:R-:W-:Y:S01]  /*44050*/  MOV R7, R24 ;  /* 0x0000001800077202 */ /* 0x002fe20000000f00 */
[----:B------:R-:W-:-:S02]  /*44060*/  IMAD.MOV.U32 R6, RZ, RZ, R25 ;  /* 0x000000ffff067224 */ /* 0x000fc400078e0019 */
[----:B------:R-:W3:Y:S02]  /*44070*/  LDL.LU.64 R24, [R1+0x5a20] ;  /* 0x005a200001187983 */ /* 0x000ee40000300a00 */
[----:B---3--:R-:W-:Y:S01]  /*44080*/  HMMA.16816.F32.BF16 R16, R12, R24, R16 ;  /* 0x000000180c10723c */ /* 0x008fe20000041810 */
[----:B------:R-:W-:-:S15]  /*44090*/  IMAD.MOV.U32 R3, RZ, RZ, R25 ;  /* 0x000000ffff037224 */ /* 0x000fde00078e0019 */
[----:B------:R-:W-:-:S03]  /*440a0*/  NOP ;  /* 0x0000000000007918 */ /* 0x000fc60000000000 */
[----:B------:R-:W-:Y:S04]  /*440b0*/  STL.64 [R1+0x5e0], R16 ;  /* 0x0005e01001007387 */ /* 0x000fe80000100a00 */
[----:B------:R0:W-:Y:S04]  /*440c0*/  STL.64 [R1+0x5e8], R18 ;  /* 0x0005e81201007387 */ /* 0x0001e80000100a00 */
[----:B0-----:R-:W3:Y:S04]  /*440d0*/  LDL.LU R19, [R1+0x5a18] ;  /* 0x005a180001137983 */ /* 0x001ee80000300800 */
[----:B------:R-:W2:Y:S01]  /*440e0*/  LDL.LU.64 R16, [R1+0x5a10] ;  /* 0x005a100001107983 */ /* 0x000ea20000300a00 */
[----:B------:R-:W-:-:S03]  /*440f0*/  IMAD.MOV.U32 R18, RZ, RZ, R24 ;  /* 0x000000ffff127224 */ /* 0x000fc600078e0018 */
[----:B------:R-:W2:Y:S02]  /*44100*/  LDL.LU.64 R24, [R1+0x5a08] ;  /* 0x005a080001187983 */ /* 0x000ea40000300a00 */
[----:B--2---:R-:W-:-:S15]  /*44110*/  HMMA.16816.F32.BF16 R20, R12, R24, R20 ;  /* 0x000000180c14723c */ /* 0x004fde0000041814 */
[----:B------:R-:W-:-:S04]  /*44120*/  NOP ;  /* 0x0000000000007918 */ /* 0x000fc80000000000 */
[----:B------:R-:W-:Y:S04]  /*44130*/  STL.64 [R1+0x5d0], R20 ;  /* 0x0005d01401007387 */ /* 0x000fe80000100a00 */
[----:B------:R0:W-:Y:S04]  /*44140*/  STL.64 [R1+0x5d8], R22 ;  /* 0x0005d81601007387 */ /* 0x0001e80000100a00 */
[----:B0-----:R-:W2:Y:S04]  /*44150*/  LDL.LU.64 R22, [R1+0x5a00] ;  /* 0x005a000001167983 */ /* 0x001ea80000300a00 */
[----:B------:R-:W2:Y:S01]  /*44160*/  LDL.LU.64 R20, [R1+0x59f8] ;  /* 0x0059f80001147983 */ /* 0x000ea20000300a00 */
[----:B------:R-:W-:-:S02]  /*44170*/  IMAD.MOV.U32 R28, RZ, RZ, R24 ;  /* 0x000000ffff1c7224 */ /* 0x000fc400078e0018 */
[----:B------:R-:W-:Y:S02]  /*44180*/  IMAD.MOV.U32 R29, RZ, RZ, R25 ;  /* 0x000000ffff1d7224 */ /* 0x000fe400078e0019 */
[----:B------:R-:W3:Y:S01]  /*44190*/  LDL.LU.64 R24, [R1+0x59f0] ;  /* 0x0059f00001187983 */ /* 0x000ee20000300a00 */
[----:B--2---:R-:W-:Y:S03]  /*441a0*/  HMMA.16816.F32.BF16 R12, R12, R16, R20 ;  /* 0x000000100c0c723c */ /* 0x004fe60000041814 */
[----:B------:R-:W3:Y:S04]  /*441b0*/  LDL.LU.64 R22, [R1+0x59e8] ;  /* 0x0059e80001167983 */ /* 0x000ee80000300a00 */
[----:B------:R-:W3:-:S12]  /*441c0*/  LDL.LU.64 R20, [R1+0x59e0] ;  /* 0x0059e00001147983 */ /* 0x000ed80000300a00 */
[----:B------:R0:W-:Y:S04]  /*441d0*/  STL.64 [R1+0x2c0], R12 ;  /* 0x0002c00c01007387 */ /* 0x0001e80000100a00 */
[----:B------:R1:W-:Y:S04]  /*441e0*/  STL.64 [R1+0x2c8], R14 ;  /* 0x0002c80e01007387 */ /* 0x0003e80000100a00 */
[----:B0-----:R-:W4:Y:S04]  /*441f0*/  LDL.LU.64 R12, [R1+0xbd0] ;  /* 0x000bd000010c7983 */ /* 0x001f280000300a00 */
[----:B-1----:R-:W4:Y:S04]  /*44200*/  LDL.LU.64 R14, [R1+0xbd8] ;  /* 0x000bd800010e7983 */ /* 0x002f280000300a00 */
[----:B------:R-:W-:Y:S01]  /*44210*/  STL.64 [R1+0x58d0], R16 ;  /* 0x0058d01001007387 */ /* 0x000fe20000100a00 */
[----:B---3--:R-:W-:Y:S03]  /*44220*/  HMMA.16816.F32.BF16 R24, R20, R24, R8 ;  /* 0x000000181418723c */ /* 0x008fe60000041808 */
[----:B------:R-:W2:Y:S04]  /*44230*/  LDL.LU.64 R10, [R1+0x59d8] ;  /* 0x0059d800010a7983 */ /* 0x000ea80000300a00 */
[----:B------:R-:W2:-:S12]  /*44240*/  LDL.LU.64 R8, [R1+0x59d0] ;  /* 0x0059d00001087983 */ /* 0x000e980000300a00 */
[----:B------:R0:W-:Y:S04]  /*44250*/  STL.64 [R1+0x530], R24 ;  /* 0x0005301801007387 */ /* 0x0001e80000100a00 */
[----:B------:R2:W-:Y:S04]  /*44260*/  STL.64 [R1+0x538], R26 ;  /* 0x0005381a01007387 */ /* 0x0005e80000100a00 */
[----:B0-----:R-:W2:Y:S02]  /*44270*/  LDL.LU.64 R24, [R1+0x59c8] ;  /* 0x0059c80001187983 */ /* 0x001ea40000300a00 */
[----:B--2---:R-:W-:Y:S02]  /*44280*/  HMMA.16816.F32.BF16 R24, R20, R24, R8 ;  /* 0x000000181418723c */ /* 0x004fe40000041808 */
[----:B------:R-:W2:Y:S04]  /*44290*/  LDL.LU.64 R10, [R1+0x59c0] ;  /* 0x0059c000010a7983 */ /* 0x000ea80000300a00 */
[----:B------:R-:W2:-:S13]  /*442a0*/  LDL.LU.64 R8, [R1+0x59b8] ;  /* 0x0059b80001087983 */ /* 0x000e9a0000300a00 */
[----:B------:R0:W-:Y:S04]  /*442b0*/  STL.64 [R1+0x520], R24 ;  /* 0x0005201801007387 */ /* 0x0001e80000100a00 */
[----:B------:R2:W-:Y:S04]  /*442c0*/  STL.64 [R1+0x528], R26 ;  /* 0x0005281a01007387 */ /* 0x0005e80000100a00 */
[----:B0-----:R-:W2:Y:S02]  /*442d0*/  LDL.LU.64 R24, [R1+0x59b0] ;  /* 0x0059b00001187983 */ /* 0x001ea40000300a00 */
[----:B--2---:R-:W-:Y:S02]  /*442e0*/  HMMA.16816.F32.BF16 R24, R20, R24, R8 ;  /* 0x000000181418723c */ /* 0x004fe40000041808 */
[----:B------:R-:W2:Y:S04]  /*442f0*/  LDL.LU.64 R10, [R1+0x59a8] ;  /* 0x0059a800010a7983 */ /* 0x000ea80000300a00 */
[----:B------:R-:W2:-:S13]  /*44300*/  LDL.LU.64 R8, [R1+0x59a0] ;  /* 0x0059a00001087983 */ /* 0x000e9a0000300a00 */
        /* <DEDUP_REMOVED lines=9> */
[----:B------:R-:W2:Y:S04]  /*443a0*/  LDL.LU.64 R8, [R1+0x5980] ;  /* 0x0059800001087983 */ /* 0x000ea80000300a00 */
[----:B---3--:R-:W-:Y:S04]  /*443b0*/  STL.64 [R1+0x5888], R26 ;  /* 0x0058881a01007387 */ /* 0x008fe80000100a00 */
[----:B------:R0:W-:Y:S04]  /*443c0*/  STL.64 [R1+0x5880], R24 ;  /* 0x0058801801007387 */ /* 0x0001e80000100a00 */
[----:B0-----:R-:W2:Y:S04]  /*443d0*/  LDL.LU.64 R24, [R1+0xc00] ;  /* 0x000c000001187983 */ /* 0x001ea80000300a00 */
[----:B------:R-:W2:Y:S02]  /*443e0*/  LDL.LU.64 R26, [R1+0xc08] ;  /* 0x000c0800011a7983 */ /* 0x000ea40000300a00 */
[----:B--2---:R-:W-:-:S15]  /*443f0*/  HMMA.16816.F32.BF16 R24, R20, R8, R24 ;  /* 0x000000081418723c */ /* 0x004fde0000041818 */
[----:B------:R-:W-:-:S04]  /*44400*/  NOP ;  /* 0x0000000000007918 */ /* 0x000fc80000000000 */
[----:B------:R0:W-:Y:S04]  /*44410*/  STL.64 [R1+0x4f0], R24 ;  /* 0x0004f01801007387 */ /* 0x0001e80000100a00 */
[----:B------:R-:W-:Y:S04]  /*44420*/  STL.64 [R1+0x4f8], R26 ;  /* 0x0004f81a01007387 */ /* 0x000fe80000100a00 */
[----:B0-----:R-:W2:Y:S01]  /*44430*/  LDL.LU.64 R24, [R1] ;  /* 0x0000000001187983 */ /* 0x001ea20000300a00 */
[----:B------:R-:W-:Y:S02]  /*44440*/  IMAD.MOV.U32 R16, RZ, RZ, R28 ;  /* 0x000000ffff107224 */ /* 0x000fe400078e001c */
[----:B------:R-:W-:Y:S01]  /*44450*/  IMAD.MOV.U32 R17, RZ, RZ, R29 ;  /* 0x000000ffff117224 */ /* 0x000fe200078e001d */
[----:B--2---:R-:W-:Y:S04]  /*44460*/  STL.64 [R1+0x58a0], R24 ;  /* 0x0058a01801007387 */ /* 0x004fe80000100a00 */
[----:B------:R-:W-:Y:S04]  /*44470*/  STL.64 [R1+0x5878], R10 ;  /* 0x0058780a01007387 */ /* 0x000fe80000100a00 */
[----:B------:R0:W-:Y:S02]  /*44480*/  STL.64 [R1+0x5870], R8 ;  /* 0x0058700801007387 */ /* 0x0001e40000100a00 */
[----:B0-----:R-:W-:-:S02]  /*44490*/  IMAD.MOV.U32 R8, RZ, RZ, R18 ;  /* 0x000000ffff087224 */ /* 0x001fc400078e0012 */
[----:B------:R-:W-:Y:S01]  /*444a0*/  IMAD.MOV.U32 R9, RZ, RZ, R3 ;  /* 0x000000ffff097224 */ /* 0x000fe200078e0003 */
[----:B------:R-:W2:Y:S04]  /*444b0*/  LDL.LU R18, [R1+0x597c] ;  /* 0x00597c0001127983 */ /* 0x000ea80000300800 */
[----:B------:R-:W3:Y:S04]  /*444c0*/  LDL.LU R3, [R1+0x5978] ;  /* 0x0059780001037983 */ /* 0x000ee80000300800 */
[----:B------:R4:W-:Y:S04]  /*444d0*/  STL.64 [R1+0x58e8], R8 ;  /* 0x0058e80801007387 */ /* 0x0009e80000100a00 */
[----:B------:R-:W2:Y:S01]  /*444e0*/  LDL.LU R28, [R1+0x5974] ;  /* 0x00597400011c7983 */ /* 0x000ea20000300800 */
[----:B----4-:R-:W-:-:S15]  /*444f0*/  HMMA.16816.F32.BF16 R8, R20, R4, R12 ;  /* 0x000000041408723c */ /* 0x010fde000004180c */
[----:B------:R-:W-:-:S04]  /*44500*/  NOP ;  /* 0x0000000000007918 */ /* 0x000fc80000000000 */
[----:B------:R-:W-:Y:S04]  /*44510*/  STL.64 [R1+0x4e0], R8 ;  /* 0x0004e00801007387 */ /* 0x000fe80000100a00 */
[----:B------:R-:W-:Y:S04]  /*44520*/  STL.64 [R1+0x4e8], R10 ;  /* 0x0004e80a01007387 */ /* 0x000fe80000100a00 */
[----:B------:R-:W4:Y:S04]  /*44530*/  LDL.LU R29, [R1+0x5970] ;  /* 0x00597000011d7983 */ /* 0x000f280000300800 */
[----:B------:R-:W-:Y:S04]  /*44540*/  STL.64 [R1+0x58f0], R16 ;  /* 0x0058f01001007387 */ /* 0x000fe80000100a00 */
[----:B------:R0:W-:Y:S04]  /*44550*/  STL.64 [R1+0x58a8], R4 ;  /* 0x0058a80401007387 */ /* 0x0001e80000100a00 */
[----:B0-----:R-:W2:Y:S04]  /*44560*/  LDL.LU.64 R4, [R1+0x20] ;  /* 0x0000200001047983 */ /* 0x001ea80000300a00 */
[----:B--2---:R0:W-:Y:S02]  /*44570*/  STL.64 [R1+0x58c8], R4 ;  /* 0x0058c80401007387 */ /* 0x0041e40000100a00 */
[----:B0-----:R-:W-:-:S02]  /*44580*/  IMAD.MOV.U32 R4, RZ, RZ, R18 ;  /* 0x000000ffff047224 */ /* 0x001fc400078e0012 */
[----:B------:R-:W-:Y:S01]  /*44590*/  IMAD.MOV.U32 R5, RZ, RZ, R19 ;  /* 0x000000ffff057224 */ /* 0x000fe200078e0013 */
[----:B------:R-:W2:Y:S04]  /*445a0*/  LDL.LU R18, [R1+0x596c] ;  /* 0x00596c0001127983 */ /* 0x000ea80000300800 */
[----:B------:R-:W2:Y:S04]  /*445b0*/  LDL.LU R19, [R1+0x5968] ;  /* 0x0059680001137983 */ /* 0x000ea80000300800 */
[----:B------:R0:W-:Y:S04]  /*445c0*/  STL.64 [R1+0x5918], R4 ;  /* 0x0059180401007387 */ /* 0x0001e80000100a00 */
[----:B0-----:R-:W2:Y:S01]  /*445d0*/  LDL R4, [R1+0xc0] ;  /* 0x0000c00001047983 */ /* 0x001ea20000100800 */
[----:B---3--:R-:W-:-:S03]  /*445e0*/  IMAD.MOV.U32 R5, RZ, RZ, R3 ;  /* 0x000000ffff057224 */ /* 0x008fc600078e0003 */
[----:B------:R-:W3:Y:S04]  /*445f0*/  LDL.LU R3, [R1+0x5964] ;  /* 0x0059640001037983 */ /* 0x000ee80000300800 */
[----:B--2---:R4:W-:Y:S04]  /*44600*/  STL.64 [R1+0x5930], R4 ;  /* 0x0059300401007387 */ /* 0x0049e80000100a00 */
[----:B---3--:R-:W0:Y:S01]  /*44610*/  LDSM.16.MT88.4 R12, [R3+UR5+0x180] ;  /* 0x00018005030c783b */ /* 0x008e220008004200 */
[----:B----4-:R-:W-:Y:S02]  /*44620*/  IMAD.MOV.U32 R4, RZ, RZ, R29 ;  /* 0x000000ffff047224 */ /* 0x010fe400078e001d */
[----:B------:R-:W-:Y:S01]  /*44630*/  IMAD.MOV.U32 R5, RZ, RZ, R28 ;  /* 0x000000ffff057224 */ /* 0x000fe200078e001c */
[----:B------:R-:W2:Y:S04]  /*44640*/  LDL.LU R29, [R1+0x5960] ;  /* 0x00596000011d7983 */ /* 0x000ea80000300800 */
[----:B------:R-:W-:Y:S04]  /*44650*/  STL.64 [R1+0x5948], R4 ;  /* 0x0059480401007387 */ /* 0x000fe80000100a00 */
[----:B------:R-:W3:Y:S04]  /*44660*/  LDL.LU.64 R24, [R1+0x10] ;  /* 0x0000100001187983 */ /* 0x000ee80000300a00 */
[----:B---3--:R1:W-:Y:S02]  /*44670*/  STL.64 [R1+0x58b0], R24 ;  /* 0x0058b01801007387 */ /* 0x0083e40000100a00 */
[----:B-1----:R-:W-:-:S02]  /*44680*/  IMAD.MOV.U32 R24, RZ, RZ, R7 ;  /* 0x000000ffff187224 */ /* 0x002fc400078e0007 */
[----:B------:R-:W-:-:S05]  /*44690*/  IMAD.MOV.U32 R25, RZ, RZ, R6 ;  /* 0x000000ffff197224 */ /* 0x000fca00078e0006 */
[----:B------:R1:W-:Y:S02]  /*446a0*/  STL.64 [R1+0x58f8], R24 ;  /* 0x0058f81801007387 */ /* 0x0003e40000100a00 */
[----:B-1----:R-:W-:Y:S02]  /*446b0*/  IMAD.MOV.U32 R24, RZ, RZ, R2 ;  /* 0x000000ffff187224 */ /* 0x002fe400078e0002 */
[----:B------:R-:W-:-:S05]  /*446c0*/  IMAD.MOV.U32 R25, RZ, RZ, R0 ;  /* 0x000000ffff197224 */ /* 0x000fca00078e0000 */
[----:B------:R1:W-:Y:S04]  /*446d0*/  STL.64 [R1+0x5910], R24 ;  /* 0x0059101801007387 */ /* 0x0003e80000100a00 */
[----:B-1----:R-:W3:Y:S04]  /*446e0*/  LDL.LU.64 R24, [R1+0xb00] ;  /* 0x000b000001187983 */ /* 0x002ee80000300a00 */
[----:B------:R-:W4:Y:S04]  /*446f0*/  LDL.LU.64 R26, [R1+0xb08] ;  /* 0x000b0800011a7983 */ /* 0x000f280000300a00 */
[----:B----4-:R-:W-:Y:S04]  /*44700*/  STL.64 [R1+0x5928], R26 ;  /* 0x0059281a01007387 */ /* 0x010fe80000100a00 */
[----:B---3--:R1:W-:Y:S04]  /*44710*/  STL.64 [R1+0x5920], R24 ;  /* 0x0059201801007387 */ /* 0x0083e80000100a00 */
[----:B-1----:R-:W3:Y:S04]  /*44720*/  LDL.LU.64 R24, [R1+0xb40] ;  /* 0x000b400001187983 */ /* 0x002ee80000300a00 */
[----:B------:R-:W4:Y:S04]  /*44730*/  LDL.LU.64 R26, [R1+0xb48] ;  /* 0x000b4800011a7983 */ /* 0x000f280000300a00 */
[----:B----4-:R-:W-:Y:S04]  /*44740*/  STL.64 [R1+0x5940], R26 ;  /* 0x0059401a01007387 */ /* 0x010fe80000100a00 */
[----:B---3--:R1:W-:Y:S04]  /*44750*/  STL.64 [R1+0x5938], R24 ;  /* 0x0059381801007387 */ /* 0x0083e80000100a00 */
[----:B-1----:R-:W3:Y:S04]  /*44760*/  LDL.LU.64 R24, [R1+0xb70] ;  /* 0x000b700001187983 */ /* 0x002ee80000300a00 */
[----:B------:R-:W4:Y:S01]  /*44770*/  LDL.LU.64 R26, [R1+0xb78] ;  /* 0x000b7800011a7983 */ /* 0x000f220000300a00 */
[----:B------:R-:W-:-:S02]  /*44780*/  IMAD.MOV.U32 R4, RZ, RZ, R19 ;  /* 0x000000ffff047224 */ /* 0x000fc400078e0013 */
[----:B------:R-:W-:Y:S01]  /*44790*/  IMAD.MOV.U32 R5, RZ, RZ, R18 ;  /* 0x000000ffff057224 */ /* 0x000fe200078e0012 */
[----:B----4-:R-:W-:Y:S04]  /*447a0*/  STL.64 [R1+0x5958], R26 ;  /* 0x0059581a01007387 */ /* 0x010fe80000100a00 */
[----:B---3--:R1:W-:Y:S04]  /*447b0*/  STL.64 [R1+0x5950], R24 ;  /* 0x0059501801007387 */ /* 0x0083e80000100a00 */
[----:B-1----:R-:W3:Y:S04]  /*447c0*/  LDL.LU.64 R24, [R1+0xba0] ;  /* 0x000ba00001187983 */ /* 0x002ee80000300a00 */
[----:B------:R-:W3:Y:S04]  /*447d0*/  LDL.LU.64 R26, [R1+0xba8] ;  /* 0x000ba800011a7983 */ /* 0x000ee80000300a00 */
[----:B------:R-:W4:Y:S04]  /*447e0*/  LDL.LU.64 R16, [R1+0xa60] ;  /* 0x000a600001107983 */ /* 0x000f280000300a00 */
[----:B------:R-:W2:Y:S01]  /*447f0*/  LDL.LU.64 R18, [R1+0xa68] ;  /* 0x000a680001127983 */ /* 0x000ea20000300a00 */
[C---:B---3--:R-:W-:Y:S03]  /*44800*/  HMMA.16816.F32.BF16 R4, R20.reuse, R4, R24 ;  /* 0x000000041404723c */ /* 0x048fe60000041818 */
[----:B--2---:R-:W-:Y:S04]  /*44810*/  STL.64 [R1+0x5908], R18 ;  /* 0x0059081201007387 */ /* 0x004fe80000100a00 */
[----:B----4-:R1:W-:Y:S04]  /*44820*/  STL.64 [R1+0x5900], R16 ;  /* 0x0059001001007387 */ /* 0x0103e80000100a00 */
[----:B-1----:R-:W2:Y:S04]  /*44830*/  LDL.LU.64 R16, [R1+0xab0] ;  /* 0x000ab00001107983 */ /* 0x002ea80000300a00 */
[----:B------:R-:W2:Y:S04]  /*44840*/  LDL.LU.64 R18, [R1+0xab8] ;  /* 0x000ab80001127983 */ /* 0x000ea80000300a00 */
[----:B------:R-:W3:Y:S04]  /*44850*/  LDL.LU.64 R8, [R1+0xa20] ;  /* 0x000a200001087983 */ /* 0x000ee80000300a00 */
[----:B------:R-:W3:Y:S04]  /*44860*/  LDL.LU.64 R10, [R1+0xa28] ;  /* 0x000a2800010a7983 */ /* 0x000ee80000300a00 */
[----:B0-----:R-:W-:Y:S04]  /*44870*/  STL.64 [R1+0x57e8], R14 ;  /* 0x0057e80e01007387 */ /* 0x001fe80000100a00 */
[----:B------:R0:W-:Y:S04]  /*44880*/  STL.64 [R1+0x57e0], R12 ;  /* 0x0057e00c01007387 */ /* 0x0001e80000100a00 */
[----:B0-----:R-:W4:Y:S04]  /*44890*/  LDL.LU.64 R12, [R1+0x90] ;  /* 0x00009000010c7983 */ /* 0x001f280000300a00 */
[----:B------:R-:W-:Y:S04]  /*448a0*/  STL [R1+0x54e8], R3 ;  /* 0x0054e80301007387 */ /* 0x000fe80000100800 */
[----:B------:R-:W2:Y:S04]  /*448b0*/  LDL.LU.64 R26, [R1+0x5958] ;  /* 0x00595800011a7983 */ /* 0x000ea80000300a00 */
[----:B------:R-:W2:Y:S04]  /*448c0*/  LDL.LU.64 R24, [R1+0x5950] ;  /* 0x0059500001187983 */ /* 0x000ea80000300a00 */
        /* <DEDUP_REMOVED lines=16> */
[----:B------:R-:W2:-:S15]  /*449d0*/  LDL.LU.64 R24, [R1+0x5910] ;  /* 0x0059100001187983 */ /* 0x000e9e0000300a00 */
[----:B------:R-:W-:Y:S02]  /*449e0*/  NOP ;  /* 0x0000000000007918 */ /* 0x000fe40000000000 */
[----:B------:R0:W-:Y:S04]  /*449f0*/  STL.64 [R1+0x4a0], R4 ;  /* 0x0004a00401007387 */ /* 0x0001e80000100a00 */
[----:B------:R1:W-:Y:S04]  /*44a00*/  STL.64 [R1+0x4a8], R6 ;  /* 0x0004a80601007387 */ /* 0x0003e80000100a00 */
[----:B0-----:R-:W3:Y:S04]  /*44a10*/  LDL.LU.64 R4, [R1+0x7d0] ;  /* 0x0007d00001047983 */ /* 0x001ee80000300a00 */
[----:B-1----:R-:W3:Y:S01]  /*44a20*/  LDL.LU.64 R6, [R1+0x7d8] ;  /* 0x0007d80001067983 */ /* 0x002ee20000300a00 */
[C---:B--2---:R-:W-:Y:S03]  /*44a30*/  HMMA.16816.F32.BF16 R24, R20.reuse, R24, R16 ;  /* 0x000000181418723c */ /* 0x044fe60000041810 */
[----:B---3--:R-:W-:Y:S04]  /*44a40*/  STL.64 [R1+0x58e0], R6 ;  /* 0x0058e00601007387 */ /* 0x008fe80000100a00 */
[----:B------:R0:W-:Y:S04]  /*44a50*/  STL.64 [R1+0x58d8], R4 ;  /* 0x0058d80401007387 */ /* 0x0001e80000100a00 */
[----:B0-----:R-:W2:Y:S04]  /*44a60*/  LDL.LU.64 R4, [R1+0x990] ;  /* 0x0009900001047983 */ /* 0x001ea80000300a00 */
[----:B------:R-:W2:Y:S04]  /*44a70*/  LDL.LU.64 R6, [R1+0x998] ;  /* 0x0009980001067983 */ /* 0x000ea80000300a00 */
[----:B------:R-:W4:Y:S04]  /*44a80*/  LDL.LU.64 R18, [R1+0x5908] ;  /* 0x0059080001127983 */ /* 0x000f280000300a00 */
[----:B------:R-:W4:Y:S04]  /*44a90*/  LDL.LU.64 R16, [R1+0x5900] ;  /* 0x0059000001107983 */ /* 0x000f280000300a00 */
[----:B------:R0:W-:Y:S04]  /*44aa0*/  STL.64 [R1+0x490], R24 ;  /* 0x0004901801007387 */ /* 0x0001e80000100a00 */
[----:B------:R1:W-:Y:S04]  /*44ab0*/  STL.64 [R1+0x498], R26 ;  /* 0x0004981a01007387 */ /* 0x0003e80000100a00 */
[----:B0-----:R-:W1:Y:S01]  /*44ac0*/  LDL.LU.64 R24, [R1+0x58f8] ;  /* 0x0058f80001187983 */ /* 0x001e620000300a00 */
[C---:B----4-:R-:W-:Y:S08]  /*44ad0*/  HMMA.16816.F32.BF16 R16, R20.reuse, R12, R16 ;  /* 0x0000000c1410723c */ /* 0x050ff00000041810 */
[C---:B-1----:R-:W-:Y:S11]  /*44ae0*/  HMMA.16816.F32.BF16 R24, R20.reuse, R24, R8 ;  /* 0x000000181418723c */ /* 0x042ff60000041808 */
[----:B------:R0:W-:Y:S04]  /*44af0*/  STL.64 [R1+0x480], R16 ;  /* 0x0004801001007387 */ /* 0x0001e80000100a00 */
[----:B------:R-:W-:Y:S04]  /*44b00*/  STL.64 [R1+0x488], R18 ;  /* 0x0004881201007387 */ /* 0x000fe80000100a00 */
[----:B0-----:R-:W2:Y:S04]  /*44b10*/  LDL.LU.64 R16, [R1+0x58f0] ;  /* 0x0058f00001107983 */ /* 0x001ea80000300a00 */
[----:B------:R0:W-:Y:S04]  /*44b20*/  STL.64 [R1+0x5838], R12 ;  /* 0x0058380c01007387 */ /* 0x0001e80000100a00 */
[----:B0-----:R-:W3:Y:S04]  /*44b30*/  LDL.LU.64 R12, [R1+0x9e0] ;  /* 0x0009e000010c7983 */ /* 0x001ee80000300a00 */
[----:B------:R-:W3:Y:S04]  /*44b40*/  LDL.LU.64 R14, [R1+0x9e8] ;  /* 0x0009e800010e7983 */ /* 0x000ee80000300a00 */
[----:B------:R-:W3:Y:S04]  /*44b50*/  LDL.LU.64 R8, [R1+0x58e8] ;  /* 0x0058e80001087983 */ /* 0x000ee80000300a00 */
[----:B------:R0:W-:Y:S04]  /*44b60*/  STL.64 [R1+0x470], R24 ;  /* 0x0004701801007387 */ /* 0x0001e80000100a00 */
[----:B------:R1:W-:Y:S04]  /*44b70*/  STL.64 [R1+0x478], R26 ;  /* 0x0004781a01007387 */ /* 0x0003e80000100a00 */
[----:B0-----:R-:W4:Y:S04]  /*44b80*/  LDL.LU.64 R24, [R1+0xbe0] ;  /* 0x000be00001187983 */ /* 0x001f280000300a00 */
[----:B-1----:R-:W4:Y:S01]  /*44b90*/  LDL.LU.64 R26, [R1+0xbe8] ;  /* 0x000be800011a7983 */ /* 0x002f220000300a00 */
[----:B---3--:R-:W-:Y:S03]  /*44ba0*/  HMMA.16816.F32.BF16 R8, R20, R8, R12 ;  /* 0x000000081408723c */ /* 0x008fe6000004180c */
[----:B------:R-:W3:Y:S04]  /*44bb0*/  LDL.LU.64 R12, [R1+0xbb0] ;  /* 0x000bb000010c7983 */ /* 0x000ee80000300a00 */
[----:B------:R-:W3:-:S12]  /*44bc0*/  LDL.LU.64 R14, [R1+0xbb8] ;  /* 0x000bb800010e7983 */ /* 0x000ed80000300a00 */
        /* <DEDUP_REMOVED lines=15> */
[----:B------:R-:W4:Y:S04]  /*44cc0*/  LDL.LU.64 R4, [R1+0x58c8] ;  /* 0x0058c80001047983 */ /* 0x000f280000300a00 */
[----:B-1----:R-:W4:Y:S01]  /*44cd0*/  LDL.LU.64 R18, [R1+0x58c0] ;  /* 0x0058c00001127983 */ /* 0x002f220000300a00 */
[----:B------:R-:W-:-:S12]  /*44ce0*/  IMAD.MOV.U32 R3, RZ, RZ, R17 ;  /* 0x000000ffff037224 */ /* 0x000fd800078e0011 */
[----:B------:R0:W-:Y:S04]  /*44cf0*/  STL.64 [R1+0x240], R20 ;  /* 0x0002401401007387 */ /* 0x0001e80000100a00 */
[----:B------:R-:W-:Y:S04]  /*44d00*/  STL.64 [R1+0x248], R22 ;  /* 0x0002481601007387 */ /* 0x000fe80000100a00 */
[----:B------:R-:W4:Y:S04]  /*44d10*/  LDL.LU.64 R16, [R1+0x58b8] ;  /* 0x0058b80001107983 */ /* 0x000f280000300a00 */
[----:B0-----:R-:W3:Y:S01]  /*44d20*/  LDL.LU.64 R20, [R1+0x30] ;  /* 0x0000300001147983 */ /* 0x001ee20000300a00 */
[----:B----4-:R-:W-:Y:S03]  /*44d30*/  HMMA.16816.F32.BF16 R24, R16, R4, R24 ;  /* 0x000000041018723c */ /* 0x010fe60000041818 */
[----:B---3--:R0:W-:Y:S04]  /*44d40*/  STL.64 [R1+0x5868], R20 ;  /* 0x0058681401007387 */ /* 0x0081e80000100a00 */
[----:B0-----:R-:W3:Y:S04]  /*44d50*/  LDL.LU.64 R20, [R1+0xb10] ;  /* 0x000b100001147983 */ /* 0x001ee80000300a00 */
[----:B------:R-:W3:Y:S08]  /*44d60*/  LDL.LU.64 R22, [R1+0xb18] ;  /* 0x000b180001167983 */ /* 0x000ef00000300a00 */
[----:B------:R0:W-:Y:S04]  /*44d70*/  STL.64 [R1+0x1c0], R24 ;  /* 0x0001c01801007387 */ /* 0x0001e80000100a00 */
[----:B------:R-:W-:Y:S04]  /*44d80*/  STL.64 [R1+0x1c8], R26 ;  /* 0x0001c81a01007387 */ /* 0x000fe80000100a00 */
[----:B0-----:R-:W4:Y:S01]  /*44d90*/  LDL.LU.64 R24, [R1+0x58b0] ;  /* 0x0058b00001187983 */ /* 0x001f220000300a00 */
[----:B------:R-:W-:-:S02]  /*44da0*/  IMAD.MOV.U32 R2, RZ, RZ, R4 ;  /* 0x000000ffff027224 */ /* 0x000fc400078e0004 */
[----:B------:R-:W-:Y:S02]  /*44db0*/  IMAD.MOV.U32 R0, RZ, RZ, R5 ;  /* 0x000000ffff007224 */ /* 0x000fe400078e0005 */
[----:B------:R-:W2:Y:S01]  /*44dc0*/  LDL.LU.64 R4, [R1+0x58a8] ;  /* 0x0058a80001047983 */ /* 0x000ea20000300a00 */
[----:B----4-:R-:W-:Y:S01]  /*44dd0*/  HMMA.16816.F32.BF16 R12, R16, R24, R12 ;  /* 0x00000018100c723c */ /* 0x010fe2000004180c */
[----:B------:R-:W-:-:S15]  /*44de0*/  IMAD.MOV.U32 R6, RZ, RZ, R25 ;  /* 0x000000ffff067224 */ /* 0x000fde00078e0019 */
[----:B------:R-:W-:-:S03]  /*44df0*/  NOP ;  /* 0x0000000000007918 */ /* 0x000fc60000000000 */
[----:B------:R-:W-:Y:S04]  /*44e00*/  STL.64 [R1+0x6e0], R12 ;  /* 0x0006e00c01007387 */ /* 0x000fe80000100a00 */
[----:B------:R0:W-:Y:S02]  /*44e10*/  STL.64 [R1+0x6e8], R14 ;  /* 0x0006e80e01007387 */ /* 0x0001e40000100a00 */
[----:B0-----:R-:W-:Y:S02]  /*44e20*/  IMAD.MOV.U32 R14, RZ, RZ, R24 ;  /* 0x000000ffff0e7224 */ /* 0x001fe400078e0018 */
[----:B------:R-:W2:Y:S02]  /*44e30*/  LDL.LU.64 R24, [R1+0x58a0] ;  /* 0x0058a00001187983 */ /* 0x000ea40000300a00 */
        /* <DEDUP_REMOVED lines=8> */
[----:B------:R-:W4:Y:S04]  /*44ec0*/  LDL.LU.64 R26, [R1+0x5888] ;  /* 0x00588800011a7983 */ /* 0x000f280000300a00 */
[----:B------:R-:W2:Y:S02]  /*44ed0*/  LDL.LU.64 R24, [R1+0x5880] ;  /* 0x0058800001187983 */ /* 0x000ea40000300a00 */
[----:B--2---:R-:W-:-:S15]  /*44ee0*/  HMMA.16816.F32.BF16 R8, R16, R24, R8 ;  /* 0x000000181008723c */ /* 0x004fde0000041808 */
[----:B------:R-:W-:-:S04]  /*44ef0*/  NOP ;  /* 0x0000000000007918 */ /* 0x000fc80000000000 */
[----:B------:R-:W-:Y:S04]  /*44f00*/  STL.64 [R1+0x700], R8 ;  /* 0x0007000801007387 */ /* 0x000fe80000100a00 */
[----:B------:R0:W-:Y:S04]  /*44f10*/  STL.64 [R1+0x708], R10 ;  /* 0x0007080a01007387 */ /* 0x0001e80000100a00 */
[----:B0-----:R-:W2:Y:S04]  /*44f20*/  LDL.LU.64 R10, [R1+0x5878] ;  /* 0x00587800010a7983 */ /* 0x001ea80000300a00 */
[----:B------:R-:W3:Y:S04]  /*44f30*/  LDL.LU.64 R8, [R1+0x5870] ;  /* 0x0058700001087983 */ /* 0x000ee80000300a00 */
[----:B----4-:R-:W-:Y:S04]  /*44f40*/  STL.64 [R1+0x5798], R26 ;  /* 0x0057981a01007387 */ /* 0x010fe80000100a00 */
[----:B------:R0:W-:Y:S04]  /*44f50*/  STL.64 [R1+0x5790], R24 ;  /* 0x0057901801007387 */ /* 0x0001e80000100a00 */
[----:B0-----:R-:W4:Y:S04]  /*44f60*/  LDL.LU.64 R24, [R1+0xa80] ;  /* 0x000a800001187983 */ /* 0x001f280000300a00 */
[----:B------:R-:W4:Y:S01]  /*44f70*/  LDL.LU.64 R26, [R1+0xa88] ;  /* 0x000a8800011a7983 */ /* 0x000f220000300a00 */
[----:B---3--:R-:W-:-:S15]  /*44f80*/  HMMA.16816.F32.BF16 R20, R16, R8, R20 ;  /* 0x000000081014723c */ /* 0x008fde0000041814 */
[----:B------:R-:W-:-:S04]  /*44f90*/  NOP ;  /* 0x0000000000007918 */ /* 0x000fc80000000000 */
[----:B------:R0:W-:Y:S04]  /*44fa0*/  STL.64 [R1+0x710], R20 ;  /* 0x0007101401007387 */ /* 0x0001e80000100a00 */
[----:B------:R-:W-:Y:S04]  /*44fb0*/  STL.64 [R1+0x718], R22 ;  /* 0x0007181601007387 */ /* 0x000fe80000100a00 */
[----:B0-----:R-:W4:Y:S04]  /*44fc0*/  LDL.LU.64 R20, [R1+0x5868] ;  /* 0x0058680001147983 */ /* 0x001f280000300a00 */
[----:B------:R-:W3:Y:S04]  /*44fd0*/  LDL.LU.64 R12, [R1+0xb0] ;  /* 0x0000b000010c7983 */ /* 0x000ee80000300a00 */
[----:B------:R-:W-:Y:S04]  /*44fe0*/  STL [R1+0x5848], R14 ;  /* 0x0058480e01007387 */ /* 0x000fe80000100800 */
[----:B---3--:R0:W-:Y:S04]  /*44ff0*/  STL.64 [R1+0x5840], R12 ;  /* 0x0058400c01007387 */ /* 0x0081e80000100a00 */
[----:B0-----:R-:W3:Y:S04]  /*45000*/  LDL.LU.64 R12, [R1+0xc0] ;  /* 0x0000c000010c7983 */ /* 0x001ee80000300a00 */
[----:B------:R-:W-:Y:S04]  /*45010*/  STL [R1+0x5858], R15 ;  /* 0x0058580f01007387 */ /* 0x000fe80000100800 */
[----:B---3--:R0:W-:Y:S04]  /*45020*/  STL.64 [R1+0x5850], R12 ;  /* 0x0058500c01007387 */ /* 0x0081e80000100a00 */
[----:B0-----:R-:W3:Y:S04]  /*45030*/  LDL.LU.64 R12, [R1+0xd0] ;  /* 0x0000d000010c7983 */ /* 0x001ee80000300a00 */
[----:B--2---:R-:W-:Y:S04]  /*45040*/  STL.64 [R1+0x5788], R10 ;  /* 0x0057880a01007387 */ /* 0x004fe80000100a00 */
[----:B------:R0:W-:Y:S04]  /*45050*/  STL.64 [R1+0x5780], R8 ;  /* 0x0057800801007387 */ /* 0x0001e80000100a00 */
[----:B0-----:R-:W2:Y:S04]  /*45060*/  LDL.LU.64 R8, [R1+0xac0] ;  /* 0x000ac00001087983 */ /* 0x001ea80000300a00 */
[----:B------:R-:W2:Y:S04]  /*45070*/  LDL.LU.64 R10, [R1+0xac8] ;  /* 0x000ac800010a7983 */ /* 0x000ea80000300a00 */
[----:B------:R-:W-:Y:S04]  /*45080*/  STL [R1+0x5778], R4 ;  /* 0x0057780401007387 */ /* 0x000fe80000100800 */
[----:B------:R-:W-:Y:S01]  /*45090*/  STL [R1+0x5774], R5 ;  /* 0x0057740501007387 */ /* 0x000fe20000100800 */
[----:B--2---:R-:W-:-:S15]  /*450a0*/  HMMA.16816.F32.BF16 R8, R16, R4, R8 ;  /* 0x000000041008723c */ /* 0x004fde0000041808 */
[----:B------:R-:W-:-:S04]  /*450b0*/  NOP ;  /* 0x0000000000007918 */ /* 0x000fc80000000000 */
[----:B------:R-:W-:Y:S04]  /*450c0*/  STL.64 [R1+0x720], R8 ;  /* 0x0007200801007387 */ /* 0x000fe80000100a00 */
[----:B------:R-:W-:Y:S04]  /*450d0*/  STL.64 [R1+0x728], R10 ;  /* 0x0007280a01007387 */ /* 0x000fe80000100a00 */
[----:B------:R4:W-:Y:S02]  /*450e0*/  STL [R1+0x584c], R6 ;  /* 0x00584c0601007387 */ /* 0x0009e40000100800 */
[----:B----4-:R-:W-:Y:S01]  /*450f0*/  HMMA.16816.F32.BF16 R4, R16, R20, R24 ;  /* 0x000000141004723c */ /* 0x010fe20000041818 */
[----:B------:R-:W-:-:S02]  /*45100*/  IMAD.MOV.U32 R27, RZ, RZ, R20 ;  /* 0x000000ffff1b7224 */ /* 0x000fc400078e0014 */
[----:B------:R-:W-:Y:S02]  /*45110*/  IMAD.MOV.U32 R26, RZ, RZ, R21 ;  /* 0x000000ffff1a7224 */ /* 0x000fe400078e0015 */
[----:B------:R-:W0:-:S14]  /*45120*/  LDSM.16.MT88.4 R20, [R29+UR5+0x2000] ;  /* 0x002000051d14783b */ /* 0x000e1c0008004200 */
[----:B------:R-:W-:Y:S04]  /*45130*/  STL.64 [R1+0x740], R4 ;  /* 0x0007400401007387 */ /* 0x000fe80000100a00 */
[----:B------:R-:W-:Y:S04]  /*45140*/  STL.64 [R1+0x748], R6 ;  /* 0x0007480601007387 */ /* 0x000fe80000100a00 */
[----:B------:R1:W-:Y:S04]  /*45150*/  STL.64 [R1+0x5860], R26 ;  /* 0x0058601a01007387 */ /* 0x0003e80000100a00 */
[----:B------:R-:W2:Y:S04]  /*45160*/  LDL.LU.64 R24, [R1+0xa40] ;  /* 0x000a400001187983 */ /* 0x000ea80000300a00 */
[----:B-1----:R-:W2:Y:S04]  /*45170*/  LDL.LU.64 R26, [R1+0xa48] ;  /* 0x000a4800011a7983 */ /* 0x002ea80000300a00 */
[----:B------:R-:W4:Y:S04]  /*45180*/  LDL.LU.64 R4, [R1+0xa00] ;  /* 0x000a000001047983 */ /* 0x000f280000300a00 */
[----:B------:R-:W4:Y:S04]  /*45190*/  LDL.LU.64 R6, [R1+0xa08] ;  /* 0x000a080001067983 */ /* 0x000f280000300a00 */
[----:B------:R-:W-:Y:S04]  /*451a0*/  STL [R1+0x575c], R29 ;  /* 0x00575c1d01007387 */ /* 0x000fe80000100800 */
[----:B0-----:R-:W-:Y:S04]  /*451b0*/  STL.64 [R1+0x5678], R22 ;  /* 0x0056781601007387 */ /* 0x001fe80000100a00 */
[----:B------:R0:W-:Y:S04]  /*451c0*/  STL.64 [R1+0x5670], R20 ;  /* 0x0056701401007387 */ /* 0x0001e80000100a00 */
[----:B0-----:R-:W4:Y:S04]  /*451d0*/  LDL.LU R20, [R1+0x40] ;  /* 0x0000400001147983 */ /* 0x001f280000300800 */
[----:B------:R-:W4:Y:S04]  /*451e0*/  LDL.LU.64 R8, [R1+0x9b0] ;  /* 0x0009b00001087983 */ /* 0x000f280000300a00 */
[----:B------:R-:W4:Y:S01]  /*451f0*/  LDL.LU.64 R10, [R1+0x9b8] ;  /* 0x0009b800010a7983 */ /* 0x000f220000300a00 */
[----:B------:R-:W-:-:S02]  /*45200*/  IMAD.MOV.U32 R21, RZ, RZ, R3 ;  /* 0x000000ffff157224 */ /* 0x000fc400078e0003 */
[----:B---3--:R-:W-:Y:S02]  /*45210*/  IMAD.MOV.U32 R22, RZ, RZ, R12 ;  /* 0x000000ffff167224 */ /* 0x008fe400078e000c */
[----:B------:R-:W-:Y:S01]  /*45220*/  IMAD.MOV.U32 R3, RZ, RZ, R13 ;  /* 0x000000ffff037224 */ /* 0x000fe200078e000d */
[----:B--2---:R-:W-:-:S15]  /*45230*/  HMMA.16816.F32.BF16 R24, R16, R12, R24 ;  /* 0x0000000c1018723c */ /* 0x004fde0000041818 */
[----:B------:R-:W-:-:S04]  /*45240*/  NOP ;  /* 0x0000000000007918 */ /* 0x000fc80000000000 */
[----:B------:R-:W-:Y:S04]  /*45250*/  STL.64 [R1+0x7d0], R24 ;  /* 0x0007d01801007387 */ /* 0x000fe80000100a00 */
[----:B------:R0:W-:Y:S04]  /*45260*/  STL.64 [R1+0x7d8], R26 ;  /* 0x0007d81a01007387 */ /* 0x0001e80000100a00 */
[----:B0-----:R-:W2:Y:S04]  /*45270*/  LDL.LU.64 R26, [R1+0x5860] ;  /* 0x00586000011a7983 */ /* 0x001ea80000300a00 */
[----:B------:R-:W3:Y:S04]  /*45280*/  LDL.LU R15, [R1+0x5858] ;  /* 0x00585800010f7983 */ /* 0x000ee80000300800 */
[----:B------:R-:W4:Y:S01]  /*45290*/  LDL.LU.64 R12, [R1+0x5850] ;  /* 0x00585000010c7983 */ /* 0x000f220000300a00 */
[----:B------:R-:W-:Y:S01]  /*452a0*/  IMAD.MOV.U32 R24, RZ, RZ, R28 ;  /* 0x000000ffff187224 */ /* 0x000fe200078e001c */
[----:B----4-:R-:W-:Y:S01]  /*452b0*/  HMMA.16816.F32.BF16 R4, R16, R12, R4 ;  /* 0x0000000c1004723c */ /* 0x010fe20000041804 */
[----:B---3--:R-:W-:-:S05]  /*452c0*/  IMAD.MOV.U32 R25, RZ, RZ, R15 ;  /* 0x000000ffff197224 */ /* 0x008fca00078e000f */
[----:B------:R-:W-:Y:S04]  /*452d0*/  STL.64 [R1+0x57b0], R24 ;  /* 0x0057b01801007387 */ /* 0x000fe80000100a00 */
[----:B------:R-:W-:Y:S04]  /*452e0*/  STL [R1+0x5764], R3 ;  /* 0x0057640301007387 */ /* 0x000fe80000100800 */
[----:B------:R-:W-:Y:S01]  /*452f0*/  STL [R1+0x5760], R22 ;  /* 0x0057601601007387 */ /* 0x000fe20000100800 */
[----:B------:R-:W-:-:S04]  /*45300*/  IMAD.MOV.U32 R23, RZ, RZ, R13 ;  /* 0x000000ffff177224 */ /* 0x000fc800078e000d */
[----:B------:R-:W-:Y:S04]  /*45310*/  STL.64 [R1+0x7c0], R4 ;  /* 0x0007c00401007387 */ /* 0x000fe80000100a00 */
[----:B------:R0:W-:Y:S04]  /*45320*/  STL.64 [R1+0x7c8], R6 ;  /* 0x0007c80601007387 */ /* 0x0001e80000100a00 */
[----:B0-----:R-:W3:Y:S01]  /*45330*/  LDL.LU R6, [R1+0x584c] ;  /* 0x00584c0001067983 */ /* 0x001ee20000300800 */
[----:B------:R-:W-:-:S03]  /*45340*/  IMAD.MOV.U32 R7, RZ, RZ, R12 ;  /* 0x000000ffff077224 */ /* 0x000fc600078e000c */
[----:B------:R-:W4:Y:S04]  /*45350*/  LDL.LU R14, [R1+0x5848] ;  /* 0x00584800010e7983 */ /* 0x000f280000300800 */
[----:B------:R-:W2:Y:S02]  /*45360*/  LDL.LU.64 R12, [R1+0x5840] ;  /* 0x00584000010c7983 */ /* 0x000ea40000300a00 */
[----:B--2---:R-:W-:Y:S01]  /*45370*/  HMMA.16816.F32.BF16 R8, R16, R12, R8 ;  /* 0x0000000c1008723c */ /* 0x004fe20000041808 */
[----:B----4-:R-:W-:Y:S02]  /*45380*/  IMAD.MOV.U32 R24, RZ, RZ, R14 ;  /* 0x000000ffff187224 */ /* 0x010fe400078e000e */
[----:B---3--:R-:W-:Y:S02]  /*45390*/  IMAD.MOV.U32 R25, RZ, RZ, R6 ;  /* 0x000000ffff197224 */ /* 0x008fe400078e0006 */
[----:B------:R-:W-:-:S03]  /*453a0*/  IMAD.MOV.U32 R28, RZ, RZ, R12 ;  /* 0x000000ffff1c7224 */ /* 0x000fc600078e000c */
[----:B------:R0:W-:Y:S04]  /*453b0*/  STL.64 [R1+0x57c8], R24 ;  /* 0x0057c81801007387 */ /* 0x0001e80000100a00 */
[----:B------:R-:W-:Y:S04]  /*453c0*/  STL [R1+0x576c], R23 ;  /* 0x00576c1701007387 */ /* 0x000fe80000100800 */
[----:B------:R-:W-:Y:S01]  /*453d0*/  STL [R1+0x5768], R7 ;  /* 0x0057680701007387 */ /* 0x000fe20000100800 */
[----:B------:R-:W-:-:S03]  /*453e0*/  IMAD.MOV.U32 R6, RZ, RZ, R13 ;  /* 0x000000ffff067224 */ /* 0x000fc600078e000d */
[----:B------:R1:W-:Y:S04]  /*453f0*/  STL.64 [R1+0x7b0], R8 ;  /* 0x0007b00801007387 */ /* 0x0003e80000100a00 */
[----:B------:R2:W-:Y:S04]  /*45400*/  STL.64 [R1+0x7b8], R10 ;  /* 0x0007b80a01007387 */ /* 0x0005e80000100a00 */
[----:B------:R-:W3:Y:S04]  /*45410*/  LDL.LU.64 R12, [R1+0x960] ;  /* 0x00096000010c7983 */ /* 0x000ee80000300a00 */
[----:B------:R-:W3:Y:S01]  /*45420*/  LDL.LU.64 R14, [R1+0x968] ;  /* 0x00096800010e7983 */ /* 0x000ee20000300a00 */
[----:B0-----:R-:W-:-:S02]  /*45430*/  IMAD.MOV.U32 R24, RZ, RZ, R2 ;  /* 0x000000ffff187224 */ /* 0x001fc400078e0002 */
[----:B------:R-:W-:Y:S01]  /*45440*/  IMAD.MOV.U32 R25, RZ, RZ, R0 ;  /* 0x000000ffff197224 */ /* 0x000fe200078e0000 */
[----:B-1----:R-:W4:Y:S04]  /*45450*/  LDL.LU.64 R8, [R1+0x800] ;  /* 0x0008000001087983 */ /* 0x002f280000300a00 */
[----:B--2---:R-:W4:Y:S04]  /*45460*/  LDL.LU.64 R10, [R1+0x808] ;  /* 0x00080800010a7983 */ /* 0x004f280000300a00 */
[----:B------:R-:W-:Y:S04]  /*45470*/  STL [R1+0x5830], R6 ;  /* 0x0058300601007387 */ /* 0x000fe80000100800 */
[----:B------:R-:W3:Y:S04]  /*45480*/  LDL.LU.64 R4, [R1+0xa0] ;  /* 0x0000a00001047983 */ /* 0x000ee80000300a00 */
[----:B------:R-:W-:Y:S04]  /*45490*/  STL.64 [R1+0x57f8], R26 ;  /* 0x0057f81a01007387 */ /* 0x000fe80000100a00 */
[----:B------:R0:W-:Y:S04]  /*454a0*/  STL.64 [R1+0x57f0], R24 ;  /* 0x0057f01801007387 */ /* 0x0001e80000100a00 */
[----:B0-----:R-:W2:Y:S04]  /*454b0*/  LDL.LU.64 R24, [R1+0x60] ;  /* 0x0000600001187983 */ /* 0x001ea80000300a00 */
[----:B--2---:R0:W-:Y:S04]  /*454c0*/  STL.64 [R1+0x5810], R24 ;  /* 0x0058101801007387 */ /* 0x0041e80000100a00 */
[----:B0-----:R-:W2:Y:S01]  /*454d0*/  LDL.LU.64 R24, [R1+0x70] ;  /* 0x0000700001187983 */ /* 0x001ea20000300a00 */
[----:B---3--:R-:W-:Y:S03]  /*454e0*/  HMMA.16816.F32.BF16 R12, R16, R4, R12 ;  /* 0x00000004100c723c */ /* 0x008fe6000004180c */
[----:B--2---:R0:W-:Y:S04]  /*454f0*/  STL.64 [R1+0x5828], R24 ;  /* 0x0058281801007387 */ /* 0x0041e80000100a00 */
[----:B0-----:R-:W2:Y:S04]  /*45500*/  LDL.LU.64 R24, [R1+0x80] ;  /* 0x0000800001187983 */ /* 0x001ea80000300a00 */
[----:B------:R-:W-:Y:S08]  /*45510*/  STL [R1+0x5770], R28 ;  /* 0x0057701c01007387 */ /* 0x000ff00000100800 */
[----:B------:R0:W-:Y:S04]  /*45520*/  STL.64 [R1+0x7a0], R12 ;  /* 0x0007a00c01007387 */ /* 0x0001e80000100a00 */
[----:B------:R-:W-:Y:S04]  /*45530*/  STL.64 [R1+0x7a8], R14 ;  /* 0x0007a80e01007387 */ /* 0x000fe80000100a00 */
[----:B0-----:R-:W4:Y:S01]  /*45540*/  LDL.LU.64 R12, [R1+0x5838] ;  /* 0x00583800010c7983 */ /* 0x001f220000300a00 */
[----:B------:R-:W-:-:S02]  /*45550*/  IMAD.MOV.U32 R2, RZ, RZ, R4 ;  /* 0x000000ffff027224 */ /* 0x000fc400078e0004 */
[----:B------:R-:W-:Y:S02]  /*45560*/  IMAD.MOV.U32 R0, RZ, RZ, R5 ;  /* 0x000000ffff007224 */ /* 0x000fe400078e0005 */
[----:B----4-:R-:W-:Y:S01]  /*45570*/  HMMA.16816.F32.BF16 R4, R16, R12, R8 ;  /* 0x0000000c1004723c */ /* 0x010fe20000041808 */
[----:B------:R-:W-:Y:S02]  /*45580*/  IMAD.MOV.U32 R22, RZ, RZ, R12 ;  /* 0x000000ffff167224 */ /* 0x000fe400078e000c */
[----:B------:R-:W-:-:S15]  /*45590*/  IMAD.MOV.U32 R29, RZ, RZ, R13 ;  /* 0x000000ffff1d7224 */ /* 0x000fde00078e000d */
[----:B------:R-:W-:Y:S01]  /*455a0*/  NOP ;  /* 0x0000000000007918 */ /* 0x000fe20000000000 */
[----:B------:R0:W-:Y:S04]  /*455b0*/  STL.64 [R1+0x790], R4 ;  /* 0x0007900401007387 */ /* 0x0001e80000100a00 */
[----:B------:R1:W-:Y:S04]  /*455c0*/  STL.64 [R1+0x798], R6 ;  /* 0x0007980601007387 */ /* 0x0003e80000100a00 */
[----:B0-----:R-:W2:Y:S04]  /*455d0*/  LDL.LU.64 R4, [R1+0x7f0] ;  /* 0x0007f00001047983 */ /* 0x001ea80000300a00 */
[----:B-1----:R-:W2:Y:S04]  /*455e0*/  LDL.LU.64 R6, [R1+0x7f8] ;  /* 0x0007f80001067983 */ /* 0x002ea80000300a00 */
[----:B------:R-:W-:Y:S04]  /*455f0*/  STL [R1+0x5820], R22 ;  /* 0x0058201601007387 */ /* 0x000fe80000100800 */
[----:B------:R0:W-:Y:S04]  /*45600*/  STL.64 [R1+0x5818], R20 ;  /* 0x0058181401007387 */ /* 0x0001e80000100a00 */
[----:B0-----:R-:W3:Y:S04]  /*45610*/  LDL.LU.64 R20, [R1+0x7e0] ;  /* 0x0007e00001147983 */ /* 0x001ee80000300a00 */
[----:B------:R-:W3:Y:S04]  /*45620*/  LDL.LU.64 R22, [R1+0x7e8] ;  /* 0x0007e80001167983 */ /* 0x000ee80000300a00 */
        /* <DEDUP_REMOVED lines=16> */
[----:B------:R-:W4:Y:S01]  /*45730*/  LDL.LU.64 R10, [R1+0xa98] ;  /* 0x000a9800010a7983 */ /* 0x000f220000300a00 */
[----:B------:R-:W-:-:S03]  /*45740*/  IMAD.MOV.U32 R3, RZ, RZ, R25 ;  /* 0x000000ffff037224 */ /* 0x000fc600078e0019 */
[----:B----4-:R-:W-:Y:S04]  /*45750*/  STL.64 [R1+0x57d8], R10 ;  /* 0x0057d80a01007387 */ /* 0x010fe80000100a00 */
[----:B--2---:R0:W-:Y:S04]  /*45760*/  STL.64 [R1+0x57d0], R8 ;  /* 0x0057d00801007387 */ /* 0x0041e80000100a00 */
[----:B0-----:R-:W2:Y:S04]  /*45770*/  LDL.LU.64 R8, [R1+0xaf0] ;  /* 0x000af00001087983 */ /* 0x001ea80000300a00 */
[----:B------:R-:W2:Y:S04]  /*45780*/  LDL.LU.64 R10, [R1+0xaf8] ;  /* 0x000af800010a7983 */ /* 0x000ea80000300a00 */
[----:B------:R-:W-:Y:S04]  /*45790*/  STL.64 [R1+0x780], R4 ;  /* 0x0007800401007387 */ /* 0x000fe80000100a00 */
[----:B------:R0:W-:Y:S04]  /*457a0*/  STL.64 [R1+0x788], R6 ;  /* 0x0007880601007387 */ /* 0x0001e80000100a00 */
[----:B0-----:R-:W4:Y:S01]  /*457b0*/  LDL.LU R6, [R1+0x5830] ;  /* 0x0058300001067983 */ /* 0x001f220000300800 */
[----:B------:R-:W-:-:S03]  /*457c0*/  IMAD.MOV.U32 R7, RZ, RZ, R24 ;  /* 0x000000ffff077224 */ /* 0x000fc600078e0018 */
        /* <DEDUP_REMOVED lines=16> */
[----:B------:R-:W-:Y:S01]  /*458d0*/  IMAD.MOV.U32 R4, RZ, RZ, R24 ;  /* 0x000000ffff047224 */ /* 0x000fe200078e0018 */
[----:B------:R-:W-:-:S02]  /*458e0*/  MOV R5, R25 ;  /* 0x0000001900057202 */ /* 0x000fc40000000f00 */
[----:B------:R-:W3:Y:S04]  /*458f0*/  LDL.LU.64 R26, [R1+0x57f8] ;  /* 0x0057f800011a7983 */ /* 0x000ee80000300a00 */
[----:B------:R-:W3:Y:S01]  /*45900*/  LDL.LU.64 R24, [R1+0x57f0] ;  /* 0x0057f00001187983 */ /* 0x000ee20000300a00 */
[----:B--2---:R-:W-:Y:S03]  /*45910*/  HMMA.16816.F32.BF16 R16, R16, R20, R12 ;  /* 0x000000141010723c */ /* 0x004fe6000004180c */
[----:B------:R-:W2:Y:S04]  /*45920*/  LDL.LU.64 R14, [R1+0x57e8] ;  /* 0x0057e800010e7983 */ /* 0x000ea80000300a00 */
[----:B------:R-:W2:-:S12]  /*45930*/  LDL.LU.64 R12, [R1+0x57e0] ;  /* 0x0057e000010c7983 */ /* 0x000e980000300a00 */
[----:B------:R3:W-:Y:S02]  /*45940*/  STL.64 [R1+0x730], R16 ;  /* 0x0007301001007387 */ /* 0x0007e40000100a00 */
[----:B---3--:R-:W-:Y:S02]  /*45950*/  IMAD.MOV.U32 R16, RZ, RZ, R27 ;  /* 0x000000ffff107224 */ /* 0x008fe400078e001b */
[----:B------:R-:W-:Y:S01]  /*45960*/  IMAD.MOV.U32 R17, RZ, RZ, R26 ;  /* 0x000000ffff117224 */ /* 0x000fe200078e001a */
[----:B------:R-:W-:Y:S04]  /*45970*/  STL.64 [R1+0x738], R18 ;  /* 0x0007381201007387 */ /* 0x000fe80000100a00 */
[----:B------:R-:W-:Y:S01]  /*45980*/  STL.64 [R1+0x5688], R20 ;  /* 0x0056881401007387 */ /* 0x000fe20000100a00 */
[----:B--2---:R-:W-:Y:S03]  /*45990*/  HMMA.16816.F32.BF16 R24, R12, R24, R8 ;  /* 0x000000180c18723c */ /* 0x004fe60000041808 */
        /* <DEDUP_REMOVED lines=24> */
[----:B---3--:R0:W-:Y:S04]  /*45b20*/  STL.64 [R1+0x5658], R26 ;  /* 0x0056581a01007387 */ /* 0x0081e80000100a00 */
[----:B0-----:R-:W3:Y:S04]  /*45b30*/  LDL.64 R26, [R1+0x18] ;  /* 0x00001800011a7983 */ /* 0x001ee80000100a00 */
[----:B---3--:R0:W-:Y:S04]  /*45b40*/  STL.64 [R1+0x5668], R26 ;  /* 0x0056681a01007387 */ /* 0x0081e80000100a00 */
[----:B------:R-:W2:Y:S04]  /*45b50*/  LDL.LU.64 R24, [R1+0x970] ;  /* 0x0009700001187983 */ /* 0x000ea80000300a00 */
[----:B0-----:R-:W2:Y:S01]  /*45b60*/  LDL.LU.64 R26, [R1+0x978] ;  /* 0x00097800011a7983 */ /* 0x001ea20000300a00 */
[----:B------:R-:W-:-:S02]  /*45b70*/  IMAD.MOV.U32 R20, RZ, RZ, R4 ;  /* 0x000000ffff147224 */ /* 0x000fc400078e0004 */
[----:B------:R-:W-:Y:S01]  /*45b80*/  IMAD.MOV.U32 R21, RZ, RZ, R5 ;  /* 0x000000ffff157224 */ /* 0x000fe200078e0005 */
[----:B------:R-:W3:Y:S01]  /*45b90*/  LDL.LU R4, [R1+0x5778] ;  /* 0x0057780001047983 */ /* 0x000ee20000300800 */
[----:B--2---:R-:W-:-:S15]  /*45ba0*/  HMMA.16816.F32.BF16 R24, R12, R8, R24 ;  /* 0x000000080c18723c */ /* 0x004fde0000041818 */
[----:B------:R-:W-:-:S04]  /*45bb0*/  NOP ;  /* 0x0000000000007918 */ /* 0x000fc80000000000 */
[----:B------:R-:W-:Y:S04]  /*45bc0*/  STL.64 [R1+0x810], R24 ;  /* 0x0008101801007387 */ /* 0x000fe80000100a00 */
[----:B------:R0:W-:Y:S04]  /*45bd0*/  STL.64 [R1+0x818], R26 ;  /* 0x0008181a01007387 */ /* 0x0001e80000100a00 */
[----:B------:R-:W3:Y:S04]  /*45be0*/  LDL.LU R5, [R1+0x5774] ;  /* 0x0057740001057983 */ /* 0x000ee80000300800 */
[----:B------:R-:W-:Y:S04]  /*45bf0*/  STL.64 [R1+0x56a0], R20 ;  /* 0x0056a01401007387 */ /* 0x000fe80000100a00 */
[----:B0-----:R-:W2:Y:S04]  /*45c00*/  LDL.64 R26, [R1+0x28] ;  /* 0x00002800011a7983 */ /* 0x001ea80000100a00 */
[----:B--2---:R0:W-:Y:S04]  /*45c10*/  STL.64 [R1+0x5680], R26 ;  /* 0x0056801a01007387 */ /* 0x0041e80000100a00 */
[----:B------:R-:W2:Y:S04]  /*45c20*/  LDL.LU.64 R24, [R1+0x920] ;  /* 0x0009200001187983 */ /* 0x000ea80000300a00 */
[----:B0-----:R-:W2:Y:S04]  /*45c30*/  LDL.LU.64 R26, [R1+0x928] ;  /* 0x00092800011a7983 */ /* 0x001ea80000300a00 */
[----:B------:R0:W-:Y:S04]  /*45c40*/  STL.64 [R1+0x5660], R10 ;  /* 0x0056600a01007387 */ /* 0x0001e80000100a00 */
[----:B------:R-:W2:Y:S04]  /*45c50*/  LDL.LU R8, [R1+0x390] ;  /* 0x0003900001087983 */ /* 0x000ea80000300800 */
[----:B------:R-:W2:Y:S04]  /*45c60*/  LDL.LU R9, [R1+0x394] ;  /* 0x0003940001097983 */ /* 0x000ea80000300800 */
[----:B0-----:R-:W2:Y:S04]  /*45c70*/  LDL.LU R10, [R1+0x398] ;  /* 0x00039800010a7983 */ /* 0x001ea80000300800 */
[----:B------:R-:W2:Y:S01]  /*45c80*/  LDL.LU R11, [R1+0x39c] ;  /* 0x00039c00010b7983 */ /* 0x000ea20000300800 */
[----:B------:R-:W-:-:S02]  /*45c90*/  IMAD.MOV.U32 R20, RZ, RZ, R28 ;  /* 0x000000ffff147224 */ /* 0x000fc400078e001c */
[----:B------:R-:W-:Y:S01]  /*45ca0*/  IMAD.MOV.U32 R21, RZ, RZ, R23 ;  /* 0x000000ffff157224 */ /* 0x000fe200078e0017 */
[----:B------:R-:W3:Y:S04]  /*45cb0*/  LDL.LU R28, [R1+0x5770] ;  /* 0x00577000011c7983 */ /* 0x000ee80000300800 */
[----:B------:R-:W3:Y:S04]  /*45cc0*/  LDL.LU R23, [R1+0x576c] ;  /* 0x00576c0001177983 */ /* 0x000ee80000300800 */
[----:B------:R0:W-:Y:S02]  /*45cd0*/  STL.64 [R1+0x56b8], R20 ;  /* 0x0056b81401007387 */ /* 0x0001e40000100a00 */
[----:B0-----:R-:W-:-:S02]  /*45ce0*/  IMAD.MOV.U32 R20, RZ, RZ, R7 ;  /* 0x000000ffff147224 */ /* 0x001fc400078e0007 */
[----:B--2---:R-:W-:Y:S04]  /*45cf0*/  STL.64 [R1+0x5698], R10 ;  /* 0x0056980a01007387 */ /* 0x004fe80000100a00 */
[----:B------:R0:W-:Y:S04]  /*45d00*/  STL.64 [R1+0x5690], R8 ;  /* 0x0056900801007387 */ /* 0x0001e80000100a00 */
[----:B0-----:R-:W3:Y:S04]  /*45d10*/  LDL.LU.64 R8, [R1+0x940] ;  /* 0x0009400001087983 */ /* 0x001ee80000300a00 */
[----:B------:R-:W3:Y:S04]  /*45d20*/  LDL.LU.64 R10, [R1+0x948] ;  /* 0x00094800010a7983 */ /* 0x000ee80000300a00 */
[----:B------:R-:W2:Y:S01]  /*45d30*/  LDL.LU R7, [R1+0x5768] ;  /* 0x0057680001077983 */ /* 0x000ea20000300800 */
[----:B------:R-:W-:Y:S01]  /*45d40*/  IMAD.MOV.U32 R21, RZ, RZ, R3 ;  /* 0x000000ffff157224 */ /* 0x000fe200078e0003 */
[----:B---3--:R-:W-:-:S15]  /*45d50*/  HMMA.16816.F32.BF16 R8, R12, R4, R8 ;  /* 0x000000040c08723c */ /* 0x008fde0000041808 */
[----:B------:R-:W-:-:S04]  /*45d60*/  NOP ;  /* 0x0000000000007918 */ /* 0x000fc80000000000 */
[----:B------:R-:W-:Y:S04]  /*45d70*/  STL.64 [R1+0x820], R8 ;  /* 0x0008200801007387 */ /* 0x000fe80000100a00 */
[----:B------:R0:W-:Y:S04]  /*45d80*/  STL.64 [R1+0x828], R10 ;  /* 0x0008280a01007387 */ /* 0x0001e80000100a00 */
[----:B------:R-:W3:Y:S01]  /*45d90*/  LDL.LU R3, [R1+0x5764] ;  /* 0x0057640001037983 */ /* 0x000ee20000300800 */
[----:B0-----:R-:W-:Y:S03]  /*45da0*/  HMMA.16816.F32.BF16 R8, R12, R16, R24 ;  /* 0x000000100c08723c */ /* 0x001fe60000041818 */
[----:B------:R0:W-:Y:S02]  /*45db0*/  STL.64 [R1+0x56d0], R20 ;  /* 0x0056d01401007387 */ /* 0x0001e40000100a00 */
[----:B0-----:R-:W-:-:S02]  /*45dc0*/  IMAD.MOV.U32 R20, RZ, RZ, R22 ;  /* 0x000000ffff147224 */ /* 0x001fc400078e0016 */
[----:B------:R-:W-:-:S12]  /*45dd0*/  IMAD.MOV.U32 R21, RZ, RZ, R29 ;  /* 0x000000ffff157224 */ /* 0x000fd800078e001d */
[----:B------:R-:W-:Y:S04]  /*45de0*/  STL.64 [R1+0x830], R8 ;  /* 0x0008300801007387 */ /* 0x000fe80000100a00 */
[----:B------:R-:W3:Y:S04]  /*45df0*/  LDL.LU R22, [R1+0x5760] ;  /* 0x0057600001167983 */ /* 0x000ee80000300800 */
[----:B------:R-:W3:Y:S04]  /*45e00*/  LDL.LU R29, [R1+0x575c] ;  /* 0x00575c00011d7983 */ /* 0x000ee80000300800 */
[----:B------:R0:W-:Y:S02]  /*45e10*/  STL.64 [R1+0x56e8], R20 ;  /* 0x0056e81401007387 */ /* 0x0001e40000100a00 */
[----:B0-----:R-:W-:-:S02]  /*45e20*/  IMAD.MOV.U32 R20, RZ, RZ, R2 ;  /* 0x000000ffff147224 */ /* 0x001fc400078e0002 */
[----:B------:R-:W-:Y:S01]  /*45e30*/  IMAD.MOV.U32 R21, RZ, RZ, R0 ;  /* 0x000000ffff157224 */ /* 0x000fe200078e0000 */
[----:B------:R-:W3:Y:S04]  /*45e40*/  LDL.LU R2, [R1+0x5758] ;  /* 0x0057580001027983 */ /* 0x000ee80000300800 */
[----:B------:R-:W3:Y:S04]  /*45e50*/  LDL.LU R0, [R1+0x5754] ;  /* 0x0057540001007983 */ /* 0x000ee80000300800 */
[----:B------:R0:W-:Y:S02]  /*45e60*/  STL.64 [R1+0x5700], R20 ;  /* 0x0057001401007387 */ /* 0x0001e40000100a00 */
[----:B0-----:R-:W-:-:S02]  /*45e70*/  IMAD.MOV.U32 R20, RZ, RZ, R28 ;  /* 0x000000ffff147224 */ /* 0x001fc400078e001c */
[----:B----4-:R-:W-:Y:S01]  /*45e80*/  IMAD.MOV.U32 R21, RZ, RZ, R6 ;  /* 0x000000ffff157224 */ /* 0x010fe200078e0006 */
[----:B------:R-:W4:Y:S04]  /*45e90*/  LDL.LU R28, [R1+0x5750] ;  /* 0x00575000011c7983 */ /* 0x000f280000300800 */
[----:B------:R-:W4:Y:S04]  /*45ea0*/  LDL.LU R6, [R1+0x574c] ;  /* 0x00574c0001067983 */ /* 0x000f280000300800 */
[----:B------:R2:W-:Y:S01]  /*45eb0*/  STL.64 [R1+0x5718], R20 ;  /* 0x0057181401007387 */ /* 0x0005e20000100a00 */
[----:B------:R-:W-:-:S02]  /*45ec0*/  IMAD.MOV.U32 R5, RZ, RZ, R10 ;  /* 0x000000ffff057224 */ /* 0x000fc400078e000a */
[----:B------:R-:W-:Y:S02]  /*45ed0*/  IMAD.MOV.U32 R4, RZ, RZ, R11 ;  /* 0x000000ffff047224 */ /* 0x000fe400078e000b */
[----:B--2---:R-:W-:Y:S02]  /*45ee0*/  IMAD.MOV.U32 R20, RZ, RZ, R7 ;  /* 0x000000ffff147224 */ /* 0x004fe400078e0007 */
[----:B------:R-:W-:Y:S01]  /*45ef0*/  IMAD.MOV.U32 R21, RZ, RZ, R23 ;  /* 0x000000ffff157224 */ /* 0x000fe200078e0017 */
[----:B------:R-:W4:Y:S04]  /*45f00*/  LDL.LU R7, [R1+0x5748] ;  /* 0x0057480001077983 */ /* 0x000f280000300800 */
[----:B------:R-:W-:Y:S04]  /*45f10*/  STL.64 [R1+0x5730], R20 ;  /* 0x0057301401007387 */ /* 0x000fe80000100a00 */
[----:B------:R-:W2:Y:S04]  /*45f20*/  LDL.LU.64 R8, [R1+0x8c0] ;  /* 0x0008c00001087983 */ /* 0x000ea80000300a00 */
[----:B------:R-:W2:Y:S04]  /*45f30*/  LDL.LU.64 R10, [R1+0x8c8] ;  /* 0x0008c800010a7983 */ /* 0x000ea80000300a00 */
[----:B---3--:R-:W0:Y:S04]  /*45f40*/  LDSM.16.MT88.4 R16, [R29+UR5+0x2080] ;  /* 0x002080051d10783b */ /* 0x008e280008004200 */
[----:B--2---:R-:W-:Y:S04]  /*45f50*/  STL.64 [R1+0x56b0], R10 ;  /* 0x0056b00a01007387 */ /* 0x004fe80000100a00 */
[----:B------:R1:W-:Y:S04]  /*45f60*/  STL.64 [R1+0x56a8], R8 ;  /* 0x0056a80801007387 */ /* 0x0003e80000100a00 */
[----:B-1----:R-:W2:Y:S04]  /*45f70*/  LDL.LU.64 R8, [R1+0x8a0] ;  /* 0x0008a00001087983 */ /* 0x002ea80000300a00 */
[----:B------:R-:W3:Y:S04]  /*45f80*/  LDL.LU.64 R10, [R1+0x8a8] ;  /* 0x0008a800010a7983 */ /* 0x000ee80000300a00 */
[----:B---3--:R-:W-:Y:S04]  /*45f90*/  STL.64 [R1+0x56c8], R10 ;  /* 0x0056c80a01007387 */ /* 0x008fe80000100a00 */
[----:B--2---:R1:W-:Y:S04]  /*45fa0*/  STL.64 [R1+0x56c0], R8 ;  /* 0x0056c00801007387 */ /* 0x0043e80000100a00 */
        /* <DEDUP_REMOVED lines=17> */
[----:B------:R-:W3:Y:S01]  /*460c0*/  LDL.LU.64 R10, [R1+0x8e8] ;  /* 0x0008e800010a7983 */ /* 0x000ee20000300a00 */
[----:B------:R-:W-:-:S02]  /*460d0*/  IMAD.MOV.U32 R20, RZ, RZ, R22 ;  /* 0x000000ffff147224 */ /* 0x000fc400078e0016 */
[----:B------:R-:W-:Y:S01]  /*460e0*/  IMAD.MOV.U32 R21, RZ, RZ, R3 ;  /* 0x000000ffff157224 */ /* 0x000fe200078e0003 */
[----:B---3--:R-:W-:Y:S04]  /*460f0*/  STL.64 [R1+0x5740], R10 ;  /* 0x0057400a01007387 */ /* 0x008fe80000100a00 */
[----:B--2---:R1:W-:Y:S04]  /*46100*/  STL.64 [R1+0x5738], R8 ;  /* 0x0057380801007387 */ /* 0x0043e80000100a00 */
[----:B-1----:R-:W2:Y:S04]  /*46110*/  LDL.LU.64 R8, [R1+0x900] ;  /* 0x0009000001087983 */ /* 0x002ea80000300a00 */
[----:B------:R-:W2:Y:S04]  /*46120*/  LDL.LU.64 R10, [R1+0x908] ;  /* 0x00090800010a7983 */ /* 0x000ea80000300a00 */
[----:B------:R-:W3:Y:S04]  /*46130*/  LDL.LU.64 R24, [R1+0x8b0] ;  /* 0x0008b00001187983 */ /* 0x000ee80000300a00 */
[----:B------:R-:W3:Y:S04]  /*46140*/  LDL.LU.64 R26, [R1+0x8b8] ;  /* 0x0008b800011a7983 */ /* 0x000ee80000300a00 */
[----:B------:R1:W-:Y:S04]  /*46150*/  STL [R1+0x54f0], R4 ;  /* 0x0054f00401007387 */ /* 0x0003e80000100800 */
[----:B------:R0:W-:Y:S04]  /*46160*/  STL [R1+0x54ec], R5 ;  /* 0x0054ec0501007387 */ /* 0x0001e80000100800 */
[----:B----4-:R4:W-:Y:S04]  /*46170*/  STL.64 [R1+0x5640], R6 ;  /* 0x0056400601007387 */ /* 0x0109e80000100a00 */
[----:B-1----:R-:W3:Y:S04]  /*46180*/  LDL.LU R4, [R1+0x370] ;  /* 0x0003700001047983 */ /* 0x002ee80000300800 */
[----:B0-----:R-:W3:Y:S04]  /*46190*/  LDL.LU R5, [R1+0x374] ;  /* 0x0003740001057983 */ /* 0x001ee80000300800 */
[----:B----4-:R-:W4:Y:S04]  /*461a0*/  LDL.LU R6, [R1+0x378] ;  /* 0x0003780001067983 */ /* 0x010f280000300800 */
[----:B------:R-:W4:Y:S04]  /*461b0*/  LDL.LU R7, [R1+0x37c] ;  /* 0x00037c0001077983 */ /* 0x000f280000300800 */
[----:B------:R-:W-:Y:S04]  /*461c0*/  STL.64 [R1+0x5580], R18 ;  /* 0x0055801201007387 */ /* 0x000fe80000100a00 */
[----:B------:R0:W-:Y:S04]  /*461d0*/  STL.64 [R1+0x5578], R16 ;  /* 0x0055781001007387 */ /* 0x0001e80000100a00 */
[----:B0-----:R-:W3:Y:S04]  /*461e0*/  LDL.LU R16, [R1+0x3a0] ;  /* 0x0003a00001107983 */ /* 0x001ee80000300800 */
[----:B------:R-:W3:Y:S04]  /*461f0*/  LDL.LU R17, [R1+0x3a4] ;  /* 0x0003a40001117983 */ /* 0x000ee80000300800 */
[----:B------:R-:W3:Y:S04]  /*46200*/  LDL.LU R18, [R1+0x3a8] ;  /* 0x0003a80001127983 */ /* 0x000ee80000300800 */
[----:B------:R-:W3:Y:S01]  /*46210*/  LDL.LU R19, [R1+0x3ac] ;  /* 0x0003ac0001137983 */ /* 0x000ee20000300800 */
        /* <DEDUP_REMOVED lines=47> */
[----:B0-----:R-:W3:Y:S02]  /*46510*/  LDL.LU.64 R20, [R1+0x5688] ;  /* 0x0056880001147983 */ /* 0x001ee40000300a00 */
[----:B---3--:R-:W-:Y:S02]  /*46520*/  HMMA.16816.F32.BF16 R12, R12, R20, R24 ;  /* 0x000000140c0c723c */ /* 0x008fe40000041818 */
[----:B------:R-:W3:Y:S04]  /*46530*/  LDL.LU.64 R26, [R1+0x5680] ;  /* 0x00568000011a7983 */ /* 0x000ee80000300a00 */
[----:B-1----:R-:W3:Y:S04]  /*46540*/  LDL.LU.64 R22, [R1+0x5678] ;  /* 0x0056780001167983 */ /* 0x002ee80000300a00 */
[----:B------:R-:W3:Y:S09]  /*46550*/  LDL.LU.64 R20, [R1+0x5670] ;  /* 0x0056700001147983 */ /* 0x000ef20000300a00 */
[----:B------:R-:W-:Y:S04]  /*46560*/  STL.64 [R1+0x9b0], R12 ;  /* 0x0009b00c01007387 */ /* 0x000fe80000100a00 */
[----:B------:R0:W-:Y:S04]  /*46570*/  STL.64 [R1+0x9b8], R14 ;  /* 0x0009b80e01007387 */ /* 0x0001e80000100a00 */
[----:B0-----:R-:W2:Y:S04]  /*46580*/  LDL R14, [R1+0x8] ;  /* 0x00000800010e7983 */ /* 0x001ea80000100800 */
[----:B------:R-:W2:Y:S01]  /*46590*/  LDL R15, [R1+0xc] ;  /* 0x00000c00010f7983 */ /* 0x000ea20000100800 */
[----:B---3--:R-:W-:-:S15]  /*465a0*/  HMMA.16816.F32.BF16 R16, R20, R26, R16 ;  /* 0x0000001a1410723c */ /* 0x008fde0000041810 */
[----:B------:R-:W-:-:S04]  /*465b0*/  NOP ;  /* 0x0000000000007918 */ /* 0x000fc80000000000 */
[----:B------:R0:W-:Y:S04]  /*465c0*/  STL.64 [R1+0x9a0], R16 ;  /* 0x0009a01001007387 */ /* 0x0001e80000100a00 */
[----:B------:R1:W-:Y:S01]  /*465d0*/  STL.64 [R1+0x9a8], R18 ;  /* 0x0009a81201007387 */ /* 0x0003e20000100a00 */
[----:B0-----:R-:W-:Y:S02]  /*465e0*/  IMAD.MOV.U32 R17, RZ, RZ, R26 ;  /* 0x000000ffff117224 */ /* 0x001fe400078e001a */
[----:B------:R-:W-:Y:S02]  /*465f0*/  IMAD.MOV.U32 R16, RZ, RZ, R27 ;  /* 0x000000ffff107224 */ /* 0x000fe400078e001b */
[----:B------:R-:W2:Y:S02]  /*46600*/  LDL.LU.64 R26, [R1+0x5668] ;  /* 0x00566800011a7983 */ /* 0x000ea40000300a00 */
[----:B--2---:R-:W-:Y:S01]  /*46610*/  HMMA.16816.F32.BF16 R8, R20, R26, R8 ;  /* 0x0000001a1408723c */ /* 0x004fe20000041808 */
[----:B-1----:R-:W-:-:S02]  /*46620*/  IMAD.MOV.U32 R19, RZ, RZ, R26 ;  /* 0x000000ffff137224 */ /* 0x002fc400078e001a */
[----:B------:R-:W-:-:S15]  /*46630*/  IMAD.MOV.U32 R18, RZ, RZ, R27 ;  /* 0x000000ffff127224 */ /* 0x000fde00078e001b */
[----:B------:R-:W-:Y:S01]  /*46640*/  NOP ;  /* 0x0000000000007918 */ /* 0x000fe20000000000 */
[----:B------:R-:W-:Y:S04]  /*46650*/  STL.64 [R1+0x990], R8 ;  /* 0x0009900801007387 */ /* 0x000fe80000100a00 */
[----:B------:R0:W-:Y:S04]  /*46660*/  STL.64 [R1+0x998], R10 ;  /* 0x0009980a01007387 */ /* 0x0001e80000100a00 */
[----:B0-----:R-:W2:Y:S04]  /*46670*/  LDL.LU.64 R10, [R1+0x5660] ;  /* 0x00566000010a7983 */ /* 0x001ea80000300a00 */
[----:B------:R-:W4:Y:S04]  /*46680*/  LDL.LU.64 R26, [R1+0x5658] ;  /* 0x00565800011a7983 */ /* 0x000f280000300a00 */
[----:B------:R-:W-:Y:S04]  /*46690*/  STL.64 [R1+0x55e8], R18 ;  /* 0x0055e81201007387 */ /* 0x000fe80000100a00 */
[----:B------:R0:W-:Y:S04]  /*466a0*/  STL.64 [R1+0x55e0], R16 ;  /* 0x0055e01001007387 */ /* 0x0001e80000100a00 */
[----:B0-----:R-:W3:Y:S04]  /*466b0*/  LDL.LU R16, [R1+0x380] ;  /* 0x0003800001107983 */ /* 0x001ee80000300800 */
[----:B------:R-:W3:Y:S04]  /*466c0*/  LDL.LU R17, [R1+0x384] ;  /* 0x0003840001117983 */ /* 0x000ee80000300800 */
[----:B------:R-:W3:Y:S01]  /*466d0*/  LDL.LU R18, [R1+0x388] ;  /* 0x0003880001127983 */ /* 0x000ee20000300800 */
[----:B------:R-:W-:Y:S01]  /*466e0*/  IMAD.MOV.U32 R19, RZ, RZ, R28 ;  /* 0x000000ffff137224 */ /* 0x000fe200078e001c */
[C---:B----4-:R-:W-:Y:S08]  /*466f0*/  HMMA.16816.F32.BF16 R4, R20.reuse, R26, R4 ;  /* 0x0000001a1404723c */ /* 0x050ff00000041804 */
[----:B---3--:R-:W-:Y:S11]  /*46700*/  HMMA.16816.F32.BF16 R12, R20, R14, R16 ;  /* 0x0000000e140c723c */ /* 0x008ff60000041810 */
[----:B------:R0:W-:Y:S08]  /*46710*/  STL.64 [R1+0x970], R4 ;  /* 0x0009700401007387 */ /* 0x0001f00000100a00 */
[----:B------:R-:W-:Y:S04]  /*46720*/  STL.64 [R1+0x980], R12 ;  /* 0x0009800c01007387 */ /* 0x000fe80000100a00 */
[----:B------:R-:W-:Y:S04]  /*46730*/  STL.64 [R1+0x988], R14 ;  /* 0x0009880e01007387 */ /* 0x000fe80000100a00 */
[----:B------:R1:W-:Y:S04]  /*46740*/  STL [R1+0x978], R6 ;  /* 0x0009780601007387 */ /* 0x0003e80000100800 */
[----:B------:R-:W3:Y:S04]  /*46750*/  LDL.LU R16, [R1+0x6a0] ;  /* 0x0006a00001107983 */ /* 0x000ee80000300800 */
[----:B------:R-:W3:Y:S01]  /*46760*/  LDL.LU R17, [R1+0x6a4] ;  /* 0x0006a40001117983 */ /* 0x000ee20000300800 */
[----:B--2---:R-:W-:-:S03]  /*46770*/  IMAD.MOV.U32 R18, RZ, RZ, R11 ;  /* 0x000000ffff127224 */ /* 0x004fc600078e000b */
[----:B------:R-:W2:Y:S01]  /*46780*/  LDL.LU R11, [R1+0x5654] ;  /* 0x00565400010b7983 */ /* 0x000ea20000300800 */
[----:B------:R-:W-:-:S03]  /*46790*/  IMAD.MOV.U32 R19, RZ, RZ, R10 ;  /* 0x000000ffff137224 */ /* 0x000fc600078e000a */
[----:B------:R-:W4:Y:S04]  /*467a0*/  LDL.LU R10, [R1+0x5650] ;  /* 0x00565000010a7983 */ /* 0x000f280000300800 */
[----:B0-----:R-:W2:Y:S04]  /*467b0*/  LDL.LU R4, [R1+0x360] ;  /* 0x0003600001047983 */ /* 0x001ea80000300800 */
[----:B------:R-:W2:Y:S01]  /*467c0*/  LDL.LU R5, [R1+0x364] ;  /* 0x0003640001057983 */ /* 0x000ea20000300800 */
[----:B------:R-:W-:-:S03]  /*467d0*/  IMAD.MOV.U32 R28, RZ, RZ, R7 ;  /* 0x000000ffff1c7224 */ /* 0x000fc600078e0007 */
[----:B-1----:R-:W2:Y:S04]  /*467e0*/  LDL.LU R6, [R1+0x368] ;  /* 0x0003680001067983 */ /* 0x002ea80000300800 */
[----:B------:R-:W2:Y:S04]  /*467f0*/  LDL.LU R7, [R1+0x36c] ;  /* 0x00036c0001077983 */ /* 0x000ea80000300800 */
[----:B------:R-:W2:Y:S04]  /*46800*/  LDL.LU R12, [R1+0x350] ;  /* 0x00035000010c7983 */ /* 0x000ea80000300800 */
[----:B------:R-:W2:Y:S04]  /*46810*/  LDL.LU R13, [R1+0x354] ;  /* 0x00035400010d7983 */ /* 0x000ea80000300800 */
[----:B------:R-:W2:Y:S04]  /*46820*/  LDL.LU R14, [R1+0x358] ;  /* 0x00035800010e7983 */ /* 0x000ea80000300800 */
[----:B------:R-:W2:Y:S04]  /*46830*/  LDL.LU R15, [R1+0x35c] ;  /* 0x00035c00010f7983 */ /* 0x000ea80000300800 */
[----:B------:R0:W-:Y:S04]  /*46840*/  STL.64 [R1+0x55f8], R18 ;  /* 0x0055f81201007387 */ /* 0x0001e80000100a00 */
[----:B---3--:R-:W-:Y:S04]  /*46850*/  STL.64 [R1+0x55f0], R16 ;  /* 0x0055f01001007387 */ /* 0x008fe80000100a00 */
[----:B0-----:R-:W3:Y:S04]  /*46860*/  LDL.64 R18, [R1+0xc8] ;  /* 0x0000c80001127983 */ /* 0x001ee80000100a00 */
[----:B---3--:R0:W-:Y:S04]  /*46870*/  STL.64 [R1+0x5608], R18 ;  /* 0x0056081201007387 */ /* 0x0081e80000100a00 */
[----:B0-----:R-:W3:Y:S04]  /*46880*/  LDL.64 R18, [R1+0xd8] ;  /* 0x0000d80001127983 */ /* 0x001ee80000100a00 */
[----:B---3--:R0:W-:Y:S04]  /*46890*/  STL.64 [R1+0x5620], R18 ;  /* 0x0056201201007387 */ /* 0x0081e80000100a00 */
[----:B0-----:R-:W3:Y:S04]  /*468a0*/  LDL.64 R18, [R1+0x38] ;  /* 0x0000380001127983 */ /* 0x001ee80000100a00 */
[----:B------:R0:W-:Y:S04]  /*468b0*/  STL.64 [R1+0x55b8], R26 ;  /* 0x0055b81a01007387 */ /* 0x0001e80000100a00 */
[----:B0-----:R-:W2:Y:S04]  /*468c0*/  LDL.64 R26, [R1+0xa8] ;  /* 0x0000a800011a7983 */ /* 0x001ea80000100a00 */
[----:B--2---:R0:W-:Y:S04]  /*468d0*/  STL.64 [R1+0x5600], R26 ;  /* 0x0056001a01007387 */ /* 0x0041e80000100a00 */
[----:B------:R-:W2:Y:S04]  /*468e0*/  LDL.LU R24, [R1+0x6b0] ;  /* 0x0006b00001187983 */ /* 0x000ea80000300800 */
[----:B------:R-:W2:Y:S04]  /*468f0*/  LDL.LU R25, [R1+0x6b4] ;  /* 0x0006b40001197983 */ /* 0x000ea80000300800 */
[----:B0-----:R-:W2:Y:S04]  /*46900*/  LDL.LU R26, [R1+0x6b8] ;  /* 0x0006b800011a7983 */ /* 0x001ea80000300800 */
[----:B------:R-:W2:Y:S04]  /*46910*/  LDL.LU R27, [R1+0x6bc] ;  /* 0x0006bc00011b7983 */ /* 0x000ea80000300800 */
[----:B--2---:R4:W-:Y:S04]  /*46920*/  STL.64 [R1+0x5618], R26 ;  /* 0x0056181a01007387 */ /* 0x0049e80000100a00 */
[----:B------:R0:W-:Y:S01]  /*46930*/  STL.64 [R1+0x5610], R24 ;  /* 0x0056101801007387 */ /* 0x0001e20000100a00 */
[----:B----4-:R-:W-:-:S03]  /*46940*/  IMAD.MOV.U32 R26, RZ, RZ, R10 ;  /* 0x000000ffff1a7224 */ /* 0x010fc600078e000a */
[----:B0-----:R-:W2:Y:S04]  /*46950*/  LDL.LU R24, [R1+0x6c0] ;  /* 0x0006c00001187983 */ /* 0x001ea80000300800 */
[----:B------:R-:W2:Y:S04]  /*46960*/  LDL.LU R25, [R1+0x6c4] ;  /* 0x0006c40001197983 */ /* 0x000ea80000300800 */
[----:B------:R-:W4:Y:S01]  /*46970*/  LDL.LU R10, [R1+0x564c] ;  /* 0x00564c00010a7983 */ /* 0x000f220000300800 */
[----:B------:R-:W-:-:S03]  /*46980*/  IMAD.MOV.U32 R27, RZ, RZ, R11 ;  /* 0x000000ffff1b7224 */ /* 0x000fc600078e000b */
[----:B------:R-:W4:Y:S04]  /*46990*/  LDL.LU R11, [R1+0x5648] ;  /* 0x00564800010b7983 */ /* 0x000f280000300800 */
[----:B------:R-:W-:Y:S01]  /*469a0*/  STL.64 [R1+0x5630], R26 ;  /* 0x0056301a01007387 */ /* 0x000fe20000100a00 */
[----:B----4-:R-:W-:Y:S03]  /*469b0*/  HMMA.16816.F32.BF16 R4, R20, R10, R4 ;  /* 0x0000000a1404723c */ /* 0x010fe60000041804 */
[----:B--2---:R0:W-:Y:S04]  /*469c0*/  STL.64 [R1+0x5628], R24 ;  /* 0x0056281801007387 */ /* 0x0041e80000100a00 */
[----:B0-----:R-:W2:Y:S04]  /*469d0*/  LDL.LU R24, [R1+0x6d0] ;  /* 0x0006d00001187983 */ /* 0x001ea80000300800 */
[----:B------:R-:W2:Y:S04]  /*469e0*/  LDL.LU R25, [R1+0x6d4] ;  /* 0x0006d40001197983 */ /* 0x000ea80000300800 */
[----:B------:R-:W2:Y:S04]  /*469f0*/  LDL.LU R26, [R1+0x6d8] ;  /* 0x0006d800011a7983 */ /* 0x000ea80000300800 */
[----:B------:R-:W2:Y:S04]  /*46a00*/  LDL.LU R27, [R1+0x6dc] ;  /* 0x0006dc00011b7983 */ /* 0x000ea80000300800 */
[----:B------:R-:W-:Y:S04]  /*46a10*/  STL [R1+0x4e00], R28 ;  /* 0x004e001c01007387 */ /* 0x000fe80000100800 */
[----:B------:R-:W-:Y:S04]  /*46a20*/  STL.64 [R1+0x960], R4 ;  /* 0x0009600401007387 */ /* 0x000fe80000100a00 */
[----:B------:R0:W-:Y:S04]  /*46a30*/  STL.64 [R1+0x968], R6 ;  /* 0x0009680601007387 */ /* 0x0001e80000100a00 */
[----:B0-----:R-:W4:Y:S04]  /*46a40*/  LDL.LU.64 R6, [R1+0x5640] ;  /* 0x0056400001067983 */ /* 0x001f280000300a00 */
[----:B------:R0:W-:Y:S01]  /*46a50*/  STL.64 [R1+0x5520], R10 ;  /* 0x0055200a01007387 */ /* 0x0001e20000100a00 */
[----:B------:R-:W-:-:S02]  /*46a60*/  IMAD.MOV.U32 R8, RZ, RZ, R0 ;  /* 0x000000ffff087224 */ /* 0x000fc400078e0000 */
[----:B------:R-:W-:Y:S01]  /*46a70*/  IMAD.MOV.U32 R9, RZ, RZ, R2 ;  /* 0x000000ffff097224 */ /* 0x000fe200078e0002 */
[----:B------:R-:W2:Y:S04]  /*46a80*/  LDL.LU R0, [R1+0x563c] ;  /* 0x00563c0001007983 */ /* 0x000ea80000300800 */
[----:B------:R-:W2:Y:S04]  /*46a90*/  LDL.LU R2, [R1+0x5638] ;  /* 0x0056380001027983 */ /* 0x000ea80000300800 */
[----:B0-----:R-:W2:Y:S04]  /*46aa0*/  LDL.LU R10, [R1+0x698] ;  /* 0x00069800010a7983 */ /* 0x001ea80000300800 */
[----:B------:R-:W2:Y:S01]  /*46ab0*/  LDL.LU R11, [R1+0x69c] ;  /* 0x00069c00010b7983 */ /* 0x000ea20000300800 */
[----:B---3--:R-:W-:-:S02]  /*46ac0*/  IMAD.MOV.U32 R4, RZ, RZ, R18 ;  /* 0x000000ffff047224 */ /* 0x008fc400078e0012 */
[----:B------:R-:W-:Y:S01]  /*46ad0*/  IMAD.MOV.U32 R5, RZ, RZ, R19 ;  /* 0x000000ffff057224 */ /* 0x000fe200078e0013 */
[----:B----4-:R-:W-:-:S15]  /*46ae0*/  HMMA.16816.F32.BF16 R12, R20, R6, R12 ;  /* 0x00000006140c723c */ /* 0x010fde000004180c */
[----:B------:R-:W-:-:S04]  /*46af0*/  NOP ;  /* 0x0000000000007918 */ /* 0x000fc80000000000 */
[----:B------:R-:W-:Y:S04]  /*46b00*/  STL.64 [R1+0x950], R12 ;  /* 0x0009500c01007387 */ /* 0x000fe80000100a00 */
[----:B------:R-:W-:Y:S04]  /*46b10*/  STL.64 [R1+0x958], R14 ;  /* 0x0009580e01007387 */ /* 0x000fe80000100a00 */
[----:B------:R-:W0:Y:S01]  /*46b20*/  LDSM.16.MT88.4 R12, [R29+UR5+0x2100] ;  /* 0x002100051d0c783b */ /* 0x000e220008004200 */
[----:B--2---:R-:W-:Y:S03]  /*46b30*/  HMMA.16816.F32.BF16 R24, R20, R18, R24 ;  /* 0x000000121418723c */ /* 0x004fe60000041818 */
[----:B0-----:R-:W-:Y:S04]  /*46b40*/  STL.64 [R1+0x5408], R14 ;  /* 0x0054080e01007387 */ /* 0x001fe80000100a00 */
[----:B------:R-:W-:-:S12]  /*46b50*/  STL.64 [R1+0x5400], R12 ;  /* 0x0054000c01007387 */ /* 0x000fd80000100a00 */
[----:B------:R-:W-:Y:S04]  /*46b60*/  STL.64 [R1+0xd80], R24 ;  /* 0x000d801801007387 */ /* 0x000fe80000100a00 */
[----:B------:R0:W-:Y:S04]  /*46b70*/  STL.64 [R1+0xd88], R26 ;  /* 0x000d881a01007387 */ /* 0x0001e80000100a00 */
[----:B0-----:R-:W2:Y:S04]  /*46b80*/  LDL.LU.64 R26, [R1+0x5630] ;  /* 0x00563000011a7983 */ /* 0x001ea80000300a00 */
[----:B------:R-:W2:Y:S04]  /*46b90*/  LDL.LU.64 R24, [R1+0x5628] ;  /* 0x0056280001187983 */ /* 0x000ea80000300a00 */
[----:B------:R-:W2:Y:S04]  /*46ba0*/  LDL.LU.64 R18, [R1+0x5620] ;  /* 0x0056200001127983 */ /* 0x000ea80000300a00 */
[----:B------:R-:W-:Y:S04]  /*46bb0*/  STL [R1+0x54f8], R5 ;  /* 0x0054f80501007387 */ /* 0x000fe80000100800 */
[----:B------:R-:W-:Y:S01]  /*46bc0*/  STL [R1+0x54f4], R4 ;  /* 0x0054f40401007387 */ /* 0x000fe20000100800 */
        /* <DEDUP_REMOVED lines=8> */
[----:B------:R-:W2:Y:S04]  /*46c50*/  LDL.LU.64 R18, [R1+0x5608] ;  /* 0x0056080001127983 */ /* 0x000ea80000300a00 */
[----:B------:R-:W-:Y:S04]  /*46c60*/  STL [R1+0x5500], R28 ;  /* 0x0055001c01007387 */ /* 0x000fe80000100800 */
[----:B------:R-:W-:Y:S01]  /*46c70*/  STL [R1+0x54fc], R3 ;  /* 0x0054fc0301007387 */ /* 0x000fe20000100800 */
[----:B------:R-:W-:-:S02]  /*46c80*/  IMAD.MOV.U32 R14, RZ, RZ, R2 ;  /* 0x000000ffff0e7224 */ /* 0x000fc400078e0002 */
[----:B------:R-:W-:Y:S01]  /*46c90*/  IMAD.MOV.U32 R15, RZ, RZ, R0 ;  /* 0x000000ffff0f7224 */ /* 0x000fe200078e0000 */
[----:B--2---:R-:W-:Y:S01]  /*46ca0*/  HMMA.16816.F32.BF16 R24, R20, R18, R24 ;  /* 0x000000121418723c */ /* 0x004fe20000041818 */
[----:B------:R-:W-:Y:S02]  /*46cb0*/  IMAD.MOV.U32 R12, RZ, RZ, R19 ;  /* 0x000000ffff0c7224 */ /* 0x000fe400078e0013 */
[----:B------:R-:W-:-:S15]  /*46cc0*/  IMAD.MOV.U32 R13, RZ, RZ, R18 ;  /* 0x000000ffff0d7224 */ /* 0x000fde00078e0012 */
[----:B------:R-:W-:Y:S01]  /*46cd0*/  NOP ;  /* 0x0000000000007918 */ /* 0x000fe20000000000 */
[----:B------:R-:W-:Y:S04]  /*46ce0*/  STL.64 [R1+0xd60], R24 ;  /* 0x000d601801007387 */ /* 0x000fe80000100a00 */
[----:B------:R0:W-:Y:S04]  /*46cf0*/  STL.64 [R1+0xd68], R26 ;  /* 0x000d681a01007387 */ /* 0x0001e80000100a00 */
[----:B0-----:R-:W2:Y:S04]  /*46d00*/  LDL.LU.64 R26, [R1+0x5600] ;  /* 0x00560000011a7983 */ /* 0x001ea80000300a00 */
[----:B------:R-:W3:Y:S04]  /*46d10*/  LDL.LU.64 R18, [R1+0x55f8] ;  /* 0x0055f80001127983 */ /* 0x000ee80000300a00 */
[----:B------:R-:W3:Y:S04]  /*46d20*/  LDL.LU.64 R16, [R1+0x55f0] ;  /* 0x0055f00001107983 */ /* 0x000ee80000300a00 */
[----:B------:R-:W-:Y:S04]  /*46d30*/  STL [R1+0x5508], R12 ;  /* 0x0055080c01007387 */ /* 0x000fe80000100800 */
[----:B------:R-:W-:Y:S04]  /*46d40*/  STL [R1+0x5504], R13 ;  /* 0x0055040d01007387 */ /* 0x000fe80000100800 */
[----:B------:R0:W-:Y:S04]  /*46d50*/  STL.64 [R1+0x55c0], R14 ;  /* 0x0055c00e01007387 */ /* 0x0001e80000100a00 */
[----:B0-----:R-:W3:Y:S01]  /*46d60*/  LDL.64 R14, [R1+0xb8] ;  /* 0x0000b800010e7983 */ /* 0x001ee20000100a00 */
[C---:B--2---:R-:W-:Y:S08]  /*46d70*/  HMMA.16816.F32.BF16 R8, R20.reuse, R26, R8 ;  /* 0x0000001a1408723c */ /* 0x044ff00000041808 */
[----:B---3--:R-:W-:Y:S01]  /*46d80*/  HMMA.16816.F32.BF16 R16, R20, R14, R16 ;  /* 0x0000000e1410723c */ /* 0x008fe20000041810 */
[----:B------:R-:W-:-:S02]  /*46d90*/  IMAD.MOV.U32 R4, RZ, RZ, R15 ;  /* 0x000000ffff047224 */ /* 0x000fc400078e000f */
[----:B------:R-:W-:-:S08]  /*46da0*/  IMAD.MOV.U32 R5, RZ, RZ, R14 ;  /* 0x000000ffff057224 */ /* 0x000fd000078e000e */
[----:B------:R-:W-:Y:S02]  /*46db0*/  IMAD.MOV.U32 R29, RZ, RZ, R9 ;  /* 0x000000ffff1d7224 */ /* 0x000fe400078e0009 */
[----:B------:R-:W-:Y:S02]  /*46dc0*/  IMAD.MOV.U32 R2, RZ, RZ, R10 ;  /* 0x000000ffff027224 */ /* 0x000fe400078e000a */
[----:B------:R-:W-:-:S04]  /*46dd0*/  IMAD.MOV.U32 R0, RZ, RZ, R11 ;  /* 0x000000ffff007224 */ /* 0x000fc800078e000b */
[----:B------:R-:W-:Y:S04]  /*46de0*/  STL.64 [R1+0xd50], R16 ;  /* 0x000d501001007387 */ /* 0x000fe80000100a00 */
[----:B------:R0:W-:Y:S04]  /*46df0*/  STL.64 [R1+0xd58], R18 ;  /* 0x000d581201007387 */ /* 0x0001e80000100a00 */
[----:B0-----:R-:W2:Y:S04]  /*46e00*/  LDL.LU.64 R18, [R1+0x55e8] ;  /* 0x0055e80001127983 */ /* 0x001ea80000300a00 */
[----:B------:R-:W3:Y:S04]  /*46e10*/  LDL.LU.64 R16, [R1+0x55e0] ;  /* 0x0055e00001107983 */ /* 0x000ee80000300a00 */
[----:B------:R-:W-:Y:S04]  /*46e20*/  STL [R1+0x5510], R4 ;  /* 0x0055100401007387 */ /* 0x000fe80000100800 */
[----:B------:R-:W-:Y:S04]  /*46e30*/  STL [R1+0x550c], R5 ;  /* 0x00550c0501007387 */ /* 0x000fe80000100800 */
[----:B------:R-:W-:Y:S04]  /*46e40*/  STL.64 [R1+0x55b0], R6 ;  /* 0x0055b00601007387 */ /* 0x000fe80000100a00 */
[----:B------:R0:W-:Y:S04]  /*46e50*/  STL [R1+0xd40], R8 ;  /* 0x000d400801007387 */ /* 0x0001e80000100800 */
[----:B0-----:R-:W4:Y:S04]  /*46e60*/  LDL.LU R8, [R1+0x280] ;  /* 0x0002800001087983 */ /* 0x001f280000300800 */
[----:B------:R-:W4:Y:S04]  /*46e70*/  LDL.LU R9, [R1+0x284] ;  /* 0x0002840001097983 */ /* 0x000f280000300800 */
[----:B------:R-:W2:Y:S04]  /*46e80*/  LDL.LU R10, [R1+0x288] ;  /* 0x00028800010a7983 */ /* 0x000ea80000300800 */
[----:B------:R-:W2:Y:S04]  /*46e90*/  LDL.LU R11, [R1+0x28c] ;  /* 0x00028c00010b7983 */ /* 0x000ea80000300800 */
[----:B--2---:R0:W-:Y:S04]  /*46ea0*/  STL.64 [R1+0x5530], R10 ;  /* 0x0055300a01007387 */ /* 0x0041e80000100a00 */
[----:B----4-:R-:W-:Y:S04]  /*46eb0*/  STL.64 [R1+0x5528], R8 ;  /* 0x0055280801007387 */ /* 0x010fe80000100a00 */
[----:B0-----:R-:W2:Y:S04]  /*46ec0*/  LDL.64 R10, [R1+0x8] ;  /* 0x00000800010a7983 */ /* 0x001ea80000100a00 */
[----:B--2---:R0:W-:Y:S04]  /*46ed0*/  STL.64 [R1+0x5548], R10 ;  /* 0x0055480a01007387 */ /* 0x0041e80000100a00 */
[----:B------:R-:W2:Y:S04]  /*46ee0*/  LDL.LU R12, [R1+0x670] ;  /* 0x00067000010c7983 */ /* 0x000ea80000300800 */
[----:B------:R-:W2:Y:S04]  /*46ef0*/  LDL.LU R13, [R1+0x674] ;  /* 0x00067400010d7983 */ /* 0x000ea80000300800 */
[----:B------:R-:W4:Y:S04]  /*46f00*/  LDL.LU R14, [R1+0x678] ;  /* 0x00067800010e7983 */ /* 0x000f280000300800 */
[----:B------:R-:W4:Y:S01]  /*46f10*/  LDL.LU R15, [R1+0x67c] ;  /* 0x00067c00010f7983 */ /* 0x000f220000300800 */
[----:B------:R-:W-:-:S02]  /*46f20*/  IMAD.MOV.U32 R28, RZ, RZ, R26 ;  /* 0x000000ffff1c7224 */ /* 0x000fc400078e001a */
[----:B------:R-:W-:Y:S01]  /*46f30*/  IMAD.MOV.U32 R3, RZ, RZ, R27 ;  /* 0x000000ffff037224 */ /* 0x000fe200078e001b */
[----:B----4-:R1:W-:Y:S04]  /*46f40*/  STL.64 [R1+0x55d0], R14 ;  /* 0x0055d00e01007387 */ /* 0x0103e80000100a00 */
[----:B--2---:R-:W-:Y:S04]  /*46f50*/  STL.64 [R1+0x55c8], R12 ;  /* 0x0055c80c01007387 */ /* 0x004fe80000100a00 */
[----:B------:R-:W2:Y:S01]  /*46f60*/  LDL.64 R26, [R1+0x88] ;  /* 0x00008800011a7983 */ /* 0x000ea20000100a00 */
[----:B0-----:R-:W-:-:S02]  /*46f70*/  IMAD.MOV.U32 R10, RZ, RZ, R19 ;  /* 0x000000ffff0a7224 */ /* 0x001fc400078e0013 */
[----:B------:R-:W-:Y:S01]  /*46f80*/  IMAD.MOV.U32 R11, RZ, RZ, R18 ;  /* 0x000000ffff0b7224 */ /* 0x000fe200078e0012 */
[----:B-1----:R-:W4:Y:S04]  /*46f90*/  LDL.64 R14, [R1+0x98] ;  /* 0x00009800010e7983 */ /* 0x002f280000100a00 */
[----:B--2---:R0:W-:Y:S04]  /*46fa0*/  STL.64 [R1+0x55d8], R26 ;  /* 0x0055d81a01007387 */ /* 0x0041e80000100a00 */
[----:B------:R-:W4:Y:S04]  /*46fb0*/  LDL.LU R24, [R1+0x680] ;  /* 0x0006800001187983 */ /* 0x000f280000300800 */
[----:B------:R-:W4:Y:S04]  /*46fc0*/  LDL.LU R25, [R1+0x684] ;  /* 0x0006840001197983 */ /* 0x000f280000300800 */
[----:B0-----:R-:W4:Y:S04]  /*46fd0*/  LDL.LU R26, [R1+0x688] ;  /* 0x00068800011a7983 */ /* 0x001f280000300800 */
[----:B------:R-:W4:Y:S04]  /*46fe0*/  LDL.LU R27, [R1+0x68c] ;  /* 0x00068c00011b7983 */ /* 0x000f280000300800 */
[----:B------:R-:W2:Y:S04]  /*46ff0*/  LDL.LU R4, [R1+0x660] ;  /* 0x0006600001047983 */ /* 0x000ea80000300800 */
[----:B------:R-:W2:Y:S04]  /*47000*/  LDL.LU R5, [R1+0x664] ;  /* 0x0006640001057983 */ /* 0x000ea80000300800 */
[----:B------:R-:W2:Y:S04]  /*47010*/  LDL.LU R6, [R1+0x668] ;  /* 0x0006680001067983 */ /* 0x000ea80000300800 */
[----:B------:R-:W2:Y:S04]  /*47020*/  LDL.LU R7, [R1+0x66c] ;  /* 0x00066c0001077983 */ /* 0x000ea80000300800 */
[----:B------:R3:W-:Y:S02]  /*47030*/  STL.64 [R1+0x5560], R10 ;  /* 0x0055600a01007387 */ /* 0x0007e40000100a00 */
[----:B---3--:R-:W-:-:S02]  /*47040*/  IMAD.MOV.U32 R10, RZ, RZ, R17 ;  /* 0x000000ffff0a7224 */ /* 0x008fc400078e0011 */
[----:B------:R-:W-:-:S05]  /*47050*/  IMAD.MOV.U32 R11, RZ, RZ, R16 ;  /* 0x000000ffff0b7224 */ /* 0x000fca00078e0010 */
[----:B------:R-:W-:Y:S04]  /*47060*/  STL.64 [R1+0x5588], R10 ;  /* 0x0055880a01007387 */ /* 0x000fe80000100a00 */
[----:B------:R-:W3:Y:S04]  /*47070*/  LDL.LU R16, [R1+0x340] ;  /* 0x0003400001107983 */ /* 0x000ee80000300800 */
[----:B------:R-:W3:Y:S04]  /*47080*/  LDL.LU R17, [R1+0x344] ;  /* 0x0003440001117983 */ /* 0x000ee80000300800 */
[----:B------:R-:W2:Y:S04]  /*47090*/  LDL.LU R18, [R1+0x348] ;  /* 0x0003480001127983 */ /* 0x000ea80000300800 */
[----:B------:R-:W2:Y:S04]  /*470a0*/  LDL.LU R19, [R1+0x34c] ;  /* 0x00034c0001137983 */ /* 0x000ea80000300800 */
[----:B--2---:R-:W-:Y:S04]  /*470b0*/  STL.64 [R1+0x5598], R18 ;  /* 0x0055981201007387 */ /* 0x004fe80000100a00 */
[----:B---3--:R0:W-:Y:S04]  /*470c0*/  STL.64 [R1+0x5590], R16 ;  /* 0x0055901001007387 */ /* 0x0081e80000100a00 */
[----:B0-----:R-:W2:Y:S04]  /*470d0*/  LDL.LU R16, [R1+0x650] ;  /* 0x0006500001107983 */ /* 0x001ea80000300800 */
[----:B------:R-:W2:Y:S04]  /*470e0*/  LDL.LU R17, [R1+0x654] ;  /* 0x0006540001117983 */ /* 0x000ea80000300800 */
[----:B------:R-:W3:Y:S04]  /*470f0*/  LDL.LU R18, [R1+0x658] ;  /* 0x0006580001127983 */ /* 0x000ee80000300800 */
[----:B------:R-:W3:Y:S01]  /*47100*/  LDL.LU R19, [R1+0x65c] ;  /* 0x00065c0001137983 */ /* 0x000ee20000300800 */
[----:B----4-:R-:W-:Y:S03]  /*47110*/  HMMA.16816.F32.BF16 R24, R20, R14, R24 ;  /* 0x0000000e1418723c */ /* 0x010fe60000041818 */
[----:B---3--:R0:W-:Y:S04]  /*47120*/  STL.64 [R1+0x55a8], R18 ;  /* 0x0055a81201007387 */ /* 0x0081e80000100a00 */
[----:B--2---:R-:W-:Y:S04]  /*47130*/  STL.64 [R1+0x55a0], R16 ;  /* 0x0055a01001007387 */ /* 0x004fe80000100a00 */
[----:B------:R-:W2:Y:S04]  /*47140*/  LDL.64 R10, [R1+0x68] ;  /* 0x00006800010a7983 */ /* 0x000ea80000100a00 */
[----:B0-----:R-:W3:Y:S04]  /*47150*/  LDL.64 R18, [R1+0x78] ;  /* 0x0000780001127983 */ /* 0x001ee80000100a00 */
[----:B------:R-:W-:Y:S04]  /*47160*/  STL [R1+0x5518], R3 ;  /* 0x0055180301007387 */ /* 0x000fe80000100800 */
[----:B------:R-:W-:Y:S04]  /*47170*/  STL [R1+0x5514], R28 ;  /* 0x0055141c01007387 */ /* 0x000fe80000100800 */
[----:B------:R-:W-:Y:S04]  /*47180*/  STL [R1+0x4ce0], R0 ;  /* 0x004ce00001007387 */ /* 0x000fe80000100800 */
[----:B------:R0:W-:Y:S04]  /*47190*/  STL [R1+0x4cdc], R2 ;  /* 0x004cdc0201007387 */ /* 0x0001e80000100800 */
[----:B------:R1:W-:Y:S04]  /*471a0*/  STL [R1+0x4cd8], R29 ;  /* 0x004cd81d01007387 */ /* 0x0003e80000100800 */
[----:B------:R-:W-:Y:S04]  /*471b0*/  STL.64 [R1+0xd30], R24 ;  /* 0x000d301801007387 */ /* 0x000fe80000100a00 */
[----:B------:R4:W-:Y:S01]  /*471c0*/  STL.64 [R1+0xd38], R26 ;  /* 0x000d381a01007387 */ /* 0x0009e20000100a00 */
[----:B0-----:R-:W-:Y:S01]  /*471d0*/  IMAD.MOV.U32 R2, RZ, RZ, R15 ;  /* 0x000000ffff027224 */ /* 0x001fe200078e000f */
[----:B-1----:R-:W-:-:S02]  /*471e0*/  MOV R29, R14 ;  /* 0x0000000e001d7202 */ /* 0x002fc40000000f00 */
[----:B----4-:R-:W4:Y:S04]  /*471f0*/  LDL.LU.64 R26, [R1+0x55d8] ;  /* 0x0055d800011a7983 */ /* 0x010f280000300a00 */
[----:B------:R-:W4:Y:S04]  /*47200*/  LDL.LU.64 R14, [R1+0x55d0] ;  /* 0x0055d000010e7983 */ /* 0x000f280000300a00 */
[----:B------:R-:W4:Y:S01]  /*47210*/  LDL.LU.64 R12, [R1+0x55c8] ;  /* 0x0055c800010c7983 */ /* 0x000f220000300a00 */
[C---:B---3--:R-:W-:Y:S08]  /*47220*/  HMMA.16816.F32.BF16 R4, R20.reuse, R18, R4 ;  /* 0x000000121404723c */ /* 0x048ff00000041804 */
[----:B----4-:R-:W-:-:S15]  /*47230*/  HMMA.16816.F32.BF16 R12, R20, R26, R12 ;  /* 0x0000001a140c723c */ /* 0x010fde000004180c */
[----:B------:R-:W-:-:S04]  /*47240*/  NOP ;  /* 0x0000000000007918 */ /* 0x000fc80000000000 */
[----:B------:R0:W-:Y:S04]  /*47250*/  STL.64 [R1+0xd20], R12 ;  /* 0x000d200c01007387 */ /* 0x0001e80000100a00 */
[----:B------:R1:W-:Y:S01]  /*47260*/  STL.64 [R1+0xd28], R14 ;  /* 0x000d280e01007387 */ /* 0x0003e20000100a00 */
[----:B0-----:R-:W-:-:S03]  /*47270*/  IMAD.MOV.U32 R12, RZ, RZ, R26 ;  /* 0x000000ffff0c7224 */ /* 0x001fc600078e001a */
[----:B-1----:R-:W3:Y:S01]  /*47280*/  LDL.LU.64 R14, [R1+0x55c0] ;  /* 0x0055c000010e7983 */ /* 0x002ee20000300a00 */
[----:B------:R-:W-:-:S03]  /*47290*/  IMAD.MOV.U32 R13, RZ, RZ, R27 ;  /* 0x000000ffff0d7224 */ /* 0x000fc600078e001b */
[----:B------:R-:W4:Y:S04]  /*472a0*/  LDL.LU.64 R26, [R1+0x55b8] ;  /* 0x0055b800011a7983 */ /* 0x000f280000300a00 */
[----:B------:R-:W-:Y:S04]  /*472b0*/  STL.64 [R1+0xd10], R4 ;  /* 0x000d100401007387 */ /* 0x000fe80000100a00 */
[----:B------:R0:W-:Y:S04]  /*472c0*/  STL.64 [R1+0xd18], R6 ;  /* 0x000d180601007387 */ /* 0x0001e80000100a00 */
[----:B0-----:R-:W2:Y:S01]  /*472d0*/  LDL.LU.64 R6, [R1+0x55b0] ;  /* 0x0055b00001067983 */ /* 0x001ea20000300a00 */
[----:B------:R-:W-:-:S02]  /*472e0*/  IMAD.MOV.U32 R4, RZ, RZ, R18 ;  /* 0x000000ffff047224 */ /* 0x000fc400078e0012 */
[----:B------:R-:W-:Y:S02]  /*472f0*/  IMAD.MOV.U32 R5, RZ, RZ, R19 ;  /* 0x000000ffff057224 */ /* 0x000fe400078e0013 */
[----:B------:R-:W3:Y:S04]  /*47300*/  LDL.LU.64 R18, [R1+0x55a8] ;  /* 0x0055a80001127983 */ /* 0x000ee80000300a00 */
[----:B------:R-:W3:Y:S04]  /*47310*/  LDL.LU.64 R16, [R1+0x55a0] ;  /* 0x0055a00001107983 */ /* 0x000ee80000300a00 */
[----:B--2---:R-:W-:Y:S04]  /*47320*/  STL.64 [R1+0x5540], R6 ;  /* 0x0055400601007387 */ /* 0x004fe80000100a00 */
[----:B------:R0:W-:Y:S04]  /*47330*/  STL.64 [R1+0x5538], R4 ;  /* 0x0055380401007387 */ /* 0x0001e80000100a00 */
[----:B0-----:R-:W2:Y:S04]  /*47340*/  LDL.LU R4, [R1+0x290] ;  /* 0x0002900001047983 */ /* 0x001ea80000300800 */
[----:B------:R-:W2:Y:S04]  /*47350*/  LDL.LU R5, [R1+0x294] ;  /* 0x0002940001057983 */ /* 0x000ea80000300800 */
[----:B------:R-:W2:Y:S04]  /*47360*/  LDL.LU R6, [R1+0x298] ;  /* 0x0002980001067983 */ /* 0x000ea80000300800 */
[----:B------:R-:W2:Y:S01]  /*47370*/  LDL.LU R7, [R1+0x29c] ;  /* 0x00029c0001077983 */ /* 0x000ea20000300800 */
[----:B---3--:R-:W-:Y:S03]  /*47380*/  HMMA.16816.F32.BF16 R16, R20, R10, R16 ;  /* 0x0000000a1410723c */ /* 0x008fe60000041810 */
[----:B--2---:R-:W-:Y:S04]  /*47390*/  STL.64 [R1+0x5558], R6 ;  /* 0x0055580601007387 */ /* 0x004fe80000100a00 */
[----:B------:R0:W-:Y:S04]  /*473a0*/  STL.64 [R1+0x5550], R4 ;  /* 0x0055500401007387 */ /* 0x0001e80000100a00 */
[----:B0-----:R-:W2:Y:S04]  /*473b0*/  LDL.LU R4, [R1+0x2a0] ;  /* 0x0002a00001047983 */ /* 0x001ea80000300800 */
[----:B------:R-:W2:Y:S04]  /*473c0*/  LDL.LU R5, [R1+0x2a4] ;  /* 0x0002a40001057983 */ /* 0x000ea80000300800 */
[----:B------:R-:W3:Y:S04]  /*473d0*/  LDL.LU R6, [R1+0x2a8] ;  /* 0x0002a80001067983 */ /* 0x000ee80000300800 */
[----:B------:R-:W3:Y:S04]  /*473e0*/  LDL.LU R7, [R1+0x2ac] ;  /* 0x0002ac0001077983 */ /* 0x000ee80000300800 */
[----:B---3--:R-:W-:Y:S04]  /*473f0*/  STL.64 [R1+0x5570], R6 ;  /* 0x0055700601007387 */ /* 0x008fe80000100a00 */
[----:B--2---:R0:W-:Y:S04]  /*47400*/  STL.64 [R1+0x5568], R4 ;  /* 0x0055680401007387 */ /* 0x0041e80000100a00 */
[----:B0-----:R-:W2:Y:S04]  /*47410*/  LDL.LU R4, [R1+0x2b0] ;  /* 0x0002b00001047983 */ /* 0x001ea80000300800 */
[----:B------:R-:W2:Y:S04]  /*47420*/  LDL.LU R5, [R1+0x2b4] ;  /* 0x0002b40001057983 */ /* 0x000ea80000300800 */
[----:B------:R-:W2:Y:S04]  /*47430*/  LDL.LU R6, [R1+0x2b8] ;  /* 0x0002b80001067983 */ /* 0x000ea80000300800 */
[----:B------:R-:W2:Y:S04]  /*47440*/  LDL.LU R7, [R1+0x2bc] ;  /* 0x0002bc0001077983 */ /* 0x000ea80000300800 */
[----:B------:R-:W-:Y:S04]  /*47450*/  STL.64 [R1+0xd00], R16 ;  /* 0x000d001001007387 */ /* 0x000fe80000100a00 */
[----:B------:R0:W-:Y:S04]  /*47460*/  STL.64 [R1+0xd08], R18 ;  /* 0x000d081201007387 */ /* 0x0001e80000100a00 */
[----:B0-----:R-:W3:Y:S04]  /*47470*/  LDL.LU.64 R18, [R1+0x5598] ;  /* 0x0055980001127983 */ /* 0x001ee80000300a00 */
[----:B------:R-:W3:Y:S01]  /*47480*/  LDL.LU.64 R16, [R1+0x5590] ;  /* 0x0055900001107983 */ /* 0x000ee20000300a00 */
[----:B------:R-:W-:-:S02]  /*47490*/  IMAD.MOV.U32 R3, RZ, RZ, R10 ;  /* 0x000000ffff037224 */ /* 0x000fc400078e000a */
[----:B------:R-:W-:Y:S02]  /*474a0*/  IMAD.MOV.U32 R28, RZ, RZ, R11 ;  /* 0x000000ffff1c7224 */ /* 0x000fe400078e000b */
[----:B------:R-:W2:Y:S01]  /*474b0*/  LDL.LU.64 R10, [R1+0x5588] ;  /* 0x00558800010a7983 */ /* 0x000ea20000300a00 */
[----:B---3--:R-:W-:Y:S03]  /*474c0*/  HMMA.16816.F32.BF16 R20, R20, R14, R16 ;  /* 0x0000000e1414723c */ /* 0x008fe60000041810 */
[----:B------:R-:W2:Y:S04]  /*474d0*/  LDL.LU.64 R18, [R1+0x5580] ;  /* 0x0055800001127983 */ /* 0x000ea80000300a00 */
[----:B------:R-:W2:-:S12]  /*474e0*/  LDL.LU.64 R16, [R1+0x5578] ;  /* 0x0055780001107983 */ /* 0x000e980000300a00 */
[----:B------:R0:W-:Y:S04]  /*474f0*/  STL.64 [R1+0x940], R20 ;  /* 0x0009401401007387 */ /* 0x0001e80000100a00 */
[----:B------:R1:W-:Y:S04]  /*47500*/  STL.64 [R1+0x948], R22 ;  /* 0x0009481601007387 */ /* 0x0003e80000100a00 */
[----:B0-----:R-:W3:Y:S04]  /*47510*/  LDL.LU R20, [R1+0x260] ;  /* 0x0002600001147983 */ /* 0x001ee80000300800 */
[----:B------:R-:W3:Y:S04]  /*47520*/  LDL.LU R21, [R1+0x264] ;  /* 0x0002640001157983 */ /* 0x000ee80000300800 */
[----:B-1----:R-:W3:Y:S04]  /*47530*/  LDL.LU R22, [R1+0x268] ;  /* 0x0002680001167983 */ /* 0x002ee80000300800 */
[----:B------:R-:W3:Y:S04]  /*47540*/  LDL.LU R23, [R1+0x26c] ;  /* 0x00026c0001177983 */ /* 0x000ee80000300800 */
[----:B------:R-:W-:Y:S01]  /*47550*/  STL.64 [R1+0x5418], R14 ;  /* 0x0054180e01007387 */ /* 0x000fe20000100a00 */
[----:B--2---:R-:W-:Y:S03]  /*47560*/  HMMA.16816.F32.BF16 R8, R16, R10, R4 ;  /* 0x0000000a1008723c */ /* 0x004fe60000041804 */
[----:B------:R-:W2:Y:S04]  /*47570*/  LDL.LU.64 R6, [R1+0x5570] ;  /* 0x0055700001067983 */ /* 0x000ea80000300a00 */
[----:B------:R-:W2:-:S12]  /*47580*/  LDL.LU.64 R4, [R1+0x5568] ;  /* 0x0055680001047983 */ /* 0x000e980000300a00 */
[----:B------:R-:W-:Y:S04]  /*47590*/  STL.64 [R1+0x690], R8 ;  /* 0x0006900801007387 */ /* 0x000fe80000100a00 */
[----:B------:R0:W-:Y:S04]  /*475a0*/  STL.64 [R1+0x698], R10 ;  /* 0x0006980a01007387 */ /* 0x0001e80000100a00 */
[----:B0-----:R-:W2:Y:S02]  /*475b0*/  LDL.LU.64 R10, [R1+0x5560] ;  /* 0x00556000010a7983 */ /* 0x001ea40000300a00 */
[----:B--2---:R-:W-:Y:S02]  /*475c0*/  HMMA.16816.F32.BF16 R8, R16, R10, R4 ;  /* 0x0000000a1008723c */ /* 0x004fe40000041804 */
[----:B------:R-:W2:Y:S04]  /*475d0*/  LDL.LU.64 R6, [R1+0x5558] ;  /* 0x0055580001067983 */ /* 0x000ea80000300a00 */
[----:B------:R-:W2:-:S13]  /*475e0*/  LDL.LU.64 R4, [R1+0x5550] ;  /* 0x0055500001047983 */ /* 0x000e9a0000300a00 */
[----:B------:R-:W-:Y:S04]  /*475f0*/  STL.64 [R1+0x2a0], R8 ;  /* 0x0002a00801007387 */ /* 0x000fe80000100a00 */
[----:B------:R0:W-:Y:S04]  /*47600*/  STL.64 [R1+0x2a8], R10 ;  /* 0x0002a80a01007387 */ /* 0x0001e80000100a00 */
[----:B0-----:R-:W2:Y:S01]  /*47610*/  LDL.LU.64 R10, [R1+0x5548] ;  /* 0x00554800010a7983 */ /* 0x001ea20000300a00 */
[----:B------:R-:W0:Y:S01]  /*47620*/  S2R R25, SR_TID.X ;  /* 0x0000000000197919 */ /* 0x000e220000002100 */
[----:B--2---:R-:W-:Y:S01]  /*47630*/  HMMA.16816.F32.BF16 R4, R16, R10, R4 ;  /* 0x0000000a1004723c */ /* 0x004fe20000041804 */
[----:B------:R-:W-:-:S02]  /*47640*/  IMAD.MOV.U32 R15, RZ, RZ, R10 ;  /* 0x000000ffff0f7224 */ /* 0x000fc400078e000a */
[----:B------:R-:W-:-:S15]  /*47650*/  IMAD.MOV.U32 R14, RZ, RZ, R11 ;  /* 0x000000ffff0e7224 */ /* 0x000fde00078e000b */
[----:B------:R-:W-:Y:S01]  /*47660*/  NOP ;  /* 0x0000000000007918 */ /* 0x000fe20000000000 */
[----:B------:R-:W-:Y:S04]  /*47670*/  STL.64 [R1+0x290], R4 ;  /* 0x0002900401007387 */ /* 0x000fe80000100a00 */
[----:B------:R1:W-:Y:S04]  /*47680*/  STL.64 [R1+0x298], R6 ;  /* 0x0002980601007387 */ /* 0x0003e80000100a00 */
[----:B-1----:R-:W3:Y:S04]  /*47690*/  LDL.LU.64 R6, [R1+0x5540] ;  /* 0x0055400001067983 */ /* 0x002ee80000300a00 */
[----:B------:R-:W2:Y:S04]  /*476a0*/  LDL.LU.64 R4, [R1+0x5538] ;  /* 0x0055380001047983 */ /* 0x000ea80000300a00 */
[----:B------:R-:W4:Y:S04]  /*476b0*/  LDL.LU.64 R10, [R1+0x5530] ;  /* 0x00553000010a7983 */ /* 0x000f280000300a00 */
[----:B------:R-:W4:Y:S01]  /*476c0*/  LDL.LU.64 R8, [R1+0x5528] ;  /* 0x0055280001087983 */ /* 0x000f220000300a00 */
[----:B0-----:R-:W-:-:S05]  /*476d0*/  IMAD.SHL.U32 R24, R25, 0x2, RZ ;  /* 0x0000000219187824 */ /* 0x001fca00078e00ff */
[----:B------:R-:W-:Y:S01]  /*476e0*/  LOP3.LUT R0, R24, 0x10, RZ, 0xc0, !PT ;  /* 0x0000001018007812 */ /* 0x000fe200078ec0ff */
[----:B------:R0:W-:Y:S02]  /*476f0*/  STL [R1+0x5070], R24 ;  /* 0x0050701801007387 */ /* 0x0001e40000100800 */
[----:B0-----:R-:W0:Y:S01]  /*47700*/  S2R R24, SR_TID.X ;  /* 0x0000000000187919 */ /* 0x001e220000002100 */
[----:B------:R-:W-:Y:S01]  /*47710*/  LOP3.LUT R0, R0, 0x20, R25, 0xf8, !PT ;  /* 0x0000002000007812 */ /* 0x000fe200078ef819 */
[----:B------:R1:W-:Y:S02]  /*47720*/  STL [R1+0x5074], R25 ;  /* 0x0050741901007387 */ /* 0x0003e40000100800 */
[----:B-1----:R-:W-:-:S05]  /*47730*/  LOP3.LUT R25, R25, 0x7, RZ, 0xc0, !PT ;  /* 0x0000000719197812 */ /* 0x002fca00078ec0ff */
[----:B------:R-:W-:-:S05]  /*47740*/  IMAD R25, R25, 0x210, RZ ;  /* 0x0000021019197824 */ /* 0x000fca00078e02ff */
[----:B------:R-:W-:Y:S01]  /*47750*/  LOP3.LUT R0, R25, R0, RZ, 0x3c, !PT ;  /* 0x0000000019007212 */ /* 0x000fe200078e3cff */
[----:B0-----:R-:W-:-:S05]  /*47760*/  IMAD.SHL.U32 R24, R24, 0x100, RZ ;  /* 0x0000010018187824 */ /* 0x001fca00078e00ff */
[----:B------:R-:W-:Y:S01]  /*47770*/  LOP3.LUT R0, R0, 0x1000, R24, 0xf8, !PT ;  /* 0x0000100000007812 */ /* 0x000fe200078ef818 */
[----:B----4-:R-:W-:-:S15]  /*47780*/  HMMA.16816.F32.BF16 R8, R16, R26, R8 ;  /* 0x0000001a1008723c */ /* 0x010fde0000041808 */
[----:B------:R-:W-:-:S04]  /*47790*/  NOP ;  /* 0x0000000000007918 */ /* 0x000fc80000000000 */
[----:B------:R-:W-:Y:S04]  /*477a0*/  STL.64 [R1+0x280], R8 ;  /* 0x0002800801007387 */ /* 0x000fe80000100a00 */
[----:B------:R0:W-:Y:S04]  /*477b0*/  STL.64 [R1+0x288], R10 ;  /* 0x0002880a01007387 */ /* 0x0001e80000100a00 */
[----:B0-----:R-:W4:Y:S04]  /*477c0*/  LDL.LU.64 R10, [R1+0x5520] ;  /* 0x00552000010a7983 */ /* 0x001f280000300a00 */
[----:B------:R0:W-:Y:S04]  /*477d0*/  STL.64 [R1+0x53c0], R26 ;  /* 0x0053c01a01007387 */ /* 0x0001e80000100a00 */
[----:B------:R-:W4:Y:S04]  /*477e0*/  LDL.LU R24, [R1+0x270] ;  /* 0x0002700001187983 */ /* 0x000f280000300800 */
[----:B------:R-:W4:Y:S04]  /*477f0*/  LDL.LU R25, [R1+0x274] ;  /* 0x0002740001197983 */ /* 0x000f280000300800 */
[----:B0-----:R-:W4:Y:S04]  /*47800*/  LDL.LU R26, [R1+0x278] ;  /* 0x00027800011a7983 */ /* 0x001f280000300800 */
[----:B------:R-:W4:Y:S01]  /*47810*/  LDL.LU R27, [R1+0x27c] ;  /* 0x00027c00011b7983 */ /* 0x000f220000300800 */
[C---:B---3--:R-:W-:Y:S08]  /*47820*/  HMMA.16816.F32.BF16 R20, R16.reuse, R6, R20 ;  /* 0x000000061014723c */ /* 0x048ff00000041814 */
[----:B----4-:R-:W-:Y:S01]  /*47830*/  HMMA.16816.F32.BF16 R24, R16, R10, R24 ;  /* 0x0000000a1018723c */ /* 0x010fe20000041818 */
[----:B------:R0:W-:-:S15]  /*47840*/  STL.64 [R1+0x53b8], R10 ;  /* 0x0053b80a01007387 */ /* 0x0001de0000100a00 */
[----:B------:R-:W-:-:S03]  /*47850*/  NOP ;  /* 0x0000000000007918 */ /* 0x000fc60000000000 */
[----:B------:R-:W-:Y:S04]  /*47860*/  STL.64 [R1+0x270], R24 ;  /* 0x0002701801007387 */ /* 0x000fe80000100a00 */
[----:B------:R1:W-:Y:S04]  /*47870*/  STL.64 [R1+0x278], R26 ;  /* 0x0002781a01007387 */ /* 0x0003e80000100a00 */
[----:B------:R-:W3:Y:S04]  /*47880*/  LDL.LU R8, [R1+0x200] ;  /* 0x0002000001087983 */ /* 0x000ee80000300800 */
[----:B------:R-:W-:Y:S04]  /*47890*/  STL.64 [R1+0x260], R20 ;  /* 0x0002601401007387 */ /* 0x000fe80000100a00 */
[----:B------:R-:W-:Y:S04]  /*478a0*/  STL.64 [R1+0x268], R22 ;  /* 0x0002681601007387 */ /* 0x000fe80000100a00 */
[----:B------:R-:W3:Y:S04]  /*478b0*/  LDL.LU R9, [R1+0x204] ;  /* 0x0002040001097983 */ /* 0x000ee80000300800 */
[----:B0-----:R-:W4:Y:S04]  /*478c0*/  LDL.LU R10, [R1+0x208] ;  /* 0x00020800010a7983 */ /* 0x001f280000300800 */
[----:B------:R-:W4:Y:S04]  /*478d0*/  LDL.LU R11, [R1+0x20c] ;  /* 0x00020c00010b7983 */ /* 0x000f280000300800 */
[----:B------:R-:W0:Y:S01]  /*478e0*/  LDSM.16.MT88.4 R20, [R0+UR5+0x2180] ;  /* 0x002180050014783b */ /* 0x000e220008004200 */
[----:B-1----:R-:W-:-:S02]  /*478f0*/  IMAD.MOV.U32 R26, RZ, RZ, R15 ;  /* 0x000000ffff1a7224 */ /* 0x002fc400078e000f */
[----:B------:R-:W-:Y:S01]  /*47900*/  IMAD.MOV.U32 R27, RZ, RZ, R14 ;  /* 0x000000ffff1b7224 */ /* 0x000fe200078e000e */
[----:B----4-:R-:W-:Y:S04]  /*47910*/  STL.64 [R1+0x53d0], R10 ;  /* 0x0053d00a01007387 */ /* 0x010fe80000100a00 */
[----:B---3--:R1:W-:Y:S04]  /*47920*/  STL.64 [R1+0x53c8], R8 ;  /* 0x0053c80801007387 */ /* 0x0083e80000100a00 */
[----:B------:R-:W-:Y:S04]  /*47930*/  STL.64 [R1+0x53d8], R26 ;  /* 0x0053d81a01007387 */ /* 0x000fe80000100a00 */
[----:B-1----:R-:W3:Y:S04]  /*47940*/  LDL.LU R8, [R1+0x210] ;  /* 0x0002100001087983 */ /* 0x002ee80000300800 */
[----:B------:R-:W3:Y:S04]  /*47950*/  LDL.LU R9, [R1+0x214] ;  /* 0x0002140001097983 */ /* 0x000ee80000300800 */
[----:B------:R-:W4:Y:S04]  /*47960*/  LDL.LU R10, [R1+0x218] ;  /* 0x00021800010a7983 */ /* 0x000f280000300800 */
[----:B------:R-:W4:Y:S01]  /*47970*/  LDL.LU R11, [R1+0x21c] ;  /* 0x00021c00010b7983 */ /* 0x000f220000300800 */
[----:B------:R-:W-:-:S03]  /*47980*/  IMAD.MOV.U32 R14, RZ, RZ, R3 ;  /* 0x000000ffff0e7224 */ /* 0x000fc600078e0003 */
[----:B----4-:R-:W-:Y:S04]  /*47990*/  STL.64 [R1+0x53e8], R10 ;  /* 0x0053e80a01007387 */ /* 0x010fe80000100a00 */
[----:B---3--:R1:W-:Y:S04]  /*479a0*/  STL.64 [R1+0x53e0], R8 ;  /* 0x0053e00801007387 */ /* 0x0083e80000100a00 */
[----:B-1----:R-:W3:Y:S04]  /*479b0*/  LDL.LU R8, [R1+0x220] ;  /* 0x0002200001087983 */ /* 0x002ee80000300800 */
[----:B------:R-:W3:Y:S04]  /*479c0*/  LDL.LU R9, [R1+0x224] ;  /* 0x0002240001097983 */ /* 0x000ee80000300800 */
[----:B------:R-:W4:Y:S04]  /*479d0*/  LDL.LU R10, [R1+0x228] ;  /* 0x00022800010a7983 */ /* 0x000f280000300800 */
[----:B------:R-:W4:Y:S01]  /*479e0*/  LDL.LU R11, [R1+0x22c] ;  /* 0x00022c00010b7983 */ /* 0x000f220000300800 */
[----:B------:R-:W-:-:S03]  /*479f0*/  IMAD.MOV.U32 R15, RZ, RZ, R28 ;  /* 0x000000ffff0f7224 */ /* 0x000fc600078e001c */
[----:B------:R-:W2:Y:S04]  /*47a00*/  LDL.LU R3, [R1+0x5518] ;  /* 0x0055180001037983 */ /* 0x000ea80000300800 */
[----:B------:R-:W2:Y:S04]  /*47a10*/  LDL.LU R28, [R1+0x5514] ;  /* 0x00551400011c7983 */ /* 0x000ea80000300800 */
[----:B------:R-:W-:Y:S04]  /*47a20*/  STL.64 [R1+0x5430], R14 ;  /* 0x0054300e01007387 */ /* 0x000fe80000100a00 */
[----:B----4-:R1:W-:Y:S04]  /*47a30*/  STL.64 [R1+0x53f8], R10 ;  /* 0x0053f80a01007387 */ /* 0x0103e80000100a00 */
[----:B---3--:R3:W-:Y:S04]  /*47a40*/  STL.64 [R1+0x53f0], R8 ;  /* 0x0053f00801007387 */ /* 0x0087e80000100a00 */
[----:B-1----:R-:W4:Y:S01]  /*47a50*/  LDL.64 R10, [R1+0x28] ;  /* 0x00002800010a7983 */ /* 0x002f220000100a00 */
[----:B--2---:R-:W-:-:S02]  /*47a60*/  IMAD.MOV.U32 R14, RZ, RZ, R4 ;  /* 0x000000ffff0e7224 */ /* 0x004fc400078e0004 */
[----:B------:R-:W-:Y:S01]  /*47a70*/  IMAD.MOV.U32 R15, RZ, RZ, R5 ;  /* 0x000000ffff0f7224 */ /* 0x000fe200078e0005 */
[----:B----4-:R1:W-:Y:S04]  /*47a80*/  STL.64 [R1+0x5410], R10 ;  /* 0x0054100a01007387 */ /* 0x0103e80000100a00 */
[----:B---3--:R-:W2:Y:S04]  /*47a90*/  LDL.LU R8, [R1+0x250] ;  /* 0x0002500001087983 */ /* 0x008ea80000300800 */
[----:B------:R-:W2:Y:S04]  /*47aa0*/  LDL.LU R9, [R1+0x254] ;  /* 0x0002540001097983 */ /* 0x000ea80000300800 */
[----:B-1----:R-:W3:Y:S04]  /*47ab0*/  LDL.LU R10, [R1+0x258] ;  /* 0x00025800010a7983 */ /* 0x002ee80000300800 */
[----:B------:R-:W3:Y:S04]  /*47ac0*/  LDL.LU R11, [R1+0x25c] ;  /* 0x00025c00010b7983 */ /* 0x000ee80000300800 */
[----:B------:R-:W4:Y:S04]  /*47ad0*/  LDL.LU R4, [R1+0x5510] ;  /* 0x0055100001047983 */ /* 0x000f280000300800 */
[----:B------:R-:W4:Y:S04]  /*47ae0*/  LDL.LU R5, [R1+0x550c] ;  /* 0x00550c0001057983 */ /* 0x000f280000300800 */
[----:B------:R1:W-:Y:S02]  /*47af0*/  STL.64 [R1+0x5448], R14 ;  /* 0x0054480e01007387 */ /* 0x0003e40000100a00 */
[----:B-1----:R-:W-:-:S02]  /*47b00*/  IMAD.MOV.U32 R14, RZ, RZ, R12 ;  /* 0x000000ffff0e7224 */ /* 0x002fc400078e000c */
[----:B------:R-:W-:Y:S01]  /*47b10*/  IMAD.MOV.U32 R15, RZ, RZ, R13 ;  /* 0x000000ffff0f7224 */ /* 0x000fe200078e000d */
[----:B------:R-:W4:Y:S04]  /*47b20*/  LDL.LU R12, [R1+0x5508] ;  /* 0x00550800010c7983 */ /* 0x000f280000300800 */
[----:B------:R-:W4:Y:S04]  /*47b30*/  LDL.LU R13, [R1+0x5504] ;  /* 0x00550400010d7983 */ /* 0x000f280000300800 */
[----:B------:R-:W-:Y:S04]  /*47b40*/  STL.64 [R1+0x5460], R14 ;  /* 0x0054600e01007387 */ /* 0x000fe80000100a00 */
[----:B---3--:R-:W-:Y:S04]  /*47b50*/  STL.64 [R1+0x5428], R10 ;  /* 0x0054280a01007387 */ /* 0x008fe80000100a00 */
[----:B--2---:R1:W-:Y:S04]  /*47b60*/  STL.64 [R1+0x5420], R8 ;  /* 0x0054200801007387 */ /* 0x0043e80000100a00 */
[----:B-1----:R-:W2:Y:S04]  /*47b70*/  LDL.LU R8, [R1+0x540] ;  /* 0x0005400001087983 */ /* 0x002ea80000300800 */
[----:B------:R-:W2:Y:S04]  /*47b80*/  LDL.LU R9, [R1+0x544] ;  /* 0x0005440001097983 */ /* 0x000ea80000300800 */
[----:B------:R-:W3:Y:S04]  /*47b90*/  LDL.LU R10, [R1+0x548] ;  /* 0x00054800010a7983 */ /* 0x000ee80000300800 */
[----:B------:R-:W3:Y:S01]  /*47ba0*/  LDL.LU R11, [R1+0x54c] ;  /* 0x00054c00010b7983 */ /* 0x000ee20000300800 */
[----:B------:R-:W-:-:S02]  /*47bb0*/  IMAD.MOV.U32 R14, RZ, RZ, R29 ;  /* 0x000000ffff0e7224 */ /* 0x000fc400078e001d */
[----:B------:R-:W-:-:S05]  /*47bc0*/  IMAD.MOV.U32 R15, RZ, RZ, R2 ;  /* 0x000000ffff0f7224 */ /* 0x000fca00078e0002 */
        /* <DEDUP_REMOVED lines=8> */
[----:B------:R-:W-:Y:S01]  /*47c50*/  IMAD.MOV.U32 R15, RZ, RZ, R3 ;  /* 0x000000ffff0f7224 */ /* 0x000fe200078e0003 */
[----:B------:R-:W2:Y:S04]  /*47c60*/  LDL.LU R28, [R1+0x5500] ;  /* 0x00550000011c7983 */ /* 0x000ea80000300800 */
        /* <DEDUP_REMOVED lines=8> */
[----:B----4-:R-:W-:-:S02]  /*47cf0*/  IMAD.MOV.U32 R14, RZ, RZ, R5 ;  /* 0x000000ffff0e7224 */ /* 0x010fc400078e0005 */
[----:B------:R-:W-:Y:S01]  /*47d00*/  IMAD.MOV.U32 R15, RZ, RZ, R4 ;  /* 0x000000ffff0f7224 */ /* 0x000fe200078e0004 */
[----:B------:R-:W4:Y:S04]  /*47d10*/  LDL.LU R5, [R1+0x54f8] ;  /* 0x0054f80001057983 */ /* 0x000f280000300800 */
[----:B------:R-:W4:Y:S04]  /*47d20*/  LDL.LU R4, [R1+0x54f4] ;  /* 0x0054f40001047983 */ /* 0x000f280000300800 */
[----:B------:R1:W-:Y:S02]  /*47d30*/  STL.64 [R1+0x54a8], R14 ;  /* 0x0054a80e01007387 */ /* 0x0003e40000100a00 */
[----:B-1----:R-:W-:-:S02]  /*47d40*/  IMAD.MOV.U32 R14, RZ, RZ, R13 ;  /* 0x000000ffff0e7224 */ /* 0x002fc400078e000d */
[----:B------:R-:W-:Y:S01]  /*47d50*/  IMAD.MOV.U32 R15, RZ, RZ, R12 ;  /* 0x000000ffff0f7224 */ /* 0x000fe200078e000c */
[----:B---3--:R-:W-:Y:S04]  /*47d60*/  STL.64 [R1+0x5470], R10 ;  /* 0x0054700a01007387 */ /* 0x008fe80000100a00 */
[----:B--2---:R1:W-:Y:S04]  /*47d70*/  STL.64 [R1+0x5468], R8 ;  /* 0x0054680801007387 */ /* 0x0043e80000100a00 */
[----:B-1----:R-:W2:Y:S04]  /*47d80*/  LDL.LU R8, [R1+0x570] ;  /* 0x0005700001087983 */ /* 0x002ea80000300800 */
[----:B------:R-:W2:Y:S04]  /*47d90*/  LDL.LU R9, [R1+0x574] ;  /* 0x0005740001097983 */ /* 0x000ea80000300800 */
[----:B------:R-:W3:Y:S04]  /*47da0*/  LDL.LU R10, [R1+0x578] ;  /* 0x00057800010a7983 */ /* 0x000ee80000300800 */
[----:B------:R-:W3:Y:S04]  /*47db0*/  LDL.LU R11, [R1+0x57c] ;  /* 0x00057c00010b7983 */ /* 0x000ee80000300800 */
[----:B------:R1:W-:Y:S04]  /*47dc0*/  STL.64 [R1+0x54c0], R14 ;  /* 0x0054c00e01007387 */ /* 0x0003e80000100a00 */
[----:B------:R-:W2:Y:S04]  /*47dd0*/  LDL.LU R12, [R1+0x5b0] ;  /* 0x0005b000010c7983 */ /* 0x000ea80000300800 */
[----:B------:R-:W2:Y:S04]  /*47de0*/  LDL.LU R13, [R1+0x5b4] ;  /* 0x0005b400010d7983 */ /* 0x000ea80000300800 */
[----:B-1----:R-:W2:Y:S04]  /*47df0*/  LDL.LU R14, [R1+0x5b8] ;  /* 0x0005b800010e7983 */ /* 0x002ea80000300800 */
[----:B------:R-:W2:Y:S04]  /*47e00*/  LDL.LU R15, [R1+0x5bc] ;  /* 0x0005bc00010f7983 */ /* 0x000ea80000300800 */
[----:B--2---:R4:W-:Y:S04]  /*47e10*/  STL.64 [R1+0x54d0], R14 ;  /* 0x0054d00e01007387 */ /* 0x0049e80000100a00 */
[----:B------:R-:W-:Y:S01]  /*47e20*/  STL.64 [R1+0x54c8], R12 ;  /* 0x0054c80c01007387 */ /* 0x000fe20000100a00 */
[----:B----4-:R-:W-:-:S02]  /*47e30*/  IMAD.MOV.U32 R14, RZ, RZ, R4 ;  /* 0x000000ffff0e7224 */ /* 0x010fc400078e0004 */
[----:B------:R-:W-:Y:S01]  /*47e40*/  IMAD.MOV.U32 R15, RZ, RZ, R5 ;  /* 0x000000ffff0f7224 */ /* 0x000fe200078e0005 */
[----:B------:R-:W2:Y:S04]  /*47e50*/  LDL.LU R4, [R1+0x54f0] ;  /* 0x0054f00001047983 */ /* 0x000ea80000300800 */
[----:B------:R-:W2:Y:S04]  /*47e60*/  LDL.LU R5, [R1+0x54ec] ;  /* 0x0054ec0001057983 */ /* 0x000ea80000300800 */
[----:B---3--:R-:W-:Y:S04]  /*47e70*/  STL.64 [R1+0x5488], R10 ;  /* 0x0054880a01007387 */ /* 0x008fe80000100a00 */
[----:B------:R1:W-:Y:S04]  /*47e80*/  STL.64 [R1+0x5480], R8 ;  /* 0x0054800801007387 */ /* 0x0003e80000100a00 */
[----:B-1----:R-:W3:Y:S04]  /*47e90*/  LDL.LU R8, [R1+0x580] ;  /* 0x0005800001087983 */ /* 0x002ee80000300800 */
[----:B------:R-:W3:Y:S04]  /*47ea0*/  LDL.LU R9, [R1+0x584] ;  /* 0x0005840001097983 */ /* 0x000ee80000300800 */
[----:B------:R-:W4:Y:S04]  /*47eb0*/  LDL.LU R10, [R1+0x588] ;  /* 0x00058800010a7983 */ /* 0x000f280000300800 */
[----:B------:R-:W4:Y:S04]  /*47ec0*/  LDL.LU R11, [R1+0x58c] ;  /* 0x00058c00010b7983 */ /* 0x000f280000300800 */
[----:B----4-:R-:W-:Y:S04]  /*47ed0*/  STL.64 [R1+0x54a0], R10 ;  /* 0x0054a00a01007387 */ /* 0x010fe80000100a00 */
[----:B---3--:R1:W-:Y:S04]  /*47ee0*/  STL.64 [R1+0x5498], R8 ;  /* 0x0054980801007387 */ /* 0x0083e80000100a00 */
        /* <DEDUP_REMOVED lines=14> */
[----:B------:R-:W3:Y:S04]  /*47fd0*/  LDL.LU R10, [R1+0x5c8] ;  /* 0x0005c800010a7983 */ /* 0x000ee80000300800 */
[----:B------:R-:W3:Y:S04]  /*47fe0*/  LDL.LU R11, [R1+0x5cc] ;  /* 0x0005cc00010b7983 */ /* 0x000ee80000300800 */
[----:B------:R-:W4:Y:S04]  /*47ff0*/  LDL.64 R26, [R1+0x18] ;  /* 0x00001800011a7983 */ /* 0x000f280000100a00 */
[----:B------:R1:W-:Y:S04]  /*48000*/  STL.64 [R1+0x53b0], R6 ;  /* 0x0053b00601007387 */ /* 0x0003e80000100a00 */
[----:B--2---:R-:W-:Y:S01]  /*48010*/  STL.64 [R1+0x53a8], R4 ;  /* 0x0053a80401007387 */ /* 0x004fe20000100a00 */
[----:B-1----:R-:W-:-:S03]  /*48020*/  IMAD.MOV.U32 R6, RZ, RZ, R3 ;  /* 0x000000ffff067224 */ /* 0x002fc600078e0003 */
[----:B------:R-:W2:Y:S04]  /*48030*/  LDL.LU R3, [R1+0x54e8] ;  /* 0x0054e80001037983 */ /* 0x000ea80000300800 */
[----:B0-----:R0:W-:Y:S04]  /*48040*/  STL [R1+0x52f8], R20 ;  /* 0x0052f81401007387 */ /* 0x0011e80000100800 */
[----:B------:R1:W-:Y:S04]  /*48050*/  STL [R1+0x52f4], R21 ;  /* 0x0052f41501007387 */ /* 0x0003e80000100800 */
[----:B------:R1:W-:Y:S04]  /*48060*/  STL [R1+0x52f0], R22 ;  /* 0x0052f01601007387 */ /* 0x0003e80000100800 */
[----:B------:R1:W-:Y:S04]  /*48070*/  STL [R1+0x52ec], R23 ;  /* 0x0052ec1701007387 */ /* 0x0003e80000100800 */
[----:B0-----:R-:W2:Y:S04]  /*48080*/  LDL.LU R20, [R1+0x230] ;  /* 0x0002300001147983 */ /* 0x001ea80000300800 */
[----:B-1----:R-:W2:Y:S04]  /*48090*/  LDL.LU R21, [R1+0x234] ;  /* 0x0002340001157983 */ /* 0x002ea80000300800 */
[----:B------:R-:W2:Y:S04]  /*480a0*/  LDL.LU R22, [R1+0x238] ;  /* 0x0002380001167983 */ /* 0x000ea80000300800 */
[----:B------:R-:W2:Y:S04]  /*480b0*/  LDL.LU R23, [R1+0x23c] ;  /* 0x00023c0001177983 */ /* 0x000ea80000300800 */
[----:B------:R-:W-:Y:S01]  /*480c0*/  STL [R1+0x5078], R0 ;  /* 0x0050780001007387 */ /* 0x000fe20000100800 */
[----:B---3--:R-:W-:Y:S03]  /*480d0*/  HMMA.16816.F32.BF16 R12, R16, R14, R8 ;  /* 0x0000000e100c723c */ /* 0x008fe60000041808 */
[----:B------:R-:W3:Y:S04]  /*480e0*/  LDL.LU.64 R10, [R1+0x54e0] ;  /* 0x0054e000010a7983 */ /* 0x000ee80000300a00 */
[----:B------:R-:W3:-:S12]  /*480f0*/  LDL.LU.64 R8, [R1+0x54d8] ;  /* 0x0054d80001087983 */ /* 0x000ed80000300a00 */
[----:B------:R-:W-:Y:S04]  /*48100*/  STL.64 [R1+0xc60], R12 ;  /* 0x000c600c01007387 */ /* 0x000fe80000100a00 */
[----:B------:R0:W-:Y:S04]  /*48110*/  STL.64 [R1+0xc68], R14 ;  /* 0x000c680e01007387 */ /* 0x0001e80000100a00 */
[----:B0-----:R-:W2:Y:S04]  /*48120*/  LDL.LU.64 R14, [R1+0x54d0] ;  /* 0x0054d000010e7983 */ /* 0x001ea80000300a00 */
[----:B------:R-:W2:Y:S01]  /*48130*/  LDL.LU.64 R12, [R1+0x54c8] ;  /* 0x0054c800010c7983 */ /* 0x000ea20000300a00 */
[----:B------:R-:W-:-:S07]  /*48140*/  IMAD.MOV.U32 R7, RZ, RZ, R28 ;  /* 0x000000ffff077224 */ /* 0x000fce00078e001c */
[----:B--2---:R-:W-:Y:S01]  /*48150*/  HMMA.16816.F32.BF16 R4, R16, R6, R12 ;  /* 0x000000061004723c */ /* 0x004fe2000004180c */
[----:B------:R-:W3:-:S15]  /*48160*/  LDL.LU.64 R14, [R1+0x54c0] ;  /* 0x0054c000010e7983 */ /* 0x000ede0000300a00 */
[----:B------:R-:W-:-:S03]  /*48170*/  NOP ;  /* 0x0000000000007918 */ /* 0x000fc60000000000 */
[----:B------:R0:W-:Y:S04]  /*48180*/  STL.64 [R1+0xc50], R4 ;  /* 0x000c500401007387 */ /* 0x0001e80000100a00 */
[----:B------:R1:W-:Y:S04]  /*48190*/  STL.64 [R1+0xc58], R6 ;  /* 0x000c580601007387 */ /* 0x0003e80000100a00 */
[----:B0-----:R-:W2:Y:S04]  /*481a0*/  LDL.LU R4, [R1+0x1f0] ;  /* 0x0001f00001047983 */ /* 0x001ea80000300800 */
[----:B------:R-:W2:Y:S04]  /*481b0*/  LDL.LU R5, [R1+0x1f4] ;  /* 0x0001f40001057983 */ /* 0x000ea80000300800 */
[----:B-1----:R-:W2:Y:S04]  /*481c0*/  LDL.LU R6, [R1+0x1f8] ;  /* 0x0001f80001067983 */ /* 0x002ea80000300800 */
[----:B------:R-:W2:Y:S01]  /*481d0*/  LDL.LU R7, [R1+0x1fc] ;  /* 0x0001fc0001077983 */ /* 0x000ea20000300800 */
[----:B---3--:R-:W-:Y:S03]  /*481e0*/  HMMA.16816.F32.BF16 R12, R16, R14, R8 ;  /* 0x0000000e100c723c */ /* 0x008fe60000041808 */
[----:B------:R-:W3:Y:S04]  /*481f0*/  LDL.LU.64 R10, [R1+0x54b8] ;  /* 0x0054b800010a7983 */ /* 0x000ee80000300a00 */
[----:B------:R-:W3:-:S12]  /*48200*/  LDL.LU.64 R8, [R1+0x54b0] ;  /* 0x0054b00001087983 */ /* 0x000ed80000300a00 */
[----:B------:R-:W-:Y:S04]  /*48210*/  STL.64 [R1+0xc40], R12 ;  /* 0x000c400c01007387 */ /* 0x000fe80000100a00 */
[----:B------:R0:W-:Y:S04]  /*48220*/  STL.64 [R1+0xc48], R14 ;  /* 0x000c480e01007387 */ /* 0x0001e80000100a00 */
[----:B0-----:R-:W3:Y:S02]  /*48230*/  LDL.LU.64 R14, [R1+0x54a8] ;  /* 0x0054a800010e7983 */ /* 0x001ee40000300a00 */
[----:B---3--:R-:W-:Y:S02]  /*48240*/  HMMA.16816.F32.BF16 R12, R16, R14, R8 ;  /* 0x0000000e100c723c */ /* 0x008fe40000041808 */
[----:B------:R-:W3:Y:S04]  /*48250*/  LDL.LU.64 R10, [R1+0x54a0] ;  /* 0x0054a000010a7983 */ /* 0x000ee80000300a00 */
[----:B------:R-:W3:-:S13]  /*48260*/  LDL.LU.64 R8, [R1+0x5498] ;  /* 0x0054980001087983 */ /* 0x000eda0000300a00 */
        /* <DEDUP_REMOVED lines=35> */
[----:B------:R-:W3:Y:S04]  /*484a0*/  LDL.LU.64 R14, [R1+0x5408] ;  /* 0x00540800010e7983 */ /* 0x000ee80000300a00 */
[----:B------:R-:W3:Y:S09]  /*484b0*/  LDL.LU.64 R12, [R1+0x5400] ;  /* 0x00540000010c7983 */ /* 0x000ef20000300a00 */
[----:B------:R0:W-:Y:S04]  /*484c0*/  STL.64 [R1+0x680], R16 ;  /* 0x0006801001007387 */ /* 0x0001e80000100a00 */
[----:B------:R1:W-:Y:S04]  /*484d0*/  STL.64 [R1+0x688], R18 ;  /* 0x0006881201007387 */ /* 0x0003e80000100a00 */
[----:B0-----:R-:W2:Y:S04]  /*484e0*/  LDL.LU R16, [R1+0x1e0] ;  /* 0x0001e00001107983 */ /* 0x001ea80000300800 */
[----:B------:R-:W2:Y:S04]  /*484f0*/  LDL.LU R17, [R1+0x1e4] ;  /* 0x0001e40001117983 */ /* 0x000ea80000300800 */
[----:B-1----:R-:W2:Y:S04]  /*48500*/  LDL.LU R18, [R1+0x1e8] ;  /* 0x0001e80001127983 */ /* 0x002ea80000300800 */
[----:B------:R-:W2:Y:S01]  /*48510*/  LDL.LU R19, [R1+0x1ec] ;  /* 0x0001ec0001137983 */ /* 0x000ea20000300800 */
[----:B---3--:R-:W-:-:S15]  /*48520*/  HMMA.16816.F32.BF16 R20, R12, R10, R20 ;  /* 0x0000000a0c14723c */ /* 0x008fde0000041814 */
[----:B------:R-:W-:-:S04]  /*48530*/  NOP ;  /* 0x0000000000007918 */ /* 0x000fc80000000000 */
[----:B------:R0:W-:Y:S04]  /*48540*/  STL.64 [R1+0x670], R20 ;  /* 0x0006701401007387 */ /* 0x0001e80000100a00 */
[----:B------:R1:W-:Y:S01]  /*48550*/  STL.64 [R1+0x678], R22 ;  /* 0x0006781601007387 */ /* 0x0003e20000100a00 */
[----:B0-----:R-:W-:Y:S02]  /*48560*/  IMAD.MOV.U32 R21, RZ, RZ, R10 ;  /* 0x000000ffff157224 */ /* 0x001fe400078e000a */
[----:B-1----:R-:W-:Y:S02]  /*48570*/  IMAD.MOV.U32 R22, RZ, RZ, R11 ;  /* 0x000000ffff167224 */ /* 0x002fe400078e000b */
[----:B------:R-:W3:Y:S04]  /*48580*/  LDL.LU.64 R10, [R1+0x53f8] ;  /* 0x0053f800010a7983 */ /* 0x000ee80000300a00 */
[----:B------:R-:W3:Y:S04]  /*48590*/  LDL.LU.64 R8, [R1+0x53f0] ;  /* 0x0053f00001087983 */ /* 0x000ee80000300a00 */
[----:B------:R0:W-:Y:S04]  /*485a0*/  STL [R1+0x532c], R22 ;  /* 0x00532c1601007387 */ /* 0x0001e80000100800 */
[----:B------:R-:W-:Y:S01]  /*485b0*/  STL [R1+0x5328], R21 ;  /* 0x0053281501007387 */ /* 0x000fe20000100800 */
[----:B----4-:R-:W-:-:S02]  /*485c0*/  IMAD.MOV.U32 R29, RZ, RZ, R26 ;  /* 0x000000ffff1d7224 */ /* 0x010fc400078e001a */
[----:B------:R-:W-:Y:S01]  /*485d0*/  IMAD.MOV.U32 R28, RZ, RZ, R27 ;  /* 0x000000ffff1c7224 */ /* 0x000fe200078e001b */
[----:B0-----:R-:W4:Y:S01]  /*485e0*/  LDL.64 R22, [R1+0x38] ;  /* 0x0000380001167983 */ /* 0x001f220000100a00 */
[----:B---3--:R-:W-:-:S15]  /*485f0*/  HMMA.16816.F32.BF16 R8, R12, R26, R8 ;  /* 0x0000001a0c08723c */ /* 0x008fde0000041808 */
[----:B------:R-:W-:-:S04]  /*48600*/  NOP ;  /* 0x0000000000007918 */ /* 0x000fc80000000000 */
[----:B------:R-:W-:Y:S04]  /*48610*/  STL.64 [R1+0x650], R8 ;  /* 0x0006500801007387 */ /* 0x000fe80000100a00 */
[----:B------:R0:W-:Y:S04]  /*48620*/  STL.64 [R1+0x658], R10 ;  /* 0x0006580a01007387 */ /* 0x0001e80000100a00 */
[----:B0-----:R-:W3:Y:S04]  /*48630*/  LDL.LU.64 R10, [R1+0x53e8] ;  /* 0x0053e800010a7983 */ /* 0x001ee80000300a00 */
[----:B------:R-:W3:Y:S04]  /*48640*/  LDL.LU.64 R8, [R1+0x53e0] ;  /* 0x0053e00001087983 */ /* 0x000ee80000300a00 */
        /* <DEDUP_REMOVED lines=8> */
[----:B0-----:R-:W3:Y:S02]  /*486d0*/  LDL.LU.64 R26, [R1+0x53c0] ;  /* 0x0053c000011a7983 */ /* 0x001ee40000300a00 */
[----:B---3--:R-:W-:-:S15]  /*486e0*/  HMMA.16816.F32.BF16 R8, R12, R26, R8 ;  /* 0x0000001a0c08723c */ /* 0x008fde0000041808 */
[----:B------:R-:W-:-:S04]  /*486f0*/  NOP ;  /* 0x0000000000007918 */ /* 0x000fc80000000000 */
[----:B------:R-:W-:Y:S04]  /*48700*/  STL.64 [R1+0x550], R8 ;  /* 0x0005500801007387 */ /* 0x000fe80000100a00 */
[----:B------:R0:W-:Y:S04]  /*48710*/  STL.64 [R1+0x558], R10 ;  /* 0x0005580a01007387 */ /* 0x0001e80000100a00 */
[----:B0-----:R-:W2:Y:S04]  /*48720*/  LDL.LU.64 R10, [R1+0x53b8] ;  /* 0x0053b800010a7983 */ /* 0x001ea80000300a00 */
[----:B------:R0:W-:Y:S04]  /*48730*/  STL.64 [R1+0x52b0], R26 ;  /* 0x0052b01a01007387 */ /* 0x0001e80000100a00 */
[----:B------:R-:W4:Y:S04]  /*48740*/  LDL.LU R24, [R1+0x440] ;  /* 0x0004400001187983 */ /* 0x000f280000300800 */
[----:B------:R-:W4:Y:S04]  /*48750*/  LDL.LU R25, [R1+0x444] ;  /* 0x0004440001197983 */ /* 0x000f280000300800 */
[----:B0-----:R-:W4:Y:S04]  /*48760*/  LDL.LU R26, [R1+0x448] ;  /* 0x00044800011a7983 */ /* 0x001f280000300800 */
[----:B------:R-:W4:Y:S01]  /*48770*/  LDL.LU R27, [R1+0x44c] ;  /* 0x00044c00011b7983 */ /* 0x000f220000300800 */
[----:B--2---:R-:W-:-:S15]  /*48780*/  HMMA.16816.F32.BF16 R4, R12, R10, R4 ;  /* 0x0000000a0c04723c */ /* 0x004fde0000041804 */
[----:B------:R-:W-:-:S04]  /*48790*/  NOP ;  /* 0x0000000000007918 */ /* 0x000fc80000000000 */
[----:B------:R-:W-:Y:S04]  /*487a0*/  STL.64 [R1+0x3a0], R4 ;  /* 0x0003a00401007387 */ /* 0x000fe80000100a00 */
[----:B------:R0:W-:Y:S04]  /*487b0*/  STL.64 [R1+0x3a8], R6 ;  /* 0x0003a80601007387 */ /* 0x0001e80000100a00 */
[----:B0-----:R-:W2:Y:S04]  /*487c0*/  LDL.LU.64 R6, [R1+0x53b0] ;  /* 0x0053b00001067983 */ /* 0x001ea80000300a00 */
[----:B------:R-:W3:Y:S04]  /*487d0*/  LDL.LU.64 R4, [R1+0x53a8] ;  /* 0x0053a80001047983 */ /* 0x000ee80000300a00 */
[----:B------:R2:W-:Y:S02]  /*487e0*/  STL.64 [R1+0x52a8], R10 ;  /* 0x0052a80a01007387 */ /* 0x0005e40000100a00 */
[C---:B--2---:R-:W-:Y:S02]  /*487f0*/  HMMA.16816.F32.BF16 R8, R12.reuse, R6, R16 ;  /* 0x000000060c08723c */ /* 0x044fe40000041810 */
[----:B------:R-:W0:Y:S04]  /*48800*/  LDSM.16.MT88.4 R16, [R3+UR5+0x2000] ;  /* 0x002000050310783b */ /* 0x000e280008004200 */
[----:B------:R-:W-:Y:S04]  /*48810*/  STL.64 [R1+0x52a0], R6 ;  /* 0x0052a00601007387 */ /* 0x000fe80000100a00 */
[----:B---3--:R-:W-:Y:S09]  /*48820*/  STL.64 [R1+0x5298], R4 ;  /* 0x0052980401007387 */ /* 0x008ff20000100a00 */
[----:B------:R-:W-:Y:S04]  /*48830*/  STL.64 [R1+0x370], R8 ;  /* 0x0003700801007387 */ /* 0x000fe80000100a00 */
[----:B------:R-:W-:Y:S04]  /*48840*/  STL.64 [R1+0x378], R10 ;  /* 0x0003780a01007387 */ /* 0x000fe80000100a00 */
[----:B------:R-:W-:Y:S04]  /*48850*/  STL [R1+0x52e8], R3 ;  /* 0x0052e80301007387 */ /* 0x000fe80000100800 */
[----:B0-----:R0:W-:Y:S04]  /*48860*/  STL.64 [R1+0x51c8], R18 ;  /* 0x0051c81201007387 */ /* 0x0011e80000100a00 */
[----:B------:R-:W-:Y:S04]  /*48870*/  STL.64 [R1+0x51c0], R16 ;  /* 0x0051c01001007387 */ /* 0x000fe80000100a00 */
[----:B0-----:R-:W2:Y:S01]  /*48880*/  LDL.64 R18, [R1+0x48] ;  /* 0x0000480001127983 */ /* 0x001ea20000100a00 */
[----:B----4-:R-:W-:Y:S03]  /*48890*/  HMMA.16816.F32.BF16 R4, R12, R22, R24 ;  /* 0x000000160c04723c */ /* 0x010fe60000041818 */
[----:B--2---:R0:W-:Y:S04]  /*488a0*/  STL.64 [R1+0x5310], R18 ;  /* 0x0053101201007387 */ /* 0x0041e80000100a00 */
[----:B0-----:R-:W2:Y:S04]  /*488b0*/  LDL.64 R18, [R1+0x68] ;  /* 0x0000680001127983 */ /* 0x001ea80000100a00 */
[----:B--2---:R0:W-:Y:S08]  /*488c0*/  STL.64 [R1+0x5330], R18 ;  /* 0x0053301201007387 */ /* 0x0041f00000100a00 */
[----:B------:R1:W-:Y:S04]  /*488d0*/  STL.64 [R1+0xb40], R4 ;  /* 0x000b400401007387 */ /* 0x0003e80000100a00 */
[----:B------:R2:W-:Y:S04]  /*488e0*/  STL.64 [R1+0xb48], R6 ;  /* 0x000b480601007387 */ /* 0x0005e80000100a00 */
[----:B------:R-:W3:Y:S04]  /*488f0*/  LDL.LU R16, [R1+0x3d0] ;  /* 0x0003d00001107983 */ /* 0x000ee80000300800 */
[----:B------:R-:W3:Y:S04]  /*48900*/  LDL.LU R17, [R1+0x3d4] ;  /* 0x0003d40001117983 */ /* 0x000ee80000300800 */
[----:B0-----:R-:W4:Y:S04]  /*48910*/  LDL.LU R18, [R1+0x3d8] ;  /* 0x0003d80001127983 */ /* 0x001f280000300800 */
[----:B------:R-:W4:Y:S04]  /*48920*/  LDL.LU R19, [R1+0x3dc] ;  /* 0x0003dc0001137983 */ /* 0x000f280000300800 */
[----:B-1----:R-:W3:Y:S04]  /*48930*/  LDL.LU R4, [R1+0x430] ;  /* 0x0004300001047983 */ /* 0x002ee80000300800 */
[----:B------:R-:W3:Y:S04]  /*48940*/  LDL.LU R5, [R1+0x434] ;  /* 0x0004340001057983 */ /* 0x000ee80000300800 */
[----:B--2---:R-:W2:Y:S04]  /*48950*/  LDL.LU R6, [R1+0x438] ;  /* 0x0004380001067983 */ /* 0x004ea80000300800 */
[----:B------:R-:W2:Y:S04]  /*48960*/  LDL.LU R7, [R1+0x43c] ;  /* 0x00043c0001077983 */ /* 0x000ea80000300800 */
[----:B----4-:R0:W-:Y:S04]  /*48970*/  STL.64 [R1+0x5340], R18 ;  /* 0x0053401201007387 */ /* 0x0101e80000100a00 */
[----:B---3--:R-:W-:Y:S04]  /*48980*/  STL.64 [R1+0x5338], R16 ;  /* 0x0053381001007387 */ /* 0x008fe80000100a00 */
[----:B0-----:R-:W3:Y:S04]  /*48990*/  LDL.64 R18, [R1+0x88] ;  /* 0x0000880001127983 */ /* 0x001ee80000100a00 */
[----:B---3--:R0:W-:Y:S04]  /*489a0*/  STL.64 [R1+0x5350], R18 ;  /* 0x0053501201007387 */ /* 0x0081e80000100a00 */
[----:B0-----:R-:W3:Y:S04]  /*489b0*/  LDL.64 R18, [R1+0x98] ;  /* 0x0000980001127983 */ /* 0x001ee80000100a00 */
[----:B---3--:R0:W-:Y:S04]  /*489c0*/  STL.64 [R1+0x5368], R18 ;  /* 0x0053681201007387 */ /* 0x0081e80000100a00 */
[----:B0-----:R-:W3:Y:S01]  /*489d0*/  LDL.64 R18, [R1+0xa8] ;  /* 0x0000a80001127983 */ /* 0x001ee20000100a00 */
[----:B------:R-:W-:-:S02]  /*489e0*/  IMAD.MOV.U32 R25, RZ, RZ, R22 ;  /* 0x000000ffff197224 */ /* 0x000fc400078e0016 */
[----:B------:R-:W-:Y:S01]  /*489f0*/  IMAD.MOV.U32 R24, RZ, RZ, R23 ;  /* 0x000000ffff187224 */ /* 0x000fe200078e0017 */
[----:B---3--:R-:W-:Y:S04]  /*48a00*/  STL.64 [R1+0x5380], R18 ;  /* 0x0053801201007387 */ /* 0x008fe80000100a00 */
[----:B------:R-:W3:Y:S04]  /*48a10*/  LDL.64 R22, [R1+0x78] ;  /* 0x0000780001167983 */ /* 0x000ee80000100a00 */
[----:B---3--:R0:W-:Y:S04]  /*48a20*/  STL.64 [R1+0x5348], R22 ;  /* 0x0053481601007387 */ /* 0x0081e80000100a00 */
[----:B------:R-:W3:Y:S04]  /*48a30*/  LDL.LU R20, [R1+0x3e0] ;  /* 0x0003e00001147983 */ /* 0x000ee80000300800 */
[----:B------:R-:W3:Y:S04]  /*48a40*/  LDL.LU R21, [R1+0x3e4] ;  /* 0x0003e40001157983 */ /* 0x000ee80000300800 */
[----:B0-----:R-:W4:Y:S04]  /*48a50*/  LDL.LU R22, [R1+0x3e8] ;  /* 0x0003e80001167983 */ /* 0x001f280000300800 */
[----:B------:R-:W4:Y:S04]  /*48a60*/  LDL.LU R23, [R1+0x3ec] ;  /* 0x0003ec0001177983 */ /* 0x000f280000300800 */
[----:B------:R-:W2:Y:S04]  /*48a70*/  LDL.LU R8, [R1+0x410] ;  /* 0x0004100001087983 */ /* 0x000ea80000300800 */
[----:B------:R-:W2:Y:S04]  /*48a80*/  LDL.LU R9, [R1+0x414] ;  /* 0x0004140001097983 */ /* 0x000ea80000300800 */
[----:B------:R-:W2:Y:S04]  /*48a90*/  LDL.LU R10, [R1+0x418] ;  /* 0x00041800010a7983 */ /* 0x000ea80000300800 */
[----:B------:R-:W2:Y:S04]  /*48aa0*/  LDL.LU R11, [R1+0x41c] ;  /* 0x00041c00010b7983 */ /* 0x000ea80000300800 */
[----:B--2---:R0:W-:Y:S04]  /*48ab0*/  STL.64 [R1+0x5390], R10 ;  /* 0x0053900a01007387 */ /* 0x0041e80000100a00 */
[----:B------:R-:W-:Y:S04]  /*48ac0*/  STL.64 [R1+0x5388], R8 ;  /* 0x0053880801007387 */ /* 0x000fe80000100a00 */
[----:B0-----:R-:W2:Y:S04]  /*48ad0*/  LDL.64 R10, [R1+0xc8] ;  /* 0x0000c800010a7983 */ /* 0x001ea80000100a00 */
[----:B--2---:R0:W-:Y:S04]  /*48ae0*/  STL.64 [R1+0x53a0], R10 ;  /* 0x0053a00a01007387 */ /* 0x0041e80000100a00 */
[----:B------:R-:W2:Y:S04]  /*48af0*/  LDL.64 R18, [R1+0xb8] ;  /* 0x0000b80001127983 */ /* 0x000ea80000100a00 */
[----:B0-----:R-:W3:Y:S04]  /*48b00*/  LDL.64 R10, [R1+0xd8] ;  /* 0x0000d800010a7983 */ /* 0x001ee80000100a00 */
[----:B--2---:R0:W-:Y:S04]  /*48b10*/  STL.64 [R1+0x5398], R18 ;  /* 0x0053981201007387 */ /* 0x0041e80000100a00 */
[----:B------:R-:W2:Y:S04]  /*48b20*/  LDL.LU R16, [R1+0x420] ;  /* 0x0004200001107983 */ /* 0x000ea80000300800 */
[----:B------:R-:W2:Y:S04]  /*48b30*/  LDL.LU R17, [R1+0x424] ;  /* 0x0004240001117983 */ /* 0x000ea80000300800 */
[----:B0-----:R-:W2:Y:S04]  /*48b40*/  LDL.LU R18, [R1+0x428] ;  /* 0x0004280001127983 */ /* 0x001ea80000300800 */
[----:B------:R-:W2:Y:S04]  /*48b50*/  LDL.LU R19, [R1+0x42c] ;  /* 0x00042c0001137983 */ /* 0x000ea80000300800 */
[----:B----4-:R-:W-:Y:S04]  /*48b60*/  STL.64 [R1+0x5360], R22 ;  /* 0x0053601601007387 */ /* 0x010fe80000100a00 */
[----:B---3--:R0:W-:Y:S04]  /*48b70*/  STL.64 [R1+0x5358], R20 ;  /* 0x0053581401007387 */ /* 0x0081e80000100a00 */
[----:B0-----:R-:W3:Y:S04]  /*48b80*/  LDL.LU R20, [R1+0x3f0] ;  /* 0x0003f00001147983 */ /* 0x001ee80000300800 */
[----:B------:R-:W3:Y:S04]  /*48b90*/  LDL.LU R21, [R1+0x3f4] ;  /* 0x0003f40001157983 */ /* 0x000ee80000300800 */
[----:B------:R-:W4:Y:S04]  /*48ba0*/  LDL.LU R22, [R1+0x3f8] ;  /* 0x0003f80001167983 */ /* 0x000f280000300800 */
[----:B------:R-:W4:Y:S01]  /*48bb0*/  LDL.LU R23, [R1+0x3fc] ;  /* 0x0003fc0001177983 */ /* 0x000f220000300800 */
[----:B------:R-:W-:Y:S03]  /*48bc0*/  HMMA.16816.F32.BF16 R4, R12, R10, R4 ;  /* 0x0000000a0c04723c */ /* 0x000fe60000041804 */
[----:B----4-:R-:W-:Y:S04]  /*48bd0*/  STL.64 [R1+0x5378], R22 ;  /* 0x0053781601007387 */ /* 0x010fe80000100a00 */
[----:B---3--:R0:W-:Y:S04]  /*48be0*/  STL.64 [R1+0x5370], R20 ;  /* 0x0053701401007387 */ /* 0x0081e80000100a00 */
[----:B0-----:R-:W3:Y:S04]  /*48bf0*/  LDL.LU R20, [R1+0x400] ;  /* 0x0004000001147983 */ /* 0x001ee80000300800 */
[----:B------:R-:W3:Y:S04]  /*48c00*/  LDL.LU R21, [R1+0x404] ;  /* 0x0004040001157983 */ /* 0x000ee80000300800 */
[----:B------:R-:W3:Y:S04]  /*48c10*/  LDL.LU R22, [R1+0x408] ;  /* 0x0004080001167983 */ /* 0x000ee80000300800 */
[----:B------:R-:W3:Y:S04]  /*48c20*/  LDL.LU R23, [R1+0x40c] ;  /* 0x00040c0001177983 */ /* 0x000ee80000300800 */
[----:B------:R-:W-:Y:S04]  /*48c30*/  STL [R1+0x52fc], R25 ;  /* 0x0052fc1901007387 */ /* 0x000fe80000100800 */
[----:B------:R0:W-:Y:S04]  /*48c40*/  STL.64 [R1+0xb30], R4 ;  /* 0x000b300401007387 */ /* 0x0001e80000100a00 */
[----:B------:R1:W-:Y:S01]  /*48c50*/  STL.64 [R1+0xb38], R6 ;  /* 0x000b380601007387 */ /* 0x0003e20000100a00 */
[----:B0-----:R-:W-:-:S02]  /*48c60*/  IMAD.MOV.U32 R5, RZ, RZ, R10 ;  /* 0x000000ffff057224 */ /* 0x001fc400078e000a */
[----:B------:R-:W-:Y:S02]  /*48c70*/  IMAD.MOV.U32 R4, RZ, RZ, R11 ;  /* 0x000000ffff047224 */ /* 0x000fe400078e000b */
[----:B------:R-:W2:Y:S02]  /*48c80*/  LDL.LU.64 R10, [R1+0x53a0] ;  /* 0x0053a000010a7983 */ /* 0x000ea40000300a00 */
[----:B--2---:R-:W-:Y:S01]  /*48c90*/  HMMA.16816.F32.BF16 R16, R12, R10, R16 ;  /* 0x0000000a0c10723c */ /* 0x004fe20000041810 */
[----:B-1----:R-:W-:Y:S02]  /*48ca0*/  IMAD.MOV.U32 R7, RZ, RZ, R10 ;  /* 0x000000ffff077224 */ /* 0x002fe400078e000a */
[----:B------:R-:W-:-:S15]  /*48cb0*/  IMAD.MOV.U32 R6, RZ, RZ, R11 ;  /* 0x000000ffff067224 */ /* 0x000fde00078e000b */
[----:B------:R-:W-:Y:S01]  /*48cc0*/  NOP ;  /* 0x0000000000007918 */ /* 0x000fe20000000000 */
[----:B------:R-:W-:Y:S04]  /*48cd0*/  STL.64 [R1+0xb20], R16 ;  /* 0x000b201001007387 */ /* 0x000fe80000100a00 */
[----:B------:R0:W-:Y:S04]  /*48ce0*/  STL.64 [R1+0xb28], R18 ;  /* 0x000b281201007387 */ /* 0x0001e80000100a00 */
[----:B0-----:R-:W2:Y:S04]  /*48cf0*/  LDL.LU.64 R18, [R1+0x5398] ;  /* 0x0053980001127983 */ /* 0x001ea80000300a00 */
[----:B------:R-:W2:Y:S04]  /*48d00*/  LDL.LU.64 R10, [R1+0x5390] ;  /* 0x00539000010a7983 */ /* 0x000ea80000300a00 */
[----:B------:R-:W2:Y:S04]  /*48d10*/  LDL.LU.64 R8, [R1+0x5388] ;  /* 0x0053880001087983 */ /* 0x000ea80000300a00 */
[----:B------:R-:W-:Y:S04]  /*48d20*/  STL.64 [R1+0x5308], R6 ;  /* 0x0053080601007387 */ /* 0x000fe80000100a00 */
[----:B------:R0:W-:Y:S04]  /*48d30*/  STL.64 [R1+0x5300], R4 ;  /* 0x0053000401007387 */ /* 0x0001e80000100a00 */
[----:B0-----:R-:W4:Y:S04]  /*48d40*/  LDL.LU R4, [R1+0x1d0] ;  /* 0x0001d00001047983 */ /* 0x001f280000300800 */
[----:B------:R-:W4:Y:S04]  /*48d50*/  LDL.LU R5, [R1+0x1d4] ;  /* 0x0001d40001057983 */ /* 0x000f280000300800 */
[----:B------:R-:W3:Y:S04]  /*48d60*/  LDL.LU R6, [R1+0x1d8] ;  /* 0x0001d80001067983 */ /* 0x000ee80000300800 */
[----:B------:R-:W3:Y:S01]  /*48d70*/  LDL.LU R7, [R1+0x1dc] ;  /* 0x0001dc0001077983 */ /* 0x000ee20000300800 */
[----:B--2---:R-:W-:Y:S03]  /*48d80*/  HMMA.16816.F32.BF16 R8, R12, R18, R8 ;  /* 0x000000120c08723c */ /* 0x004fe60000041808 */
[----:B---3--:R-:W-:Y:S04]  /*48d90*/  STL.64 [R1+0x5320], R6 ;  /* 0x0053200601007387 */ /* 0x008fe80000100a00 */
[----:B----4-:R0:W-:Y:S04]  /*48da0*/  STL.64 [R1+0x5318], R4 ;  /* 0x0053180401007387 */ /* 0x0101e80000100a00 */
[----:B0-----:R-:W2:Y:S04]  /*48db0*/  LDL.LU R4, [R1+0x3c0] ;  /* 0x0003c00001047983 */ /* 0x001ea80000300800 */
[----:B------:R-:W2:Y:S04]  /*48dc0*/  LDL.LU R5, [R1+0x3c4] ;  /* 0x0003c40001057983 */ /* 0x000ea80000300800 */
[----:B------:R-:W2:Y:S04]  /*48dd0*/  LDL.LU R6, [R1+0x3c8] ;  /* 0x0003c80001067983 */ /* 0x000ea80000300800 */
[----:B------:R-:W2:Y:S04]  /*48de0*/  LDL.LU R7, [R1+0x3cc] ;  /* 0x0003cc0001077983 */ /* 0x000ea80000300800 */
[----:B------:R0:W-:Y:S04]  /*48df0*/  STL.64 [R1+0x410], R8 ;  /* 0x0004100801007387 */ /* 0x0001e80000100a00 */
[----:B------:R1:W-:Y:S01]  /*48e00*/  STL.64 [R1+0x418], R10 ;  /* 0x0004180a01007387 */ /* 0x0003e20000100a00 */
[----:B0-----:R-:W-:-:S02]  /*48e10*/  IMAD.MOV.U32 R9, RZ, RZ, R18 ;  /* 0x000000ffff097224 */ /* 0x001fc400078e0012 */
[----:B------:R-:W-:Y:S02]  /*48e20*/  IMAD.MOV.U32 R8, RZ, RZ, R19 ;  /* 0x000000ffff087224 */ /* 0x000fe400078e0013 */
[----:B------:R-:W3:Y:S02]  /*48e30*/  LDL.LU.64 R18, [R1+0x5380] ;  /* 0x0053800001127983 */ /* 0x000ee40000300a00 */
[----:B---3--:R-:W-:Y:S01]  /*48e40*/  HMMA.16816.F32.BF16 R20, R12, R18, R20 ;  /* 0x000000120c14723c */ /* 0x008fe20000041814 */
[----:B-1----:R-:W-:Y:S02]  /*48e50*/  IMAD.MOV.U32 R11, RZ, RZ, R18 ;  /* 0x000000ffff0b7224 */ /* 0x002fe400078e0012 */
[----:B------:R-:W-:-:S15]  /*48e60*/  IMAD.MOV.U32 R10, RZ, RZ, R19 ;  /* 0x000000ffff0a7224 */ /* 0x000fde00078e0013 */
[----:B------:R-:W-:Y:S01]  /*48e70*/  NOP ;  /* 0x0000000000007918 */ /* 0x000fe20000000000 */
[----:B------:R-:W-:Y:S04]  /*48e80*/  STL.64 [R1+0x440], R20 ;  /* 0x0004401401007387 */ /* 0x000fe80000100a00 */
[----:B------:R0:W-:Y:S04]  /*48e90*/  STL.64 [R1+0x448], R22 ;  /* 0x0004481601007387 */ /* 0x0001e80000100a00 */
[----:B0-----:R-:W3:Y:S04]  /*48ea0*/  LDL.LU.64 R22, [R1+0x5378] ;  /* 0x0053780001167983 */ /* 0x001ee80000300a00 */
[----:B------:R-:W3:Y:S04]  /*48eb0*/  LDL.LU.64 R20, [R1+0x5370] ;  /* 0x0053700001147983 */ /* 0x000ee80000300a00 */
[----:B------:R-:W3:Y:S02]  /*48ec0*/  LDL.LU.64 R18, [R1+0x5368] ;  /* 0x0053680001127983 */ /* 0x000ee40000300a00 */
[----:B---3--:R-:W-:Y:S01]  /*48ed0*/  HMMA.16816.F32.BF16 R20, R12, R18, R20 ;  /* 0x000000120c14723c */ /* 0x008fe20000041814 */
[----:B------:R-:W-:-:S02]  /*48ee0*/  IMAD.MOV.U32 R27, RZ, RZ, R18 ;  /* 0x000000ffff1b7224 */ /* 0x000fc400078e0012 */
        /* <DEDUP_REMOVED lines=16> */
[----:B---3--:R-:W-:-:S15]  /*48ff0*/  HMMA.16816.F32.BF16 R16, R12, R22, R16 ;  /* 0x000000160c10723c */ /* 0x008fde0000041810 */
[----:B------:R-:W-:-:S04]  /*49000*/  NOP ;  /* 0x0000000000007918 */ /* 0x000fc80000000000 */
[----:B------:R-:W-:Y:S04]  /*49010*/  STL.64 [R1+0xaf0], R16 ;  /* 0x000af01001007387 */ /* 0x000fe80000100a00 */
[----:B------:R0:W-:Y:S04]  /*49020*/  STL.64 [R1+0xaf8], R18 ;  /* 0x000af81201007387 */ /* 0x0001e80000100a00 */
[----:B0-----:R-:W2:Y:S01]  /*49030*/  LDL.LU.64 R18, [R1+0x5330] ;  /* 0x0053300001127983 */ /* 0x001ea20000300a00 */
[----:B------:R-:W-:-:S03]  /*49040*/  IMAD.MOV.U32 R25, RZ, RZ, R22 ;  /* 0x000000ffff197224 */ /* 0x000fc600078e0016 */
[----:B------:R-:W3:Y:S04]  /*49050*/  LDL.LU R22, [R1+0x532c] ;  /* 0x00532c0001167983 */ /* 0x000ee80000300800 */
[----:B------:R-:W4:Y:S01]  /*49060*/  LDL.LU R21, [R1+0x5328] ;  /* 0x0053280001157983 */ /* 0x000f220000300800 */
[----:B------:R-:W-:Y:S01]  /*49070*/  IMAD.MOV.U32 R20, RZ, RZ, R23 ;  /* 0x000000ffff147224 */ /* 0x000fe200078e0017 */
[----:B--2---:R-:W-:Y:S01]  /*49080*/  HMMA.16816.F32.BF16 R4, R12, R18, R4 ;  /* 0x000000120c04723c */ /* 0x004fe20000041804 */
[----:B------:R-:W-:Y:S01]  /*49090*/  MOV R23, R18 ;  /* 0x0000001200177202 */ /* 0x000fe20000000f00 */
[----:B------:R-:W-:-:S15]  /*490a0*/  IMAD.MOV.U32 R3, RZ, RZ, R19 ;  /* 0x000000ffff037224 */ /* 0x000fde00078e0013 */
[----:B------:R-:W-:Y:S02]  /*490b0*/  NOP ;  /* 0x0000000000007918 */ /* 0x000fe40000000000 */
[----:B------:R-:W-:Y:S04]  /*490c0*/  STL.64 [R1+0xae0], R4 ;  /* 0x000ae00401007387 */ /* 0x000fe80000100a00 */
[----:B------:R0:W-:Y:S04]  /*490d0*/  STL.64 [R1+0xae8], R6 ;  /* 0x000ae80601007387 */ /* 0x0001e80000100a00 */
[----:B0-----:R-:W2:Y:S04]  /*490e0*/  LDL.LU.64 R6, [R1+0x5320] ;  /* 0x0053200001067983 */ /* 0x001ea80000300a00 */
[----:B------:R-:W2:Y:S04]  /*490f0*/  LDL.LU.64 R4, [R1+0x5318] ;  /* 0x0053180001047983 */ /* 0x000ea80000300a00 */
[----:B------:R-:W2:Y:S02]  /*49100*/  LDL.LU.64 R18, [R1+0x5310] ;  /* 0x0053100001127983 */ /* 0x000ea40000300a00 */
[----:B--2---:R-:W-:Y:S02]  /*49110*/  HMMA.16816.F32.BF16 R12, R12, R18, R4 ;  /* 0x000000120c0c723c */ /* 0x004fe40000041804 */
[----:B------:R-:W2:Y:S04]  /*49120*/  LDL.LU.64 R6, [R1+0x5308] ;  /* 0x0053080001067983 */ /* 0x000ea80000300a00 */
[----:B------:R-:W2:Y:S01]  /*49130*/  LDL.LU.64 R4, [R1+0x5300] ;  /* 0x0053000001047983 */ /* 0x000ea20000300a00 */
[----:B------:R-:W-:-:S02]  /*49140*/  IMAD.MOV.U32 R2, RZ, RZ, R18 ;  /* 0x000000ffff027224 */ /* 0x000fc400078e0012 */
[----:B------:R-:W-:-:S10]  /*49150*/  IMAD.MOV.U32 R0, RZ, RZ, R19 ;  /* 0x000000ffff007224 */ /* 0x000fd400078e0013 */
[----:B------:R-:W-:Y:S04]  /*49160*/  STL.64 [R1+0x540], R12 ;  /* 0x0005400c01007387 */ /* 0x000fe80000100a00 */
[----:B------:R0:W-:Y:S04]  /*49170*/  STL.64 [R1+0x548], R14 ;  /* 0x0005480e01007387 */ /* 0x0001e80000100a00 */
[----:B------:R-:W2:Y:S04]  /*49180*/  LDL.LU R16, [R1+0x50] ;  /* 0x0000500001107983 */ /* 0x000ea80000300800 */
[----:B------:R-:W2:Y:S04]  /*49190*/  LDL.LU R17, [R1+0x54] ;  /* 0x0000540001117983 */ /* 0x000ea80000300800 */
[----:B------:R-:W2:Y:S04]  /*491a0*/  LDL.LU R18, [R1+0x58] ;  /* 0x0000580001127983 */ /* 0x000ea80000300800 */
[----:B------:R-:W2:Y:S01]  /*491b0*/  LDL.LU R19, [R1+0x5c] ;  /* 0x00005c0001137983 */ /* 0x000ea20000300800 */
[----:B0-----:R-:W-:-:S02]  /*491c0*/  IMAD.MOV.U32 R14, RZ, RZ, R25 ;  /* 0x000000ffff0e7224 */ /* 0x001fc400078e0019 */
[----:B------:R-:W-:Y:S01]  /*491d0*/  IMAD.MOV.U32 R15, RZ, RZ, R20 ;  /* 0x000000ffff0f7224 */ /* 0x000fe200078e0014 */
[----:B------:R-:W2:Y:S04]  /*491e0*/  LDL.LU R25, [R1+0x52fc] ;  /* 0x0052fc0001197983 */ /* 0x000ea80000300800 */
[----:B------:R-:W2:Y:S04]  /*491f0*/  LDL.LU R20, [R1+0x52f8] ;  /* 0x0052f80001147983 */ /* 0x000ea80000300800 */
[----:B------:R4:W-:Y:S02]  /*49200*/  STL.64 [R1+0x51f0], R14 ;  /* 0x0051f00e01007387 */ /* 0x0009e40000100a00 */
[----:B----4-:R-:W-:-:S02]  /*49210*/  IMAD.MOV.U32 R14, RZ, RZ, R21 ;  /* 0x000000ffff0e7224 */ /* 0x010fc400078e0015 */
[----:B---3--:R-:W-:Y:S01]  /*49220*/  IMAD.MOV.U32 R15, RZ, RZ, R22 ;  /* 0x000000ffff0f7224 */ /* 0x008fe200078e0016 */
[----:B------:R-:W3:Y:S04]  /*49230*/  LDL.LU R21, [R1+0x52f4] ;  /* 0x0052f40001157983 */ /* 0x000ee80000300800 */
[----:B------:R-:W3:Y:S04]  /*49240*/  LDL.LU R22, [R1+0x52f0] ;  /* 0x0052f00001167983 */ /* 0x000ee80000300800 */
[----:B--2---:R0:W-:Y:S04]  /*49250*/  STL.64 [R1+0x51d8], R18 ;  /* 0x0051d81201007387 */ /* 0x0041e80000100a00 */
[----:B------:R1:W-:Y:S01]  /*49260*/  STL.64 [R1+0x51d0], R16 ;  /* 0x0051d01001007387 */ /* 0x0003e20000100a00 */
[----:B0-----:R-:W-:-:S02]  /*49270*/  IMAD.MOV.U32 R18, RZ, RZ, R23 ;  /* 0x000000ffff127224 */ /* 0x001fc400078e0017 */
[----:B------:R-:W-:Y:S01]  /*49280*/  IMAD.MOV.U32 R19, RZ, RZ, R3 ;  /* 0x000000ffff137224 */ /* 0x000fe200078e0003 */
[----:B------:R-:W3:Y:S04]  /*49290*/  LDL.LU R23, [R1+0x52ec] ;  /* 0x0052ec0001177983 */ /* 0x000ee80000300800 */
[----:B------:R-:W2:Y:S04]  /*492a0*/  LDL.LU R3, [R1+0x52e8] ;  /* 0x0052e80001037983 */ /* 0x000ea80000300800 */
[----:B------:R0:W-:Y:S04]  /*492b0*/  STL.64 [R1+0x51f8], R18 ;  /* 0x0051f81201007387 */ /* 0x0001e80000100a00 */
[----:B-1----:R-:W3:Y:S04]  /*492c0*/  LDL.LU R16, [R1+0x1b0] ;  /* 0x0001b00001107983 */ /* 0x002ee80000300800 */
[----:B------:R-:W3:Y:S04]  /*492d0*/  LDL.LU R17, [R1+0x1b4] ;  /* 0x0001b40001117983 */ /* 0x000ee80000300800 */
[----:B0-----:R-:W3:Y:S04]  /*492e0*/  LDL.LU R18, [R1+0x1b8] ;  /* 0x0001b80001127983 */ /* 0x001ee80000300800 */
[----:B------:R-:W3:Y:S02]  /*492f0*/  LDL.LU R19, [R1+0x1bc] ;  /* 0x0001bc0001137983 */ /* 0x000ee40000300800 */
[----:B---3--:R-:W-:Y:S01]  /*49300*/  HMMA.16816.F32.BF16 R16, R20, R14, R16 ;  /* 0x0000000e1410723c */ /* 0x008fe20000041810 */
[----:B------:R-:W-:-:S02]  /*49310*/  IMAD.MOV.U32 R14, RZ, RZ, R28 ;  /* 0x000000ffff0e7224 */ /* 0x000fc400078e001c */
[----:B------:R-:W-:Y:S01]  /*49320*/  IMAD.MOV.U32 R15, RZ, RZ, R29 ;  /* 0x000000ffff0f7224 */ /* 0x000fe200078e001d */
[----:B------:R-:W3:-:S15]  /*49330*/  LDL.LU R28, [R1+0x52e4] ;  /* 0x0052e400011c7983 */ /* 0x000ede0000300800 */
[----:B------:R-:W-:Y:S04]  /*49340*/  STL.64 [R1+0x560], R16 ;  /* 0x0005601001007387 */ /* 0x000fe80000100a00 */
[----:B------:R-:W-:Y:S04]  /*49350*/  STL.64 [R1+0x568], R18 ;  /* 0x0005681201007387 */ /* 0x000fe80000100a00 */
[----:B------:R-:W4:Y:S04]  /*49360*/  LDL.LU R29, [R1+0x52e0] ;  /* 0x0052e000011d7983 */ /* 0x000f280000300800 */
[----:B------:R0:W-:Y:S02]  /*49370*/  STL.64 [R1+0x5200], R14 ;  /* 0x0052000e01007387 */ /* 0x0001e40000100a00 */
[----:B0-----:R-:W-:-:S02]  /*49380*/  IMAD.MOV.U32 R14, RZ, RZ, R27 ;  /* 0x000000ffff0e7224 */ /* 0x001fc400078e001b */
[----:B------:R-:W-:-:S05]  /*49390*/  IMAD.MOV.U32 R15, RZ, RZ, R26 ;  /* 0x000000ffff0f7224 */ /* 0x000fca00078e001a */
[----:B------:R0:W-:Y:S04]  /*493a0*/  STL.64 [R1+0x5218], R14 ;  /* 0x0052180e01007387 */ /* 0x0001e80000100a00 */
[----:B------:R-:W2:Y:S04]  /*493b0*/  LDL.LU R16, [R1+0xf0] ;  /* 0x0000f00001107983 */ /* 0x000ea80000300800 */
[----:B------:R-:W2:Y:S04]  /*493c0*/  LDL.LU R17, [R1+0xf4] ;  /* 0x0000f40001117983 */ /* 0x000ea80000300800 */
[----:B------:R-:W2:Y:S04]  /*493d0*/  LDL.LU R18, [R1+0xf8] ;  /* 0x0000f80001127983 */ /* 0x000ea80000300800 */
[----:B------:R-:W2:Y:S01]  /*493e0*/  LDL.LU R19, [R1+0xfc] ;  /* 0x0000fc0001137983 */ /* 0x000ea20000300800 */
[----:B0-----:R-:W-:-:S02]  /*493f0*/  IMAD.MOV.U32 R14, RZ, RZ, R11 ;  /* 0x000000ffff0e7224 */ /* 0x001fc400078e000b */
[----:B------:R-:W-:-:S05]  /*49400*/  IMAD.MOV.U32 R15, RZ, RZ, R10 ;  /* 0x000000ffff0f7224 */ /* 0x000fca00078e000a */
[----:B------:R-:W-:Y:S04]  /*49410*/  STL.64 [R1+0x5230], R14 ;  /* 0x0052300e01007387 */ /* 0x000fe80000100a00 */
[----:B--2---:R-:W-:Y:S04]  /*49420*/  STL.64 [R1+0x5210], R18 ;  /* 0x0052101201007387 */ /* 0x004fe80000100a00 */
[----:B------:R0:W-:Y:S04]  /*49430*/  STL.64 [R1+0x5208], R16 ;  /* 0x0052081001007387 */ /* 0x0001e80000100a00 */
[----:B0-----:R-:W2:Y:S04]  /*49440*/  LDL.LU R16, [R1+0x100] ;  /* 0x0001000001107983 */ /* 0x001ea80000300800 */
[----:B------:R-:W2:Y:S04]  /*49450*/  LDL.LU R17, [R1+0x104] ;  /* 0x0001040001117983 */ /* 0x000ea80000300800 */
[----:B------:R-:W2:Y:S04]  /*49460*/  LDL.LU R18, [R1+0x108] ;  /* 0x0001080001127983 */ /* 0x000ea80000300800 */
[----:B------:R-:W2:Y:S01]  /*49470*/  LDL.LU R19, [R1+0x10c] ;  /* 0x00010c0001137983 */ /* 0x000ea20000300800 */
[----:B------:R-:W-:-:S02]  /*49480*/  IMAD.MOV.U32 R14, RZ, RZ, R9 ;  /* 0x000000ffff0e7224 */ /* 0x000fc400078e0009 */
        /* <DEDUP_REMOVED lines=21> */
[----:B--2---:R-:W-:Y:S04]  /*495e0*/  STL.64 [R1+0x52c0], R10 ;  /* 0x0052c00a01007387 */ /* 0x004fe80000100a00 */
[----:B------:R0:W-:Y:S04]  /*495f0*/  STL.64 [R1+0x52b8], R8 ;  /* 0x0052b80801007387 */ /* 0x0001e80000100a00 */
[----:B------:R-:W2:Y:S04]  /*49600*/  LDL R26, [R1+0x8] ;  /* 0x00000800011a7983 */ /* 0x000ea80000100800 */
[----:B------:R-:W2:Y:S04]  /*49610*/  LDL R27, [R1+0xc] ;  /* 0x00000c00011b7983 */ /* 0x000ea80000100800 */
[----:B--2---:R-:W-:Y:S04]  /*49620*/  STL.64 [R1+0x52c8], R26 ;  /* 0x0052c81a01007387 */ /* 0x004fe80000100a00 */
[----:B0-----:R-:W2:Y:S04]  /*49630*/  LDL.LU R8, [R1+0x190] ;  /* 0x0001900001087983 */ /* 0x001ea80000300800 */
[----:B------:R-:W2:Y:S04]  /*49640*/  LDL.LU R9, [R1+0x194] ;  /* 0x0001940001097983 */ /* 0x000ea80000300800 */
[----:B------:R-:W2:Y:S04]  /*49650*/  LDL.LU R10, [R1+0x198] ;  /* 0x00019800010a7983 */ /* 0x000ea80000300800 */
[----:B------:R-:W2:Y:S01]  /*49660*/  LDL.LU R11, [R1+0x19c] ;  /* 0x00019c00010b7983 */ /* 0x000ea20000300800 */
[----:B------:R-:W-:-:S02]  /*49670*/  IMAD.MOV.U32 R14, RZ, RZ, R5 ;  /* 0x000000ffff0e7224 */ /* 0x000fc400078e0005 */
[----:B------:R-:W-:Y:S01]  /*49680*/  IMAD.MOV.U32 R15, RZ, RZ, R4 ;  /* 0x000000ffff0f7224 */ /* 0x000fe200078e0004 */
        /* <DEDUP_REMOVED lines=10> */
[----:B------:R-:W-:Y:S04]  /*49730*/  STL.64 [R1+0x5278], R14 ;  /* 0x0052780e01007387 */ /* 0x000fe80000100a00 */
[----:B------:R-:W-:Y:S04]  /*49740*/  STL.64 [R1+0x5258], R18 ;  /* 0x0052581201007387 */ /* 0x000fe80000100a00 */
[----:B------:R0:W-:Y:S04]  /*49750*/  STL.64 [R1+0x5250], R16 ;  /* 0x0052501001007387 */ /* 0x0001e80000100a00 */
[----:B0-----:R-:W2:Y:S04]  /*49760*/  LDL.LU R16, [R1+0x130] ;  /* 0x0001300001107983 */ /* 0x001ea80000300800 */
[----:B------:R-:W2:Y:S04]  /*49770*/  LDL.LU R17, [R1+0x134] ;  /* 0x0001340001117983 */ /* 0x000ea80000300800 */
[----:B------:R-:W2:Y:S04]  /*49780*/  LDL.LU R18, [R1+0x138] ;  /* 0x0001380001127983 */ /* 0x000ea80000300800 */
[----:B------:R-:W2:Y:S01]  /*49790*/  LDL.LU R19, [R1+0x13c] ;  /* 0x00013c0001137983 */ /* 0x000ea20000300800 */
[----:B------:R-:W-:-:S02]  /*497a0*/  IMAD.MOV.U32 R14, RZ, RZ, R25 ;  /* 0x000000ffff0e7224 */ /* 0x000fc400078e0019 */
[----:B------:R-:W-:-:S05]  /*497b0*/  IMAD.MOV.U32 R15, RZ, RZ, R24 ;  /* 0x000000ffff0f7224 */ /* 0x000fca00078e0018 */
[----:B------:R0:W-:Y:S04]  /*497c0*/  STL.64 [R1+0x5290], R14 ;  /* 0x0052900e01007387 */ /* 0x0001e80000100a00 */
[----:B------:R-:W3:Y:S04]  /*497d0*/  LDL.LU R12, [R1+0x160] ;  /* 0x00016000010c7983 */ /* 0x000ee80000300800 */
[----:B------:R-:W3:Y:S04]  /*497e0*/  LDL.LU R13, [R1+0x164] ;  /* 0x00016400010d7983 */ /* 0x000ee80000300800 */
[----:B0-----:R-:W3:Y:S04]  /*497f0*/  LDL.LU R14, [R1+0x168] ;  /* 0x00016800010e7983 */ /* 0x001ee80000300800 */
[----:B------:R-:W3:Y:S04]  /*49800*/  LDL.LU R15, [R1+0x16c] ;  /* 0x00016c00010f7983 */ /* 0x000ee80000300800 */
[----:B--2---:R-:W-:Y:S04]  /*49810*/  STL.64 [R1+0x5270], R18 ;  /* 0x0052701201007387 */ /* 0x004fe80000100a00 */
[----:B------:R0:W-:Y:S04]  /*49820*/  STL.64 [R1+0x5268], R16 ;  /* 0x0052681001007387 */ /* 0x0001e80000100a00 */
[----:B0-----:R-:W2:Y:S04]  /*49830*/  LDL.LU R16, [R1+0x140] ;  /* 0x0001400001107983 */ /* 0x001ea80000300800 */
[----:B------:R-:W2:Y:S04]  /*49840*/  LDL.LU R17, [R1+0x144] ;  /* 0x0001440001117983 */ /* 0x000ea80000300800 */
[----:B------:R-:W2:Y:S04]  /*49850*/  LDL.LU R18, [R1+0x148] ;  /* 0x0001480001127983 */ /* 0x000ea80000300800 */
[----:B------:R-:W2:Y:S01]  /*49860*/  LDL.LU R19, [R1+0x14c] ;  /* 0x00014c0001137983 */ /* 0x000ea20000300800 */
[----:B----4-:R-:W-:-:S02]  /*49870*/  IMAD.MOV.U32 R26, RZ, RZ, R29 ;  /* 0x000000ffff1a7224 */ /* 0x010fc400078e001d */
[----:B---3--:R-:W-:-:S07]  /*49880*/  IMAD.MOV.U32 R27, RZ, RZ, R28 ;  /* 0x000000ffff1b7224 */ /* 0x008fce00078e001c */
[C---:B------:R-:W-:Y:S01]  /*49890*/  HMMA.16816.F32.BF16 R24, R20.reuse, R26, R8 ;  /* 0x0000001a1418723c */ /* 0x040fe20000041808 */
[----:B--2---:R-:W-:Y:S04]  /*498a0*/  STL.64 [R1+0x5288], R18 ;  /* 0x0052881201007387 */ /* 0x004fe80000100a00 */
[----:B------:R0:W-:Y:S04]  /*498b0*/  STL.64 [R1+0x5280], R16 ;  /* 0x0052801001007387 */ /* 0x0001e80000100a00 */
[----:B0-----:R-:W2:Y:S04]  /*498c0*/  LDL.LU R16, [R1+0x150] ;  /* 0x0001500001107983 */ /* 0x001ea80000300800 */
[----:B------:R-:W2:Y:S04]  /*498d0*/  LDL.LU R17, [R1+0x154] ;  /* 0x0001540001117983 */ /* 0x000ea80000300800 */
[----:B------:R-:W2:Y:S04]  /*498e0*/  LDL.LU R18, [R1+0x158] ;  /* 0x0001580001127983 */ /* 0x000ea80000300800 */
[----:B------:R-:W2:Y:S04]  /*498f0*/  LDL.LU R19, [R1+0x15c] ;  /* 0x00015c0001137983 */ /* 0x000ea80000300800 */
[----:B------:R-:W3:Y:S04]  /*49900*/  LDL.LU.64 R10, [R1+0x52d8] ;  /* 0x0052d800010a7983 */ /* 0x000ee80000300a00 */
[----:B------:R-:W3:Y:S04]  /*49910*/  LDL.LU.64 R8, [R1+0x52d0] ;  /* 0x0052d00001087983 */ /* 0x000ee80000300a00 */
        /* <DEDUP_REMOVED lines=9> */
[----:B---3--:R-:W-:-:S15]  /*499b0*/  HMMA.16816.F32.BF16 R8, R20, R26, R8 ;  /* 0x0000001a1408723c */ /* 0x008fde0000041808 */
[----:B------:R-:W-:-:S04]  /*499c0*/  NOP ;  /* 0x0000000000007918 */ /* 0x000fc80000000000 */
[----:B------:R-:W-:Y:S04]  /*499d0*/  STL.64 [R1+0x590], R8 ;  /* 0x0005900801007387 */ /* 0x000fe80000100a00 */
[----:B------:R0:W-:Y:S04]  /*499e0*/  STL.64 [R1+0x598], R10 ;  /* 0x0005980a01007387 */ /* 0x0001e80000100a00 */
[----:B0-----:R-:W3:Y:S04]  /*499f0*/  LDL.LU.64 R10, [R1+0x52a8] ;  /* 0x0052a800010a7983 */ /* 0x001ee80000300a00 */
[----:B------:R0:W-:Y:S04]  /*49a00*/  STL.64 [R1+0x51b0], R26 ;  /* 0x0051b01a01007387 */ /* 0x0001e80000100a00 */
[----:B------:R-:W4:Y:S04]  /*49a10*/  LDL.LU R24, [R1+0xe0] ;  /* 0x0000e00001187983 */ /* 0x000f280000300800 */
[----:B------:R-:W4:Y:S04]  /*49a20*/  LDL.LU R25, [R1+0xe4] ;  /* 0x0000e40001197983 */ /* 0x000f280000300800 */
[----:B0-----:R-:W4:Y:S04]  /*49a30*/  LDL.LU R26, [R1+0xe8] ;  /* 0x0000e800011a7983 */ /* 0x001f280000300800 */
[----:B------:R-:W4:Y:S01]  /*49a40*/  LDL.LU R27, [R1+0xec] ;  /* 0x0000ec00011b7983 */ /* 0x000f220000300800 */
[----:B---3--:R-:W-:-:S15]  /*49a50*/  HMMA.16816.F32.BF16 R4, R20, R10, R4 ;  /* 0x0000000a1404723c */ /* 0x008fde0000041804 */
[----:B------:R-:W-:-:S04]  /*49a60*/  NOP ;  /* 0x0000000000007918 */ /* 0x000fc80000000000 */
[----:B------:R-:W-:Y:S04]  /*49a70*/  STL.64 [R1+0x5a0], R4 ;  /* 0x0005a00401007387 */ /* 0x000fe80000100a00 */
[----:B------:R0:W-:Y:S04]  /*49a80*/  STL.64 [R1+0x5a8], R6 ;  /* 0x0005a80601007387 */ /* 0x0001e80000100a00 */
[----:B0-----:R-:W3:Y:S04]  /*49a90*/  LDL.LU.64 R6, [R1+0x52a0] ;  /* 0x0052a00001067983 */ /* 0x001ee80000300a00 */
[----:B------:R-:W2:Y:S04]  /*49aa0*/  LDL.LU.64 R4, [R1+0x5298] ;  /* 0x0052980001047983 */ /* 0x000ea80000300a00 */
[----:B------:R0:W-:Y:S04]  /*49ab0*/  STL.64 [R1+0x51b8], R10 ;  /* 0x0051b80a01007387 */ /* 0x0001e80000100a00 */
[----:B------:R-:W2:Y:S04]  /*49ac0*/  LDL.LU R8, [R1+0x330] ;  /* 0x0003300001087983 */ /* 0x000ea80000300800 */
[----:B------:R-:W2:Y:S04]  /*49ad0*/  LDL.LU R9, [R1+0x334] ;  /* 0x0003340001097983 */ /* 0x000ea80000300800 */
[----:B0-----:R-:W2:Y:S04]  /*49ae0*/  LDL.LU R10, [R1+0x338] ;  /* 0x00033800010a7983 */ /* 0x001ea80000300800 */
[----:B------:R-:W2:Y:S01]  /*49af0*/  LDL.LU R11, [R1+0x33c] ;  /* 0x00033c00010b7983 */ /* 0x000ea20000300800 */
[C---:B---3--:R-:W-:Y:S03]  /*49b00*/  HMMA.16816.F32.BF16 R12, R20.reuse, R6, R12 ;  /* 0x00000006140c723c */ /* 0x048fe6000004180c */
[----:B--2---:R-:W-:Y:S04]  /*49b10*/  STL.64 [R1+0x51e8], R10 ;  /* 0x0051e80a01007387 */ /* 0x004fe80000100a00 */
[----:B------:R0:W-:Y:S04]  /*49b20*/  STL.64 [R1+0x51e0], R8 ;  /* 0x0051e00801007387 */ /* 0x0001e80000100a00 */
[----:B0-----:R-:W2:Y:S04]  /*49b30*/  LDL.LU R8, [R1+0x3b0] ;  /* 0x0003b00001087983 */ /* 0x001ea80000300800 */
[----:B------:R-:W2:Y:S04]  /*49b40*/  LDL.LU R9, [R1+0x3b4] ;  /* 0x0003b40001097983 */ /* 0x000ea80000300800 */
[----:B------:R-:W2:Y:S04]  /*49b50*/  LDL.LU R10, [R1+0x3b8] ;  /* 0x0003b800010a7983 */ /* 0x000ea80000300800 */
[----:B------:R-:W2:Y:S04]  /*49b60*/  LDL.LU R11, [R1+0x3bc] ;  /* 0x0003bc00010b7983 */ /* 0x000ea80000300800 */
[----:B------:R-:W-:Y:S04]  /*49b70*/  STL.64 [R1+0x5b0], R12 ;  /* 0x0005b00c01007387 */ /* 0x000fe80000100a00 */
[----:B------:R0:W-:Y:S04]  /*49b80*/  STL.64 [R1+0x5b8], R14 ;  /* 0x0005b80e01007387 */ /* 0x0001e80000100a00 */
[----:B0-----:R-:W3:Y:S04]  /*49b90*/  LDL.LU.64 R14, [R1+0x5290] ;  /* 0x00529000010e7983 */ /* 0x001ee80000300a00 */
[----:B------:R0:W-:Y:S04]  /*49ba0*/  STL.64 [R1+0x5198], R6 ;  /* 0x0051980601007387 */ /* 0x0001e80000100a00 */
[----:B------:R-:W-:Y:S04]  /*49bb0*/  STL.64 [R1+0x5190], R4 ;  /* 0x0051900401007387 */ /* 0x000fe80000100a00 */
[----:B0-----:R-:W2:Y:S01]  /*49bc0*/  LDL.64 R6, [R1+0x18] ;  /* 0x0000180001067983 */ /* 0x001ea20000100a00 */
        /* <DEDUP_REMOVED lines=37> */
[----:B------:R-:W2:-:S15]  /*49e20*/  LDL.LU.64 R18, [R1+0x51f8] ;  /* 0x0051f80001127983 */ /* 0x000e9e0000300a00 */
[----:B------:R-:W-:Y:S02]  /*49e30*/  NOP ;  /* 0x0000000000007918 */ /* 0x000fe40000000000 */
[----:B------:R-:W-:Y:S04]  /*49e40*/  STL.64 [R1+0x9f0], R12 ;  /* 0x0009f00c01007387 */ /* 0x000fe80000100a00 */
[----:B------:R0:W-:Y:S04]  /*49e50*/  STL.64 [R1+0x9f8], R14 ;  /* 0x0009f80e01007387 */ /* 0x0001e80000100a00 */
[----:B0-----:R-:W4:Y:S02]  /*49e60*/  LDL.LU.64 R14, [R1+0x51f0] ;  /* 0x0051f000010e7983 */ /* 0x001f240000300a00 */
[----:B----4-:R-:W-:Y:S02]  /*49e70*/  HMMA.16816.F32.BF16 R12, R20, R14, R24 ;  /* 0x0000000e140c723c */ /* 0x010fe40000041818 */
[----:B------:R-:W3:-:S15]  /*49e80*/  LDL.64 R26, [R1+0x8] ;  /* 0x00000800011a7983 */ /* 0x000ede0000100a00 */
[----:B------:R-:W-:Y:S02]  /*49e90*/  NOP ;  /* 0x0000000000007918 */ /* 0x000fe40000000000 */
[----:B------:R-:W-:Y:S04]  /*49ea0*/  STL.64 [R1+0x9e0], R12 ;  /* 0x0009e00c01007387 */ /* 0x000fe80000100a00 */
[----:B------:R-:W-:Y:S04]  /*49eb0*/  STL.64 [R1+0x9e8], R14 ;  /* 0x0009e80e01007387 */ /* 0x000fe80000100a00 */
[----:B------:R-:W0:Y:S01]  /*49ec0*/  LDSM.16.MT88.4 R12, [R3+UR5+0x2080] ;  /* 0x00208005030c783b */ /* 0x000e220008004200 */
[----:B--2---:R-:W-:Y:S03]  /*49ed0*/  HMMA.16816.F32.BF16 R16, R20, R18, R8 ;  /* 0x000000121410723c */ /* 0x004fe60000041808 */
[----:B0-----:R-:W-:Y:S04]  /*49ee0*/  STL.64 [R1+0x50e0], R14 ;  /* 0x0050e00e01007387 */ /* 0x001fe80000100a00 */
[----:B------:R-:W-:Y:S04]  /*49ef0*/  STL.64 [R1+0x50d8], R12 ;  /* 0x0050d80c01007387 */ /* 0x000fe80000100a00 */
[----:B------:R-:W2:Y:S04]  /*49f00*/  LDL.LU.64 R10, [R1+0x51e8] ;  /* 0x0051e800010a7983 */ /* 0x000ea80000300a00 */
[----:B------:R-:W2:Y:S04]  /*49f10*/  LDL.LU.64 R8, [R1+0x51e0] ;  /* 0x0051e00001087983 */ /* 0x000ea80000300a00 */
[----:B------:R-:W-:Y:S04]  /*49f20*/  STL.64 [R1+0x9d0], R16 ;  /* 0x0009d01001007387 */ /* 0x000fe80000100a00 */
[----:B------:R0:W-:Y:S04]  /*49f30*/  STL.64 [R1+0x9d8], R18 ;  /* 0x0009d81201007387 */ /* 0x0001e80000100a00 */
[----:B0-----:R-:W4:Y:S04]  /*49f40*/  LDL.LU.64 R18, [R1+0x51d8] ;  /* 0x0051d80001127983 */ /* 0x001f280000300a00 */
[----:B------:R-:W4:Y:S01]  /*49f50*/  LDL.LU.64 R16, [R1+0x51d0] ;  /* 0x0051d00001107983 */ /* 0x000f220000300a00 */
[----:B------:R-:W-:-:S02]  /*49f60*/  IMAD.MOV.U32 R14, RZ, RZ, R2 ;  /* 0x000000ffff0e7224 */ /* 0x000fc400078e0002 */
[----:B------:R-:W-:-:S07]  /*49f70*/  IMAD.MOV.U32 R15, RZ, RZ, R0 ;  /* 0x000000ffff0f7224 */ /* 0x000fce00078e0000 */
[----:B----4-:R-:W-:Y:S01]  /*49f80*/  HMMA.16816.F32.BF16 R20, R20, R14, R16 ;  /* 0x0000000e1414723c */ /* 0x010fe20000041810 */
[----:B------:R-:W2:Y:S04]  /*49f90*/  LDL.LU.64 R18, [R1+0x51c8] ;  /* 0x0051c80001127983 */ /* 0x000ea80000300a00 */
[----:B------:R-:W2:-:S14]  /*49fa0*/  LDL.LU.64 R16, [R1+0x51c0] ;  /* 0x0051c00001107983 */ /* 0x000e9c0000300a00 */
[----:B------:R0:W-:Y:S04]  /*49fb0*/  STL.64 [R1+0x660], R20 ;  /* 0x0006601401007387 */ /* 0x0001e80000100a00 */
[----:B------:R1:W-:Y:S04]  /*49fc0*/  STL.64 [R1+0x668], R22 ;  /* 0x0006681601007387 */ /* 0x0003e80000100a00 */
[----:B0-----:R-:W4:Y:S04]  /*49fd0*/  LDL.LU R20, [R1+0x320] ;  /* 0x0003200001147983 */ /* 0x001f280000300800 */
[----:B------:R-:W4:Y:S04]  /*49fe0*/  LDL.LU R21, [R1+0x324] ;  /* 0x0003240001157983 */ /* 0x000f280000300800 */
[----:B-1----:R-:W4:Y:S04]  /*49ff0*/  LDL.LU R22, [R1+0x328] ;  /* 0x0003280001167983 */ /* 0x002f280000300800 */
[----:B------:R-:W4:Y:S04]  /*4a000*/  LDL.LU R23, [R1+0x32c] ;  /* 0x00032c0001177983 */ /* 0x000f280000300800 */
[----:B------:R0:W-:Y:S04]  /*4a010*/  STL.64 [R1+0x50f8], R14 ;  /* 0x0050f80e01007387 */ /* 0x0001e80000100a00 */
[----:B0-----:R-:W2:Y:S02]  /*4a020*/  LDL.64 R14, [R1+0x28] ;  /* 0x00002800010e7983 */ /* 0x001ea40000100a00 */
[----:B--2---:R-:W-:-:S15]  /*4a030*/  HMMA.16816.F32.BF16 R8, R16, R14, R8 ;  /* 0x0000000e1008723c */ /* 0x004fde0000041808 */
[----:B------:R-:W-:-:S04]  /*4a040*/  NOP ;  /* 0x0000000000007918 */ /* 0x000fc80000000000 */
[----:B------:R-:W-:Y:S04]  /*4a050*/  STL.64 [R1+0x930], R8 ;  /* 0x0009300801007387 */ /* 0x000fe80000100a00 */
[----:B------:R0:W-:Y:S04]  /*4a060*/  STL.64 [R1+0x938], R10 ;  /* 0x0009380a01007387 */ /* 0x0001e80000100a00 */
[----:B0-----:R-:W2:Y:S01]  /*4a070*/  LDL.LU.64 R10, [R1+0x51b8] ;  /* 0x0051b800010a7983 */ /* 0x001ea20000300a00 */
[----:B----4-:R-:W-:Y:S01]  /*4a080*/  HMMA.16816.F32.BF16 R20, R16, R6, R20 ;  /* 0x000000061014723c */ /* 0x010fe20000041814 */
[----:B------:R-:W-:-:S02]  /*4a090*/  IMAD.MOV.U32 R8, RZ, RZ, R14 ;  /* 0x000000ffff087224 */ /* 0x000fc400078e000e */
[----:B------:R-:W-:Y:S02]  /*4a0a0*/  IMAD.MOV.U32 R13, RZ, RZ, R6 ;  /* 0x000000ffff0d7224 */ /* 0x000fe400078e0006 */
[----:B------:R-:W-:Y:S01]  /*4a0b0*/  IMAD.MOV.U32 R12, RZ, RZ, R7 ;  /* 0x000000ffff0c7224 */ /* 0x000fe200078e0007 */
[----:B--2---:R-:W-:Y:S04]  /*4a0c0*/  STL.64 [R1+0x51a8], R10 ;  /* 0x0051a80a01007387 */ /* 0x004fe80000100a00 */
[----:B------:R0:W-:Y:S04]  /*4a0d0*/  STL [R1+0x51a0], R8 ;  /* 0x0051a00801007387 */ /* 0x0001e80000100800 */
[----:B0-----:R-:W2:Y:S04]  /*4a0e0*/  LDL.LU R8, [R1+0x300] ;  /* 0x0003000001087983 */ /* 0x001ea80000300800 */
[----:B------:R-:W2:Y:S04]  /*4a0f0*/  LDL.LU R9, [R1+0x304] ;  /* 0x0003040001097983 */ /* 0x000ea80000300800 */
[----:B------:R-:W2:Y:S04]  /*4a100*/  LDL.LU R10, [R1+0x308] ;  /* 0x00030800010a7983 */ /* 0x000ea80000300800 */
[----:B------:R-:W2:Y:S04]  /*4a110*/  LDL.LU R11, [R1+0x30c] ;  /* 0x00030c00010b7983 */ /* 0x000ea80000300800 */
[----:B------:R-:W-:Y:S04]  /*4a120*/  STL.64 [R1+0x920], R20 ;  /* 0x0009201401007387 */ /* 0x000fe80000100a00 */
[----:B------:R0:W-:Y:S04]  /*4a130*/  STL.64 [R1+0x928], R22 ;  /* 0x0009281601007387 */ /* 0x0001e80000100a00 */
[----:B------:R-:W4:Y:S04]  /*4a140*/  LDL.LU R4, [R1+0x2f0] ;  /* 0x0002f00001047983 */ /* 0x000f280000300800 */
[----:B------:R-:W4:Y:S04]  /*4a150*/  LDL.LU R5, [R1+0x2f4] ;  /* 0x0002f40001057983 */ /* 0x000f280000300800 */
[----:B------:R-:W4:Y:S04]  /*4a160*/  LDL.LU R6, [R1+0x2f8] ;  /* 0x0002f80001067983 */ /* 0x000f280000300800 */
[----:B------:R-:W4:Y:S04]  /*4a170*/  LDL.LU R7, [R1+0x2fc] ;  /* 0x0002fc0001077983 */ /* 0x000f280000300800 */
[----:B0-----:R-:W2:Y:S01]  /*4a180*/  LDL.64 R22, [R1+0x38] ;  /* 0x0000380001167983 */ /* 0x001ea20000100a00 */
[----:B------:R-:W-:-:S03]  /*4a190*/  IMAD.MOV.U32 R2, RZ, RZ, R15 ;  /* 0x000000ffff027224 */ /* 0x000fc600078e000f */
[----:B--2---:R0:W-:Y:S04]  /*4a1a0*/  STL.64 [R1+0x5188], R22 ;  /* 0x0051881601007387 */ /* 0x0041e80000100a00 */
[----:B------:R-:W2:Y:S04]  /*4a1b0*/  LDL.LU R20, [R1+0x2e0] ;  /* 0x0002e00001147983 */ /* 0x000ea80000300800 */
[----:B------:R-:W2:Y:S04]  /*4a1c0*/  LDL.LU R21, [R1+0x2e4] ;  /* 0x0002e40001157983 */ /* 0x000ea80000300800 */
[----:B0-----:R-:W2:Y:S04]  /*4a1d0*/  LDL.LU R22, [R1+0x2e8] ;  /* 0x0002e80001167983 */ /* 0x001ea80000300800 */
[----:B------:R-:W2:Y:S04]  /*4a1e0*/  LDL.LU R23, [R1+0x2ec] ;  /* 0x0002ec0001177983 */ /* 0x000ea80000300800 */
[----:B------:R0:W-:Y:S04]  /*4a1f0*/  STL.64 [R1+0x5148], R12 ;  /* 0x0051480c01007387 */ /* 0x0001e80000100a00 */
[----:B0-----:R-:W2:Y:S04]  /*4a200*/  LDL.LU R12, [R1+0x310] ;  /* 0x00031000010c7983 */ /* 0x001ea80000300800 */
[----:B------:R-:W2:Y:S04]  /*4a210*/  LDL.LU R13, [R1+0x314] ;  /* 0x00031400010d7983 */ /* 0x000ea80000300800 */
[----:B------:R-:W2:Y:S04]  /*4a220*/  LDL.LU R14, [R1+0x318] ;  /* 0x00031800010e7983 */ /* 0x000ea80000300800 */
[----:B------:R-:W2:Y:S01]  /*4a230*/  LDL.LU R15, [R1+0x31c] ;  /* 0x00031c00010f7983 */ /* 0x000ea20000300800 */
[----:B---3--:R-:W-:Y:S01]  /*4a240*/  IMAD.MOV.U32 R0, RZ, RZ, R27 ;  /* 0x000000ffff007224 */ /* 0x008fe200078e001b */
[----:B--2---:R-:W-:-:S15]  /*4a250*/  HMMA.16816.F32.BF16 R12, R16, R26, R12 ;  /* 0x0000001a100c723c */ /* 0x004fde000004180c */
[----:B------:R-:W-:-:S04]  /*4a260*/  NOP ;  /* 0x0000000000007918 */ /* 0x000fc80000000000 */
[----:B------:R0:W-:Y:S04]  /*4a270*/  STL.64 [R1+0x6d0], R12 ;  /* 0x0006d00c01007387 */ /* 0x0001e80000100a00 */
[----:B------:R1:W-:Y:S01]  /*4a280*/  STL.64 [R1+0x6d8], R14 ;  /* 0x0006d80e01007387 */ /* 0x0003e20000100a00 */
[----:B0-----:R-:W-:-:S03]  /*4a290*/  IMAD.MOV.U32 R12, RZ, RZ, R26 ;  /* 0x000000ffff0c7224 */ /* 0x001fc600078e001a */
[----:B------:R-:W2:Y:S04]  /*4a2a0*/  LDL.LU.64 R26, [R1+0x51b0] ;  /* 0x0051b000011a7983 */ /* 0x000ea80000300a00 */
[----:B-1----:R-:W3:Y:S04]  /*4a2b0*/  LDL.64 R14, [R1+0xb8] ;  /* 0x0000b800010e7983 */ /* 0x002ee80000100a00 */
[----:B---3--:R-:W-:Y:S04]  /*4a2c0*/  STL.64 [R1+0x5160], R14 ;  /* 0x0051600e01007387 */ /* 0x008fe80000100a00 */
[----:B------:R0:W-:Y:S04]  /*4a2d0*/  STL [R1+0x5158], R12 ;  /* 0x0051580c01007387 */ /* 0x0001e80000100800 */
[----:B0-----:R-:W3:Y:S04]  /*4a2e0*/  LDL.LU R12, [R1+0x630] ;  /* 0x00063000010c7983 */ /* 0x001ee80000300800 */
[----:B------:R-:W3:Y:S04]  /*4a2f0*/  LDL.LU R13, [R1+0x634] ;  /* 0x00063400010d7983 */ /* 0x000ee80000300800 */
[----:B------:R-:W3:Y:S04]  /*4a300*/  LDL.LU R14, [R1+0x638] ;  /* 0x00063800010e7983 */ /* 0x000ee80000300800 */
[----:B------:R-:W3:Y:S01]  /*4a310*/  LDL.LU R15, [R1+0x63c] ;  /* 0x00063c00010f7983 */ /* 0x000ee20000300800 */
[C---:B--2---:R-:W-:Y:S03]  /*4a320*/  HMMA.16816.F32.BF16 R8, R16.reuse, R26, R8 ;  /* 0x0000001a1008723c */ /* 0x044fe60000041808 */
[----:B---3--:R0:W-:Y:S04]  /*4a330*/  STL.64 [R1+0x5170], R14 ;  /* 0x0051700e01007387 */ /* 0x0081e80000100a00 */
[----:B------:R-:W-:Y:S04]  /*4a340*/  STL.64 [R1+0x5168], R12 ;  /* 0x0051680c01007387 */ /* 0x000fe80000100a00 */
[----:B0-----:R-:W2:Y:S08]  /*4a350*/  LDL.64 R14, [R1+0xd8] ;  /* 0x0000d800010e7983 */ /* 0x001eb00000100a00 */
[----:B------:R-:W-:Y:S04]  /*4a360*/  STL.64 [R1+0x6c0], R8 ;  /* 0x0006c00801007387 */ /* 0x000fe80000100a00 */
[----:B------:R0:W-:Y:S04]  /*4a370*/  STL.64 [R1+0x6c8], R10 ;  /* 0x0006c80a01007387 */ /* 0x0001e80000100a00 */
[----:B0-----:R-:W4:Y:S04]  /*4a380*/  LDL.LU.64 R10, [R1+0x51a8] ;  /* 0x0051a800010a7983 */ /* 0x001f280000300a00 */
[----:B------:R-:W3:Y:S04]  /*4a390*/  LDL.LU R8, [R1+0x51a0] ;  /* 0x0051a00001087983 */ /* 0x000ee80000300800 */
[----:B------:R0:W-:Y:S04]  /*4a3a0*/  STL.64 [R1+0x5150], R26 ;  /* 0x0051501a01007387 */ /* 0x0001e80000100a00 */
[----:B------:R-:W2:Y:S04]  /*4a3b0*/  LDL.LU R24, [R1+0x620] ;  /* 0x0006200001187983 */ /* 0x000ea80000300800 */
[----:B------:R-:W2:Y:S04]  /*4a3c0*/  LDL.LU R25, [R1+0x624] ;  /* 0x0006240001197983 */ /* 0x000ea80000300800 */
[----:B0-----:R-:W2:Y:S04]  /*4a3d0*/  LDL.LU R26, [R1+0x628] ;  /* 0x00062800011a7983 */ /* 0x001ea80000300800 */
[----:B------:R-:W2:Y:S01]  /*4a3e0*/  LDL.LU R27, [R1+0x62c] ;  /* 0x00062c00011b7983 */ /* 0x000ea20000300800 */
[C---:B----4-:R-:W-:Y:S03]  /*4a3f0*/  HMMA.16816.F32.BF16 R4, R16.reuse, R10, R4 ;  /* 0x0000000a1004723c */ /* 0x050fe60000041804 */
        /* <DEDUP_REMOVED lines=8> */
[----:B0-----:R-:W4:Y:S04]  /*4a480*/  LDL.LU.64 R6, [R1+0x5198] ;  /* 0x0051980001067983 */ /* 0x001f280000300a00 */
[----:B------:R-:W2:Y:S04]  /*4a490*/  LDL.LU.64 R4, [R1+0x5190] ;  /* 0x0051900001047983 */ /* 0x000ea80000300a00 */
[----:B------:R-:W-:Y:S04]  /*4a4a0*/  STL [R1+0x5080], R10 ;  /* 0x0050800a01007387 */ /* 0x000fe80000100800 */
[----:B------:R-:W-:Y:S01]  /*4a4b0*/  STL [R1+0x507c], R11 ;  /* 0x00507c0b01007387 */ /* 0x000fe20000100800 */
[----:B----4-:R-:W-:-:S15]  /*4a4c0*/  HMMA.16816.F32.BF16 R20, R16, R6, R20 ;  /* 0x000000061014723c */ /* 0x010fde0000041814 */
[----:B------:R-:W-:-:S04]  /*4a4d0*/  NOP ;  /* 0x0000000000007918 */ /* 0x000fc80000000000 */
[----:B------:R-:W-:Y:S04]  /*4a4e0*/  STL.64 [R1+0x6b0], R20 ;  /* 0x0006b01401007387 */ /* 0x000fe80000100a00 */
[----:B------:R0:W-:Y:S04]  /*4a4f0*/  STL.64 [R1+0x6b8], R22 ;  /* 0x0006b81601007387 */ /* 0x0001e80000100a00 */
[----:B0-----:R-:W4:Y:S04]  /*4a500*/  LDL.LU.64 R22, [R1+0x5188] ;  /* 0x0051880001167983 */ /* 0x001f280000300a00 */
[----:B------:R-:W-:Y:S04]  /*4a510*/  STL.64 [R1+0x5068], R6 ;  /* 0x0050680601007387 */ /* 0x000fe80000100a00 */
[----:B--2---:R0:W-:Y:S04]  /*4a520*/  STL.64 [R1+0x5060], R4 ;  /* 0x0050600401007387 */ /* 0x0041e80000100a00 */
[----:B0-----:R-:W4:Y:S04]  /*4a530*/  LDL.LU R4, [R1+0x2d0] ;  /* 0x0002d00001047983 */ /* 0x001f280000300800 */
[----:B------:R-:W4:Y:S04]  /*4a540*/  LDL.LU R5, [R1+0x2d4] ;  /* 0x0002d40001057983 */ /* 0x000f280000300800 */
[----:B------:R-:W4:Y:S04]  /*4a550*/  LDL.LU R6, [R1+0x2d8] ;  /* 0x0002d80001067983 */ /* 0x000f280000300800 */
[----:B------:R-:W4:Y:S01]  /*4a560*/  LDL.LU R7, [R1+0x2dc] ;  /* 0x0002dc0001077983 */ /* 0x000f220000300800 */
[C---:B------:R-:W-:Y:S08]  /*4a570*/  HMMA.16816.F32.BF16 R24, R16.reuse, R14, R24 ;  /* 0x0000000e1018723c */ /* 0x040ff00000041818 */
[----:B----4-:R-:W-:-:S15]  /*4a580*/  HMMA.16816.F32.BF16 R4, R16, R22, R4 ;  /* 0x000000161004723c */ /* 0x010fde0000041804 */
[----:B------:R-:W-:-:S04]  /*4a590*/  NOP ;  /* 0x0000000000007918 */ /* 0x000fc80000000000 */
[----:B------:R0:W-:Y:S02]  /*4a5a0*/  STL.64 [R1+0xcf0], R4 ;  /* 0x000cf00401007387 */ /* 0x0001e40000100a00 */
[----:B0-----:R-:W-:Y:S02]  /*4a5b0*/  IMAD.MOV.U32 R5, RZ, RZ, R22 ;  /* 0x000000ffff057224 */ /* 0x001fe400078e0016 */
[----:B------:R-:W-:Y:S02]  /*4a5c0*/  IMAD.MOV.U32 R4, RZ, RZ, R23 ;  /* 0x000000ffff047224 */ /* 0x000fe400078e0017 */
[----:B------:R-:W0:Y:S04]  /*4a5d0*/  LDSM.16.MT88.4 R20, [R3+UR5+0x2100] ;  /* 0x002100050314783b */ /* 0x000e280008004200 */
[----:B------:R1:W-:Y:S02]  /*4a5e0*/  STL.64 [R1+0xcf8], R6 ;  /* 0x000cf80601007387 */ /* 0x0003e40000100a00 */
[----:B-1----:R-:W-:-:S02]  /*4a5f0*/  IMAD.MOV.U32 R7, RZ, RZ, R14 ;  /* 0x000000ffff077224 */ /* 0x002fc400078e000e */
[----:B------:R-:W-:Y:S01]  /*4a600*/  IMAD.MOV.U32 R6, RZ, RZ, R15 ;  /* 0x000000ffff067224 */ /* 0x000fe200078e000f */
[----:B0-----:R0:W-:Y:S04]  /*4a610*/  STL.64 [R1+0x4f90], R22 ;  /* 0x004f901601007387 */ /* 0x0011e80000100a00 */
[----:B------:R-:W-:Y:S04]  /*4a620*/  STL.64 [R1+0x4f88], R20 ;  /* 0x004f881401007387 */ /* 0x000fe80000100a00 */
[----:B0-----:R-:W2:Y:S04]  /*4a630*/  LDL.64 R22, [R1+0xa8] ;  /* 0x0000a80001167983 */ /* 0x001ea80000100a00 */
[----:B------:R-:W-:Y:S04]  /*4a640*/  STL.64 [R1+0xce0], R24 ;  /* 0x000ce01801007387 */ /* 0x000fe80000100a00 */
[----:B------:R0:W-:Y:S04]  /*4a650*/  STL.64 [R1+0xce8], R26 ;  /* 0x000ce81a01007387 */ /* 0x0001e80000100a00 */
[----:B0-----:R-:W4:Y:S04]  /*4a660*/  LDL.LU.64 R26, [R1+0x5180] ;  /* 0x00518000011a7983 */ /* 0x001f280000300a00 */
[----:B------:R-:W4:Y:S04]  /*4a670*/  LDL.LU.64 R24, [R1+0x5178] ;  /* 0x0051780001187983 */ /* 0x000f280000300a00 */
[----:B------:R-:W2:Y:S04]  /*4a680*/  LDL.LU.64 R14, [R1+0x5170] ;  /* 0x00517000010e7983 */ /* 0x000ea80000300a00 */
[----:B------:R-:W2:Y:S04]  /*4a690*/  LDL.LU.64 R12, [R1+0x5168] ;  /* 0x00516800010c7983 */ /* 0x000ea80000300a00 */
[----:B------:R0:W-:Y:S04]  /*4a6a0*/  STL.64 [R1+0x5090], R6 ;  /* 0x0050900601007387 */ /* 0x0001e80000100a00 */
[----:B------:R-:W-:Y:S04]  /*4a6b0*/  STL.64 [R1+0x5088], R4 ;  /* 0x0050880401007387 */ /* 0x000fe80000100a00 */
[----:B0-----:R-:W2:Y:S02]  /*4a6c0*/  LDL.64 R6, [R1+0xc8] ;  /* 0x0000c80001067983 */ /* 0x001ea40000100a00 */
[----:B--2---:R-:W-:-:S15]  /*4a6d0*/  HMMA.16816.F32.BF16 R12, R16, R6, R12 ;  /* 0x00000006100c723c */ /* 0x004fde000004180c */
[----:B------:R-:W-:-:S04]  /*4a6e0*/  NOP ;  /* 0x0000000000007918 */ /* 0x000fc80000000000 */
[----:B------:R-:W-:Y:S04]  /*4a6f0*/  STL.64 [R1+0xcd0], R12 ;  /* 0x000cd00c01007387 */ /* 0x000fe80000100a00 */
[----:B------:R0:W-:Y:S04]  /*4a700*/  STL.64 [R1+0xcd8], R14 ;  /* 0x000cd80e01007387 */ /* 0x0001e80000100a00 */
[----:B0-----:R-:W4:Y:S04]  /*4a710*/  LDL.LU.64 R14, [R1+0x5160] ;  /* 0x00516000010e7983 */ /* 0x001f280000300a00 */
[----:B------:R-:W2:Y:S01]  /*4a720*/  LDL.LU R12, [R1+0x5158] ;  /* 0x00515800010c7983 */ /* 0x000ea20000300800 */
[----:B------:R-:W-:-:S02]  /*4a730*/  IMAD.MOV.U32 R28, RZ, RZ, R6 ;  /* 0x000000ffff1c7224 */ /* 0x000fc400078e0006 */
[----:B------:R-:W-:Y:S02]  /*4a740*/  IMAD.MOV.U32 R9, RZ, RZ, R7 ;  /* 0x000000ffff097224 */ /* 0x000fe400078e0007 */
[----:B------:R-:W-:-:S03]  /*4a750*/  IMAD.MOV.U32 R7, RZ, RZ, R0 ;  /* 0x000000ffff077224 */ /* 0x000fc600078e0000 */
[----:B------:R-:W-:Y:S01]  /*4a760*/  STL [R1+0x5140], R9 ;  /* 0x0051400901007387 */ /* 0x000fe20000100800 */
[----:B--2---:R-:W-:-:S05]  /*4a770*/  IMAD.MOV.U32 R6, RZ, RZ, R12 ;  /* 0x000000ffff067224 */ /* 0x004fca00078e000c */
[----:B------:R0:W-:Y:S04]  /*4a780*/  STL.64 [R1+0x50a8], R6 ;  /* 0x0050a80601007387 */ /* 0x0001e80000100a00 */
[----:B------:R-:W2:Y:S04]  /*4a790*/  LDL.LU R4, [R1+0x610] ;  /* 0x0006100001047983 */ /* 0x000ea80000300800 */
[----:B------:R-:W2:Y:S04]  /*4a7a0*/  LDL.LU R5, [R1+0x614] ;  /* 0x0006140001057983 */ /* 0x000ea80000300800 */
[----:B0-----:R-:W2:Y:S04]  /*4a7b0*/  LDL.LU R6, [R1+0x618] ;  /* 0x0006180001067983 */ /* 0x001ea80000300800 */
[----:B------:R-:W2:Y:S01]  /*4a7c0*/  LDL.LU R7, [R1+0x61c] ;  /* 0x00061c0001077983 */ /* 0x000ea20000300800 */
[----:B----4-:R-:W-:Y:S01]  /*4a7d0*/  HMMA.16816.F32.BF16 R24, R16, R14, R24 ;  /* 0x0000000e1018723c */ /* 0x010fe20000041818 */
[----:B------:R-:W-:-:S15]  /*4a7e0*/  IMAD.MOV.U32 R29, RZ, RZ, R15 ;  /* 0x000000ffff1d7224 */ /* 0x000fde00078e000f */
[----:B------:R-:W-:-:S03]  /*4a7f0*/  NOP ;  /* 0x0000000000007918 */ /* 0x000fc60000000000 */
[----:B------:R-:W-:Y:S04]  /*4a800*/  STL.64 [R1+0xcc0], R24 ;  /* 0x000cc01801007387 */ /* 0x000fe80000100a00 */
[----:B------:R0:W-:Y:S04]  /*4a810*/  STL.64 [R1+0xcc8], R26 ;  /* 0x000cc81a01007387 */ /* 0x0001e80000100a00 */
[----:B0-----:R-:W4:Y:S04]  /*4a820*/  LDL.LU.64 R26, [R1+0x5150] ;  /* 0x00515000011a7983 */ /* 0x001f280000300a00 */
[----:B------:R-:W3:Y:S01]  /*4a830*/  LDL.LU.64 R12, [R1+0x5148] ;  /* 0x00514800010c7983 */ /* 0x000ee20000300a00 */
[----:B------:R-:W-:Y:S01]  /*4a840*/  IMAD.MOV.U32 R24, RZ, RZ, R14 ;  /* 0x000000ffff187224 */ /* 0x000fe200078e000e */
[----:B--2---:R-:W-:-:S15]  /*4a850*/  HMMA.16816.F32.BF16 R4, R16, R22, R4 ;  /* 0x000000161004723c */ /* 0x004fde0000041804 */
[----:B------:R-:W-:-:S04]  /*4a860*/  NOP ;  /* 0x0000000000007918 */ /* 0x000fc80000000000 */
[----:B------:R-:W-:Y:S04]  /*4a870*/  STL.64 [R1+0xcb0], R4 ;  /* 0x000cb00401007387 */ /* 0x000fe80000100a00 */
[----:B------:R3:W-:Y:S04]  /*4a880*/  STL.64 [R1+0xcb8], R6 ;  /* 0x000cb80601007387 */ /* 0x0007e80000100a00 */
[----:B------:R-:W2:Y:S01]  /*4a890*/  LDL.64 R14, [R1+0x68] ;  /* 0x00006800010e7983 */ /* 0x000ea20000100a00 */
[----:B------:R-:W-:Y:S02]  /*4a8a0*/  IMAD.MOV.U32 R25, RZ, RZ, R23 ;  /* 0x000000ffff197224 */ /* 0x000fe400078e0017 */
[----:B---3--:R-:W-:-:S02]  /*4a8b0*/  IMAD.MOV.U32 R6, RZ, RZ, R13 ;  /* 0x000000ffff067224 */ /* 0x008fc400078e000d */
[----:B------:R-:W-:Y:S02]  /*4a8c0*/  IMAD.MOV.U32 R7, RZ, RZ, R12 ;  /* 0x000000ffff077224 */ /* 0x000fe400078e000c */
[----:B------:R-:W-:Y:S01]  /*4a8d0*/  IMAD.MOV.U32 R0, RZ, RZ, R22 ;  /* 0x000000ffff007224 */ /* 0x000fe200078e0016 */
[----:B--2---:R-:W-:Y:S04]  /*4a8e0*/  STL.64 [R1+0x5110], R14 ;  /* 0x0051100e01007387 */ /* 0x004fe80000100a00 */
[----:B------:R0:W-:Y:S04]  /*4a8f0*/  STL.64 [R1+0x50c0], R6 ;  /* 0x0050c00601007387 */ /* 0x0001e80000100a00 */
[----:B----4-:R-:W-:Y:S04]  /*4a900*/  STL.64 [R1+0x50a0], R26 ;  /* 0x0050a01a01007387 */ /* 0x010fe80000100a00 */
[----:B------:R1:W-:Y:S01]  /*4a910*/  STL.64 [R1+0x5098], R24 ;  /* 0x0050981801007387 */ /* 0x0003e20000100a00 */
[----:B0-----:R-:W-:-:S02]  /*4a920*/  IMAD.MOV.U32 R6, RZ, RZ, R8 ;  /* 0x000000ffff067224 */ /* 0x001fc400078e0008 */
[----:B------:R-:W-:Y:S01]  /*4a930*/  IMAD.MOV.U32 R7, RZ, RZ, R2 ;  /* 0x000000ffff077224 */ /* 0x000fe200078e0002 */
[----:B-1----:R-:W2:Y:S04]  /*4a940*/  LDL.LU R24, [R1+0x510] ;  /* 0x0005100001187983 */ /* 0x002ea80000300800 */
[----:B------:R-:W2:Y:S04]  /*4a950*/  LDL.LU R25, [R1+0x514] ;  /* 0x0005140001197983 */ /* 0x000ea80000300800 */
[----:B------:R-:W3:Y:S04]  /*4a960*/  LDL.LU R26, [R1+0x518] ;  /* 0x00051800011a7983 */ /* 0x000ee80000300800 */
[----:B------:R-:W3:Y:S04]  /*4a970*/  LDL.LU R27, [R1+0x51c] ;  /* 0x00051c00011b7983 */ /* 0x000ee80000300800 */
[----:B------:R0:W-:Y:S04]  /*4a980*/  STL.64 [R1+0x5118], R6 ;  /* 0x0051180601007387 */ /* 0x0001e80000100a00 */
[----:B------:R-:W4:Y:S04]  /*4a990*/  LDL.LU R4, [R1+0x5e0] ;  /* 0x0005e00001047983 */ /* 0x000f280000300800 */
[----:B------:R-:W4:Y:S04]  /*4a9a0*/  LDL.LU R5, [R1+0x5e4] ;  /* 0x0005e40001057983 */ /* 0x000f280000300800 */
[----:B0-----:R-:W2:Y:S04]  /*4a9b0*/  LDL.LU R6, [R1+0x5e8] ;  /* 0x0005e80001067983 */ /* 0x001ea80000300800 */
[----:B------:R-:W2:Y:S04]  /*4a9c0*/  LDL.LU R7, [R1+0x5ec] ;  /* 0x0005ec0001077983 */ /* 0x000ea80000300800 */
[----:B------:R-:W2:Y:S04]  /*4a9d0*/  LDL.LU R20, [R1+0x5f0] ;  /* 0x0005f00001147983 */ /* 0x000ea80000300800 */
[----:B------:R-:W2:Y:S04]  /*4a9e0*/  LDL.LU R21, [R1+0x5f4] ;  /* 0x0005f40001157983 */ /* 0x000ea80000300800 */
[----:B------:R-:W2:Y:S04]  /*4a9f0*/  LDL.LU R22, [R1+0x5f8] ;  /* 0x0005f80001167983 */ /* 0x000ea80000300800 */
[----:B------:R-:W2:Y:S04]  /*4aa00*/  LDL.LU R23, [R1+0x5fc] ;  /* 0x0005fc0001177983 */ /* 0x000ea80000300800 */
[----:B------:R-:W3:Y:S04]  /*4aa10*/  LDL.LU R8, [R1+0x600] ;  /* 0x0006000001087983 */ /* 0x000ee80000300800 */
[----:B------:R-:W3:Y:S04]  /*4aa20*/  LDL.LU R9, [R1+0x604] ;  /* 0x0006040001097983 */ /* 0x000ee80000300800 */
[----:B------:R-:W3:Y:S04]  /*4aa30*/  LDL.LU R10, [R1+0x608] ;  /* 0x00060800010a7983 */ /* 0x000ee80000300800 */
[----:B------:R-:W3:Y:S04]  /*4aa40*/  LDL.LU R11, [R1+0x60c] ;  /* 0x00060c00010b7983 */ /* 0x000ee80000300800 */
[----:B--2---:R0:W-:Y:S04]  /*4aa50*/  STL.64 [R1+0x5138], R22 ;  /* 0x0051381601007387 */ /* 0x0041e80000100a00 */
[----:B------:R-:W-:Y:S04]  /*4aa60*/  STL.64 [R1+0x5130], R20 ;  /* 0x0051301401007387 */ /* 0x000fe80000100a00 */
[----:B0-----:R-:W2:Y:S04]  /*4aa70*/  LDL.64 R22, [R1+0x98] ;  /* 0x0000980001167983 */ /* 0x001ea80000100a00 */
[----:B------:R0:W-:Y:S04]  /*4aa80*/  STL.64 [R1+0x5128], R6 ;  /* 0x0051280601007387 */ /* 0x0001e80000100a00 */
[----:B----4-:R-:W-:Y:S04]  /*4aa90*/  STL.64 [R1+0x5120], R4 ;  /* 0x0051200401007387 */ /* 0x010fe80000100a00 */
[----:B------:R-:W4:Y:S04]  /*4aaa0*/  LDL.64 R14, [R1+0x78] ;  /* 0x00007800010e7983 */ /* 0x000f280000100a00 */
[----:B0-----:R-:W2:Y:S04]  /*4aab0*/  LDL.64 R6, [R1+0x88] ;  /* 0x0000880001067983 */ /* 0x001ea80000100a00 */
[----:B---3--:R-:W-:Y:S04]  /*4aac0*/  STL.64 [R1+0x50b8], R26 ;  /* 0x0050b81a01007387 */ /* 0x008fe80000100a00 */
[----:B------:R0:W-:Y:S04]  /*4aad0*/  STL.64 [R1+0x50b0], R24 ;  /* 0x0050b01801007387 */ /* 0x0001e80000100a00 */
[----:B0-----:R-:W3:Y:S04]  /*4aae0*/  LDL.LU R24, [R1+0x520] ;  /* 0x0005200001187983 */ /* 0x001ee80000300800 */
        /* <DEDUP_REMOVED lines=9> */
[----:B------:R-:W-:Y:S03]  /*4ab80*/  HMMA.16816.F32.BF16 R8, R16, R22, R8 ;  /* 0x000000161008723c */ /* 0x000fe60000041808 */
[----:B---3--:R-:W-:Y:S04]  /*4ab90*/  STL.64 [R1+0x50f0], R26 ;  /* 0x0050f01a01007387 */ /* 0x008fe80000100a00 */
[----:B--2---:R0:W-:Y:S04]  /*4aba0*/  STL.64 [R1+0x50e8], R24 ;  /* 0x0050e81801007387 */ /* 0x0041e80000100a00 */
        /* <DEDUP_REMOVED lines=10> */
[----:B------:R0:W-:Y:S04]  /*4ac50*/  STL.64 [R1+0xca0], R8 ;  /* 0x000ca00801007387 */ /* 0x0001e80000100a00 */
[----:B------:R1:W-:Y:S04]  /*4ac60*/  STL.64 [R1+0xca8], R10 ;  /* 0x000ca80a01007387 */ /* 0x0003e80000100a00 */
[----:B0-----:R-:W3:Y:S01]  /*4ac70*/  LDL.LU R9, [R1+0x5140] ;  /* 0x0051400001097983 */ /* 0x001ee20000300800 */
[----:B-1----:R-:W-:-:S02]  /*4ac80*/  IMAD.MOV.U32 R10, RZ, RZ, R22 ;  /* 0x000000ffff0a7224 */ /* 0x002fc400078e0016 */
[----:B------:R-:W-:Y:S02]  /*4ac90*/  IMAD.MOV.U32 R11, RZ, RZ, R23 ;  /* 0x000000ffff0b7224 */ /* 0x000fe400078e0017 */
[----:B------:R-:W2:Y:S04]  /*4aca0*/  LDL.LU.64 R22, [R1+0x5138] ;  /* 0x0051380001167983 */ /* 0x000ea80000300a00 */
[----:B------:R-:W2:Y:S02]  /*4acb0*/  LDL.LU.64 R20, [R1+0x5130] ;  /* 0x0051300001147983 */ /* 0x000ea40000300a00 */
[----:B--2---:R-:W-:-:S15]  /*4acc0*/  HMMA.16816.F32.BF16 R20, R16, R6, R20 ;  /* 0x000000061014723c */ /* 0x004fde0000041814 */
[----:B------:R-:W-:-:S04]  /*4acd0*/  NOP ;  /* 0x0000000000007918 */ /* 0x000fc80000000000 */
[----:B------:R0:W-:Y:S04]  /*4ace0*/  STL.64 [R1+0xc90], R20 ;  /* 0x000c901401007387 */ /* 0x0001e80000100a00 */
[----:B------:R-:W-:Y:S01]  /*4acf0*/  STL.64 [R1+0xc98], R22 ;  /* 0x000c981601007387 */ /* 0x000fe20000100a00 */
[----:B0-----:R-:W-:Y:S01]  /*4ad00*/  MOV R21, R6 ;  /* 0x0000000600157202 */ /* 0x001fe20000000f00 */
[----:B------:R-:W-:Y:S02]  /*4ad10*/  IMAD.MOV.U32 R20, RZ, RZ, R7 ;  /* 0x000000ffff147224 */ /* 0x000fe400078e0007 */
[----:B------:R-:W4:Y:S04]  /*4ad20*/  LDL.LU.64 R6, [R1+0x5128] ;  /* 0x0051280001067983 */ /* 0x000f280000300a00 */
[----:B------:R-:W4:Y:S02]  /*4ad30*/  LDL.LU.64 R4, [R1+0x5120] ;  /* 0x0051200001047983 */ /* 0x000f240000300a00 */
[----:B----4-:R-:W-:-:S15]  /*4ad40*/  HMMA.16816.F32.BF16 R4, R16, R14, R4 ;  /* 0x0000000e1004723c */ /* 0x010fde0000041804 */
[----:B------:R-:W-:-:S04]  /*4ad50*/  NOP ;  /* 0x0000000000007918 */ /* 0x000fc80000000000 */
[----:B------:R0:W-:Y:S04]  /*4ad60*/  STL.64 [R1+0xc80], R4 ;  /* 0x000c800401007387 */ /* 0x0001e80000100a00 */
[----:B------:R1:W-:Y:S01]  /*4ad70*/  STL.64 [R1+0xc88], R6 ;  /* 0x000c880601007387 */ /* 0x0003e20000100a00 */
[----:B0-----:R-:W-:-:S03]  /*4ad80*/  IMAD.MOV.U32 R5, RZ, RZ, R14 ;  /* 0x000000ffff057224 */ /* 0x001fc600078e000e */
[----:B-1----:R-:W2:Y:S01]  /*4ad90*/  LDL.LU.64 R6, [R1+0x5118] ;  /* 0x0051180001067983 */ /* 0x002ea20000300a00 */
[----:B------:R-:W-:-:S03]  /*4ada0*/  IMAD.MOV.U32 R4, RZ, RZ, R15 ;  /* 0x000000ffff047224 */ /* 0x000fc600078e000f */
[----:B------:R-:W4:Y:S02]  /*4adb0*/  LDL.LU.64 R14, [R1+0x5110] ;  /* 0x00511000010e7983 */ /* 0x000f240000300a00 */
[----:B----4-:R-:W-:Y:S01]  /*4adc0*/  HMMA.16816.F32.BF16 R24, R16, R14, R24 ;  /* 0x0000000e1018723c */ /* 0x010fe20000041818 */
[----:B------:R-:W-:Y:S02]  /*4add0*/  IMAD.MOV.U32 R8, RZ, RZ, R14 ;  /* 0x000000ffff087224 */ /* 0x000fe400078e000e */
[----:B------:R-:W-:-:S15]  /*4ade0*/  IMAD.MOV.U32 R2, RZ, RZ, R15 ;  /* 0x000000ffff027224 */ /* 0x000fde00078e000f */
[----:B------:R-:W-:Y:S01]  /*4adf0*/  NOP ;  /* 0x0000000000007918 */ /* 0x000fe20000000000 */
[----:B------:R-:W-:Y:S04]  /*4ae00*/  STL.64 [R1+0xc70], R24 ;  /* 0x000c701801007387 */ /* 0x000fe80000100a00 */
[----:B------:R0:W-:Y:S04]  /*4ae10*/  STL.64 [R1+0xc78], R26 ;  /* 0x000c781a01007387 */ /* 0x0001e80000100a00 */
[----:B0-----:R-:W4:Y:S04]  /*4ae20*/  LDL.LU.64 R26, [R1+0x5108] ;  /* 0x00510800011a7983 */ /* 0x001f280000300a00 */
[----:B------:R-:W4:Y:S04]  /*4ae30*/  LDL.LU.64 R24, [R1+0x5100] ;  /* 0x0051000001187983 */ /* 0x000f280000300a00 */
[----:B------:R-:W4:Y:S02]  /*4ae40*/  LDL.LU.64 R14, [R1+0x50f8] ;  /* 0x0050f800010e7983 */ /* 0x000f240000300a00 */
[----:B----4-:R-:W-:Y:S02]  /*4ae50*/  HMMA.16816.F32.BF16 R16, R16, R14, R24 ;  /* 0x0000000e1010723c */ /* 0x010fe40000041818 */
[----:B------:R-:W2:Y:S04]  /*4ae60*/  LDL.LU.64 R26, [R1+0x50f0] ;  /* 0x0050f000011a7983 */ /* 0x000ea80000300a00 */
[----:B------:R-:W2:Y:S04]  /*4ae70*/  LDL.LU.64 R24, [R1+0x50e8] ;  /* 0x0050e80001187983 */ /* 0x000ea80000300a00 */
[----:B------:R-:W2:Y:S04]  /*4ae80*/  LDL.LU.64 R14, [R1+0x50e0] ;  /* 0x0050e000010e7983 */ /* 0x000ea80000300a00 */
[----:B------:R-:W2:Y:S05]  /*4ae90*/  LDL.LU.64 R12, [R1+0x50d8] ;  /* 0x0050d800010c7983 */ /* 0x000eaa0000300a00 */
[----:B------:R-:W-:Y:S04]  /*4aea0*/  STL.64 [R1+0x910], R16 ;  /* 0x0009101001007387 */ /* 0x000fe80000100a00 */
[----:B------:R-:W-:Y:S04]  /*4aeb0*/  STL.64 [R1+0x918], R18 ;  /* 0x0009181201007387 */ /* 0x000fe80000100a00 */
[----:B------:R-:W0:Y:S04]  /*4aec0*/  LDSM.16.MT88.4 R16, [R3+UR5+0x2180] ;  /* 0x002180050310783b */ /* 0x000e280008004200 */
[----:B0-----:R0:W-:Y:S04]  /*4aed0*/  STL.64 [R1+0x4eb0], R18 ;  /* 0x004eb01201007387 */ /* 0x0011e80000100a00 */
[----:B------:R-:W-:Y:S04]  /*4aee0*/  STL.64 [R1+0x4ea8], R16 ;  /* 0x004ea81001007387 */ /* 0x000fe80000100a00 */
[----:B0-----:R-:W4:Y:S04]  /*4aef0*/  LDL.LU.64 R18, [R1+0x48] ;  /* 0x0000480001127983 */ /* 0x001f280000300a00 */
[----:B----4-:R0:W-:Y:S02]  /*4af00*/  STL.64 [R1+0x4f98], R18 ;  /* 0x004f981201007387 */ /* 0x0101e40000100a00 */
[----:B0-----:R-:W-:-:S02]  /*4af10*/  IMAD.MOV.U32 R18, RZ, RZ, R5 ;  /* 0x000000ffff127224 */ /* 0x001fc400078e0005 */
[----:B------:R-:W-:Y:S02]  /*4af20*/  IMAD.MOV.U32 R19, RZ, RZ, R4 ;  /* 0x000000ffff137224 */ /* 0x000fe400078e0004 */
[C---:B--2---:R-:W-:Y:S03]  /*4af30*/  HMMA.16816.F32.BF16 R4, R12.reuse, R6, R24 ;  /* 0x000000060c04723c */ /* 0x044fe60000041818 */
[----:B------:R0:W-:Y:S04]  /*4af40*/  STL.64 [R1+0x4fb0], R18 ;  /* 0x004fb01201007387 */ /* 0x0001e80000100a00 */
[----:B------:R-:W2:Y:S04]  /*4af50*/  LDL.LU R16, [R1+0x500] ;  /* 0x0005000001107983 */ /* 0x000ea80000300800 */
[----:B------:R-:W2:Y:S04]  /*4af60*/  LDL.LU R17, [R1+0x504] ;  /* 0x0005040001117983 */ /* 0x000ea80000300800 */
[----:B0-----:R-:W2:Y:S04]  /*4af70*/  LDL.LU R18, [R1+0x508] ;  /* 0x0005080001127983 */ /* 0x001ea80000300800 */
[----:B------:R-:W2:Y:S04]  /*4af80*/  LDL.LU R19, [R1+0x50c] ;  /* 0x00050c0001137983 */ /* 0x000ea80000300800 */
[----:B------:R-:W-:Y:S04]  /*4af90*/  STL [R1+0x4a98], R3 ;  /* 0x004a980301007387 */ /* 0x000fe80000100800 */
[----:B------:R-:W4:Y:S04]  /*4afa0*/  LDL.LU.64 R26, [R1+0x50d0] ;  /* 0x0050d000011a7983 */ /* 0x000f280000300a00 */
[----:B------:R-:W4:Y:S04]  /*4afb0*/  LDL.LU.64 R24, [R1+0x50c8] ;  /* 0x0050c80001187983 */ /* 0x000f280000300a00 */
[----:B------:R-:W-:Y:S04]  /*4afc0*/  STL.64 [R1+0x900], R4 ;  /* 0x0009000401007387 */ /* 0x000fe80000100a00 */
[----:B------:R0:W-:Y:S04]  /*4afd0*/  STL.64 [R1+0x908], R6 ;  /* 0x0009080601007387 */ /* 0x0001e80000100a00 */
[----:B0-----:R-:W4:Y:S02]  /*4afe0*/  LDL.LU.64 R6, [R1+0x50c0] ;  /* 0x0050c00001067983 */ /* 0x001f240000300a00 */
[----:B----4-:R-:W-:Y:S02]  /*4aff0*/  HMMA.16816.F32.BF16 R4, R12, R6, R24 ;  /* 0x000000060c04723c */ /* 0x010fe40000041818 */
[----:B------:R-:W4:Y:S04]  /*4b000*/  LDL.LU.64 R26, [R1+0x50b8] ;  /* 0x0050b800011a7983 */ /* 0x000f280000300a00 */
[----:B------:R-:W4:-:S13]  /*4b010*/  LDL.LU.64 R24, [R1+0x50b0] ;  /* 0x0050b00001187983 */ /* 0x000f1a0000300a00 */
[----:B------:R-:W-:Y:S04]  /*4b020*/  STL.64 [R1+0x8f0], R4 ;  /* 0x0008f00401007387 */ /* 0x000fe80000100a00 */
[----:B------:R0:W-:Y:S04]  /*4b030*/  STL.64 [R1+0x8f8], R6 ;  /* 0x0008f80601007387 */ /* 0x0001e80000100a00 */
[----:B0-----:R-:W4:Y:S02]  /*4b040*/  LDL.LU.64 R6, [R1+0x50a8] ;  /* 0x0050a80001067983 */ /* 0x001f240000300a00 */
[----:B----4-:R-:W-:Y:S02]  /*4b050*/  HMMA.16816.F32.BF16 R4, R12, R6, R24 ;  /* 0x000000060c04723c */ /* 0x010fe40000041818 */
[----:B------:R-:W2:Y:S04]  /*4b060*/  LDL.LU.64 R26, [R1+0x50a0] ;  /* 0x0050a000011a7983 */ /* 0x000ea80000300a00 */
[----:B------:R-:W4:-:S13]  /*4b070*/  LDL.LU.64 R24, [R1+0x5098] ;  /* 0x0050980001187983 */ /* 0x000f1a0000300a00 */
[----:B------:R-:W-:Y:S04]  /*4b080*/  STL.64 [R1+0x8e0], R4 ;  /* 0x0008e00401007387 */ /* 0x000fe80000100a00 */
[----:B------:R0:W-:Y:S04]  /*4b090*/  STL.64 [R1+0x8e8], R6 ;  /* 0x0008e80601007387 */ /* 0x0001e80000100a00 */
[----:B0-----:R-:W3:Y:S04]  /*4b0a0*/  LDL.LU.64 R6, [R1+0x5090] ;  /* 0x0050900001067983 */ /* 0x001ee80000300a00 */
[----:B------:R-:W3:Y:S01]  /*4b0b0*/  LDL.LU.64 R4, [R1+0x5088] ;  /* 0x0050880001047983 */ /* 0x000ee20000300a00 */
[----:B--2---:R-:W-:-:S15]  /*4b0c0*/  HMMA.16816.F32.BF16 R16, R12, R26, R16 ;  /* 0x0000001a0c10723c */ /* 0x004fde0000041810 */
[----:B------:R-:W-:-:S04]  /*4b0d0*/  NOP ;  /* 0x0000000000007918 */ /* 0x000fc80000000000 */
[----:B------:R-:W-:Y:S04]  /*4b0e0*/  STL.64 [R1+0x8d0], R16 ;  /* 0x0008d01001007387 */ /* 0x000fe80000100a00 */
[----:B------:R0:W-:Y:S02]  /*4b0f0*/  STL.64 [R1+0x8d8], R18 ;  /* 0x0008d81201007387 */ /* 0x0001e40000100a00 */
[----:B0-----:R-:W-:Y:S02]  /*4b100*/  IMAD.MOV.U32 R18, RZ, RZ, R21 ;  /* 0x000000ffff127224 */ /* 0x001fe400078e0015 */
[----:B------:R-:W-:-:S05]  /*4b110*/  IMAD.MOV.U32 R19, RZ, RZ, R20 ;  /* 0x000000ffff137224 */ /* 0x000fca00078e0014 */
[----:B------:R0:W-:Y:S04]  /*4b120*/  STL.64 [R1+0x4fc8], R18 ;  /* 0x004fc81201007387 */ /* 0x0001e80000100a00 */
[----:B------:R-:W2:Y:S04]  /*4b130*/  LDL.LU R20, [R1+0x240] ;  /* 0x0002400001147983 */ /* 0x000ea80000300800 */
[----:B------:R-:W2:Y:S04]  /*4b140*/  LDL.LU R21, [R1+0x244] ;  /* 0x0002440001157983 */ /* 0x000ea80000300800 */
[----:B------:R-:W2:Y:S04]  /*4b150*/  LDL.LU R22, [R1+0x248] ;  /* 0x0002480001167983 */ /* 0x000ea80000300800 */
[----:B------:R-:W2:Y:S01]  /*4b160*/  LDL.LU R23, [R1+0x24c] ;  /* 0x00024c0001177983 */ /* 0x000ea20000300800 */
[----:B0-----:R-:W-:-:S02]  /*4b170*/  IMAD.MOV.U32 R18, RZ, RZ, R10 ;  /* 0x000000ffff127224 */ /* 0x001fc400078e000a */
[----:B------:R-:W-:Y:S01]  /*4b180*/  IMAD.MOV.U32 R19, RZ, RZ, R11 ;  /* 0x000000ffff137224 */ /* 0x000fe200078e000b */
[----:B------:R-:W3:Y:S04]  /*4b190*/  LDL.LU R10, [R1+0x5080] ;  /* 0x00508000010a7983 */ /* 0x000ee80000300800 */
[----:B------:R-:W3:Y:S04]  /*4b1a0*/  LDL.LU R11, [R1+0x507c] ;  /* 0x00507c00010b7983 */ /* 0x000ee80000300800 */
        /* <DEDUP_REMOVED lines=8> */
[----:B----4-:R-:W-:Y:S01]  /*4b230*/  IMAD.MOV.U32 R19, RZ, RZ, R25 ;  /* 0x000000ffff137224 */ /* 0x010fe200078e0019 */
[----:B------:R-:W4:Y:S04]  /*4b240*/  LDL.LU R0, [R1+0x5078] ;  /* 0x0050780001007983 */ /* 0x000f280000300800 */
[----:B------:R-:W3:Y:S04]  /*4b250*/  LDL.LU R25, [R1+0x5074] ;  /* 0x0050740001197983 */ /* 0x000ee80000300800 */
[----:B------:R0:W-:Y:S02]  /*4b260*/  STL.64 [R1+0x4ff8], R18 ;  /* 0x004ff81201007387 */ /* 0x0001e40000100a00 */
[----:B0-----:R-:W-:-:S02]  /*4b270*/  IMAD.MOV.U32 R18, RZ, RZ, R24 ;  /* 0x000000ffff127224 */ /* 0x001fc400078e0018 */
[----:B------:R-:W-:Y:S01]  /*4b280*/  IMAD.MOV.U32 R19, RZ, RZ, R29 ;  /* 0x000000ffff137224 */ /* 0x000fe200078e001d */
        /* <DEDUP_REMOVED lines=9> */
[----:B---3--:R-:W-:-:S05]  /*4b320*/  IMAD.MOV.U32 R19, RZ, RZ, R9 ;  /* 0x000000ffff137224 */ /* 0x008fca00078e0009 */
[----:B------:R-:W-:Y:S04]  /*4b330*/  STL.64 [R1+0x5028], R18 ;  /* 0x0050281201007387 */ /* 0x000fe80000100a00 */
[----:B--2---:R-:W-:Y:S04]  /*4b340*/  STL.64 [R1+0x4fd8], R22 ;  /* 0x004fd81601007387 */ /* 0x004fe80000100a00 */
[----:B------:R0:W-:Y:S04]  /*4b350*/  STL.64 [R1+0x4fd0], R20 ;  /* 0x004fd01401007387 */ /* 0x0001e80000100a00 */
[----:B0-----:R-:W2:Y:S04]  /*4b360*/  LDL.LU R20, [R1+0x480] ;  /* 0x0004800001147983 */ /* 0x001ea80000300800 */
        /* <DEDUP_REMOVED lines=8> */
[----:B0-----:R-:W2:Y:S04]  /*4b3f0*/  LDL.LU R20, [R1+0x490] ;  /* 0x0004900001147983 */ /* 0x001ea80000300800 */
[----:B------:R-:W2:Y:S04]  /*4b400*/  LDL.LU R21, [R1+0x494] ;  /* 0x0004940001157983 */ /* 0x000ea80000300800 */
[----:B------:R-:W3:Y:S04]  /*4b410*/  LDL.LU R22, [R1+0x498] ;  /* 0x0004980001167983 */ /* 0x000ee80000300800 */
[----:B------:R-:W3:Y:S01]  /*4b420*/  LDL.LU R23, [R1+0x49c] ;  /* 0x00049c0001177983 */ /* 0x000ee20000300800 */
[----:B------:R-:W-:-:S02]  /*4b430*/  IMAD.MOV.U32 R18, RZ, RZ, R5 ;  /* 0x000000ffff127224 */ /* 0x000fc400078e0005 */
[----:B------:R-:W-:Y:S02]  /*4b440*/  IMAD.MOV.U32 R19, RZ, RZ, R4 ;  /* 0x000000ffff137224 */ /* 0x000fe400078e0004 */
[----:B------:R-:W4:Y:S04]  /*4b450*/  LDL.LU R4, [R1+0x4f0] ;  /* 0x0004f00001047983 */ /* 0x000f280000300800 */
[----:B------:R-:W4:Y:S04]  /*4b460*/  LDL.LU R5, [R1+0x4f4] ;  /* 0x0004f40001057983 */ /* 0x000f280000300800 */
[----:B------:R-:W4:Y:S04]  /*4b470*/  LDL.LU R6, [R1+0x4f8] ;  /* 0x0004f80001067983 */ /* 0x000f280000300800 */
[----:B------:R-:W4:Y:S04]  /*4b480*/  LDL.LU R7, [R1+0x4fc] ;  /* 0x0004fc0001077983 */ /* 0x000f280000300800 */
[----:B------:R0:W-:Y:S04]  /*4b490*/  STL.64 [R1+0x5058], R18 ;  /* 0x0050581201007387 */ /* 0x0001e80000100a00 */
[----:B------:R-:W4:Y:S04]  /*4b4a0*/  LDL.LU R16, [R1+0x4e0] ;  /* 0x0004e00001107983 */ /* 0x000f280000300800 */
[----:B------:R-:W4:Y:S04]  /*4b4b0*/  LDL.LU R17, [R1+0x4e4] ;  /* 0x0004e40001117983 */ /* 0x000f280000300800 */
[----:B0-----:R-:W4:Y:S04]  /*4b4c0*/  LDL.LU R18, [R1+0x4e8] ;  /* 0x0004e80001127983 */ /* 0x001f280000300800 */
[----:B------:R-:W4:Y:S04]  /*4b4d0*/  LDL.LU R19, [R1+0x4ec] ;  /* 0x0004ec0001137983 */ /* 0x000f280000300800 */
        /* <DEDUP_REMOVED lines=10> */
[----:B------:R-:W3:Y:S04]  /*4b580*/  LDL.LU R22, [R1+0x4b8] ;  /* 0x0004b80001167983 */ /* 0x000ee80000300800 */
[----:B------:R-:W3:Y:S01]  /*4b590*/  LDL.LU R23, [R1+0x4bc] ;  /* 0x0004bc0001177983 */ /* 0x000ee20000300800 */
[----:B----4-:R-:W-:Y:S03]  /*4b5a0*/  HMMA.16816.F32.BF16 R4, R12, R10, R4 ;  /* 0x0000000a0c04723c */ /* 0x010fe60000041804 */
        /* <DEDUP_REMOVED lines=13> */
[----:B------:R-:W-:Y:S04]  /*4b680*/  STL.64 [R1+0x4f58], R24 ;  /* 0x004f581801007387 */ /* 0x000fe80000100a00 */
[----:B------:R-:W-:Y:S04]  /*4b690*/  STL.64 [R1+0x8c0], R4 ;  /* 0x0008c00401007387 */ /* 0x000fe80000100a00 */
[----:B------:R0:W-:Y:S04]  /*4b6a0*/  STL.64 [R1+0x8c8], R6 ;  /* 0x0008c80601007387 */ /* 0x0001e80000100a00 */
[----:B0-----:R-:W3:Y:S04]  /*4b6b0*/  LDL.LU.64 R6, [R1+0x5068] ;  /* 0x0050680001067983 */ /* 0x001ee80000300a00 */
[----:B------:R-:W4:Y:S01]  /*4b6c0*/  LDL.LU.64 R4, [R1+0x5060] ;  /* 0x0050600001047983 */ /* 0x000f220000300a00 */
[----:B------:R-:W-:-:S03]  /*4b6d0*/  IMAD.MOV.U32 R26, RZ, RZ, R8 ;  /* 0x000000ffff1a7224 */ /* 0x000fc600078e0008 */
[----:B------:R0:W-:Y:S04]  /*4b6e0*/  STL.64 [R1+0x4f68], R10 ;  /* 0x004f680a01007387 */ /* 0x0001e80000100a00 */
[----:B------:R-:W2:Y:S04]  /*4b6f0*/  LDL.LU R8, [R1+0x450] ;  /* 0x0004500001087983 */ /* 0x000ea80000300800 */
[----:B------:R-:W2:Y:S04]  /*4b700*/  LDL.LU R9, [R1+0x454] ;  /* 0x0004540001097983 */ /* 0x000ea80000300800 */
[----:B0-----:R-:W2:Y:S04]  /*4b710*/  LDL.LU R10, [R1+0x458] ;  /* 0x00045800010a7983 */ /* 0x001ea80000300800 */
[----:B------:R-:W2:Y:S01]  /*4b720*/  LDL.LU R11, [R1+0x45c] ;  /* 0x00045c00010b7983 */ /* 0x000ea20000300800 */
[----:B---3--:R-:W-:-:S15]  /*4b730*/  HMMA.16816.F32.BF16 R16, R12, R6, R16 ;  /* 0x000000060c10723c */ /* 0x008fde0000041810 */
[----:B------:R-:W-:-:S04]  /*4b740*/  NOP ;  /* 0x0000000000007918 */ /* 0x000fc80000000000 */
[----:B------:R-:W-:Y:S04]  /*4b750*/  STL.64 [R1+0x8b0], R16 ;  /* 0x0008b01001007387 */ /* 0x000fe80000100a00 */
[----:B------:R0:W-:Y:S04]  /*4b760*/  STL.64 [R1+0x8b8], R18 ;  /* 0x0008b81201007387 */ /* 0x0001e80000100a00 */
[----:B0-----:R-:W2:Y:S04]  /*4b770*/  LDL.LU.64 R18, [R1+0x5058] ;  /* 0x0050580001127983 */ /* 0x001ea80000300a00 */
[----:B------:R0:W-:Y:S04]  /*4b780*/  STL.64 [R1+0x4f40], R6 ;  /* 0x004f400601007387 */ /* 0x0001e80000100a00 */
[----:B----4-:R-:W-:Y:S04]  /*4b790*/  STL.64 [R1+0x4f38], R4 ;  /* 0x004f380401007387 */ /* 0x010fe80000100a00 */
[----:B0-----:R-:W3:Y:S01]  /*4b7a0*/  LDL.LU.64 R6, [R1+0x28] ;  /* 0x0000280001067983 */ /* 0x001ee20000300a00 */
        /* <DEDUP_REMOVED lines=42> */
[----:B------:R-:W-:-:S07]  /*4ba50*/  IMAD.MOV.U32 R27, RZ, RZ, R2 ;  /* 0x000000ffff1b7224 */ /* 0x000fce00078e0002 */
[C---:B------:R-:W-:Y:S08]  /*4ba60*/  HMMA.16816.F32.BF16 R24, R12.reuse, R26, R8 ;  /* 0x0000001a0c18723c */ /* 0x040ff00000041808 */
[----:B--2---:R-:W-:Y:S01]  /*4ba70*/  HMMA.16816.F32.BF16 R16, R12, R18, R20 ;  /* 0x000000120c10723c */ /* 0x004fe20000041814 */
[----:B------:R-:W2:Y:S04]  /*4ba80*/  LDL.LU.64 R22, [R1+0x4fa8] ;  /* 0x004fa80001167983 */ /* 0x000ea80000300a00 */
[----:B------:R-:W2:-:S14]  /*4ba90*/  LDL.LU.64 R20, [R1+0x4fa0] ;  /* 0x004fa00001147983 */ /* 0x000e9c0000300a00 */
[----:B------:R-:W-:Y:S04]  /*4baa0*/  STL.64 [R1+0xb60], R16 ;  /* 0x000b601001007387 */ /* 0x000fe80000100a00 */
[----:B------:R0:W-:Y:S04]  /*4bab0*/  STL.64 [R1+0xb68], R18 ;  /* 0x000b681201007387 */ /* 0x0001e80000100a00 */
[----:B0-----:R-:W2:Y:S04]  /*4bac0*/  LDL.LU.64 R18, [R1+0x4f98] ;  /* 0x004f980001127983 */ /* 0x001ea80000300a00 */
[----:B------:R-:W4:Y:S04]  /*4bad0*/  LDL.LU R8, [R1+0x6f0] ;  /* 0x0006f00001087983 */ /* 0x000f280000300800 */
[----:B------:R-:W-:Y:S04]  /*4bae0*/  STL.64 [R1+0xb50], R24 ;  /* 0x000b501801007387 */ /* 0x000fe80000100a00 */
[----:B------:R-:W-:Y:S04]  /*4baf0*/  STL.64 [R1+0xb58], R26 ;  /* 0x000b581a01007387 */ /* 0x000fe80000100a00 */
[----:B------:R-:W4:Y:S04]  /*4bb00*/  LDL.LU R9, [R1+0x6f4] ;  /* 0x0006f40001097983 */ /* 0x000f280000300800 */
[----:B------:R-:W2:Y:S04]  /*4bb10*/  LDL.LU R10, [R1+0x6f8] ;  /* 0x0006f800010a7983 */ /* 0x000ea80000300800 */
[----:B------:R-:W2:Y:S04]  /*4bb20*/  LDL.LU R11, [R1+0x6fc] ;  /* 0x0006fc00010b7983 */ /* 0x000ea80000300800 */
[----:B--2---:R0:W-:Y:S04]  /*4bb30*/  STL.64 [R1+0x4f78], R10 ;  /* 0x004f780a01007387 */ /* 0x0041e80000100a00 */
[----:B----4-:R-:W-:Y:S04]  /*4bb40*/  STL.64 [R1+0x4f70], R8 ;  /* 0x004f700801007387 */ /* 0x010fe80000100a00 */
[----:B0-----:R-:W2:Y:S04]  /*4bb50*/  LDL.LU.64 R10, [R1+0x18] ;  /* 0x00001800010a7983 */ /* 0x001ea80000300a00 */
[----:B------:R-:W4:Y:S01]  /*4bb60*/  LDL.LU.64 R26, [R1+0x8] ;  /* 0x00000800011a7983 */ /* 0x000f220000300a00 */
[----:B------:R-:W-:Y:S03]  /*4bb70*/  HMMA.16816.F32.BF16 R12, R12, R18, R20 ;  /* 0x000000120c0c723c */ /* 0x000fe60000041814 */
[----:B----4-:R0:W-:Y:S04]  /*4bb80*/  STL.64 [R1+0x4f80], R26 ;  /* 0x004f801a01007387 */ /* 0x0101e80000100a00 */
[----:B------:R-:W2:Y:S04]  /*4bb90*/  LDL.LU R24, [R1+0x6e0] ;  /* 0x0006e00001187983 */ /* 0x000ea80000300800 */
[----:B------:R-:W2:Y:S04]  /*4bba0*/  LDL.LU R25, [R1+0x6e4] ;  /* 0x0006e40001197983 */ /* 0x000ea80000300800 */
[----:B0-----:R-:W2:Y:S04]  /*4bbb0*/  LDL.LU R26, [R1+0x6e8] ;  /* 0x0006e800011a7983 */ /* 0x001ea80000300800 */
[----:B------:R-:W2:Y:S04]  /*4bbc0*/  LDL.LU R27, [R1+0x6ec] ;  /* 0x0006ec00011b7983 */ /* 0x000ea80000300800 */
[----:B------:R-:W4:Y:S04]  /*4bbd0*/  LDL.LU.64 R22, [R1+0x4f90] ;  /* 0x004f900001167983 */ /* 0x000f280000300a00 */
[----:B------:R-:W4:Y:S04]  /*4bbe0*/  LDL.LU.64 R20, [R1+0x4f88] ;  /* 0x004f880001147983 */ /* 0x000f280000300a00 */
[----:B------:R0:W-:Y:S04]  /*4bbf0*/  STL.64 [R1+0x530], R12 ;  /* 0x0005300c01007387 */ /* 0x0001e80000100a00 */
[----:B------:R1:W-:Y:S04]  /*4bc00*/  STL.64 [R1+0x538], R14 ;  /* 0x0005380e01007387 */ /* 0x0003e80000100a00 */
[----:B0-----:R-:W4:Y:S04]  /*4bc10*/  LDL.LU R12, [R1+0x1c0] ;  /* 0x0001c000010c7983 */ /* 0x001f280000300800 */
[----:B------:R-:W4:Y:S04]  /*4bc20*/  LDL.LU R13, [R1+0x1c4] ;  /* 0x0001c400010d7983 */ /* 0x000f280000300800 */
[----:B-1----:R-:W4:Y:S04]  /*4bc30*/  LDL.LU R14, [R1+0x1c8] ;  /* 0x0001c800010e7983 */ /* 0x002f280000300800 */
[----:B------:R-:W4:Y:S04]  /*4bc40*/  LDL.LU R15, [R1+0x1cc] ;  /* 0x0001cc00010f7983 */ /* 0x000f280000300800 */
[----:B------:R-:W-:Y:S01]  /*4bc50*/  STL.64 [R1+0x4ec8], R18 ;  /* 0x004ec81201007387 */ /* 0x000fe20000100a00 */
[----:B---3--:R-:W-:-:S02]  /*4bc60*/  IMAD.MOV.U32 R16, RZ, RZ, R6 ;  /* 0x000000ffff107224 */ /* 0x008fc400078e0006 */
[----:B------:R-:W-:Y:S01]  /*4bc70*/  IMAD.MOV.U32 R3, RZ, RZ, R7 ;  /* 0x000000ffff037224 */ /* 0x000fe200078e0007 */
[----:B----4-:R-:W-:-:S15]  /*4bc80*/  HMMA.16816.F32.BF16 R12, R20, R6, R12 ;  /* 0x00000006140c723c */ /* 0x010fde000004180c */
[----:B------:R-:W-:-:S04]  /*4bc90*/  NOP ;  /* 0x0000000000007918 */ /* 0x000fc80000000000 */
[----:B------:R0:W-:Y:S04]  /*4bca0*/  STL.64 [R1+0x510], R12 ;  /* 0x0005100c01007387 */ /* 0x0001e80000100a00 */
[----:B------:R1:W-:Y:S04]  /*4bcb0*/  STL.64 [R1+0x518], R14 ;  /* 0x0005180e01007387 */ /* 0x0003e80000100a00 */
[----:B0-----:R-:W3:Y:S04]  /*4bcc0*/  LDL.LU R12, [R1+0x7d0] ;  /* 0x0007d000010c7983 */ /* 0x001ee80000300800 */
[----:B------:R-:W3:Y:S04]  /*4bcd0*/  LDL.LU R13, [R1+0x7d4] ;  /* 0x0007d400010d7983 */ /* 0x000ee80000300800 */
[----:B-1----:R-:W4:Y:S04]  /*4bce0*/  LDL.LU R14, [R1+0x7d8] ;  /* 0x0007d800010e7983 */ /* 0x002f280000300800 */
[----:B------:R-:W4:Y:S04]  /*4bcf0*/  LDL.LU R15, [R1+0x7dc] ;  /* 0x0007dc00010f7983 */ /* 0x000f280000300800 */
[----:B------:R-:W3:Y:S04]  /*4bd00*/  LDL.LU R4, [R1+0x710] ;  /* 0x0007100001047983 */ /* 0x000ee80000300800 */
[----:B------:R-:W3:Y:S04]  /*4bd10*/  LDL.LU R5, [R1+0x714] ;  /* 0x0007140001057983 */ /* 0x000ee80000300800 */
[----:B------:R-:W3:Y:S04]  /*4bd20*/  LDL.LU R6, [R1+0x718] ;  /* 0x0007180001067983 */ /* 0x000ee80000300800 */
[----:B------:R-:W3:Y:S01]  /*4bd30*/  LDL.LU R7, [R1+0x71c] ;  /* 0x00071c0001077983 */ /* 0x000ee20000300800 */
[----:B--2---:R-:W-:Y:S03]  /*4bd40*/  HMMA.16816.F32.BF16 R24, R20, R10, R24 ;  /* 0x0000000a1418723c */ /* 0x004fe60000041818 */
[----:B---3--:R-:W-:Y:S04]  /*4bd50*/  STL.64 [R1+0x4f50], R6 ;  /* 0x004f500601007387 */ /* 0x008fe80000100a00 */
[----:B------:R0:W-:Y:S04]  /*4bd60*/  STL.64 [R1+0x4f48], R4 ;  /* 0x004f480401007387 */ /* 0x0001e80000100a00 */
[----:B0-----:R-:W2:Y:S04]  /*4bd70*/  LDL.LU R4, [R1+0x700] ;  /* 0x0007000001047983 */ /* 0x001ea80000300800 */
[----:B------:R-:W2:Y:S04]  /*4bd80*/  LDL.LU R5, [R1+0x704] ;  /* 0x0007040001057983 */ /* 0x000ea80000300800 */
[----:B------:R-:W2:Y:S04]  /*4bd90*/  LDL.LU R6, [R1+0x708] ;  /* 0x0007080001067983 */ /* 0x000ea80000300800 */
[----:B------:R-:W2:Y:S04]  /*4bda0*/  LDL.LU R7, [R1+0x70c] ;  /* 0x00070c0001077983 */ /* 0x000ea80000300800 */
[----:B----4-:R0:W-:Y:S04]  /*4bdb0*/  STL.64 [R1+0x4f20], R14 ;  /* 0x004f200e01007387 */ /* 0x0101e80000100a00 */
[----:B------:R1:W-:Y:S04]  /*4bdc0*/  STL.64 [R1+0x4f18], R12 ;  /* 0x004f180c01007387 */ /* 0x0003e80000100a00 */
[----:B0-----:R-:W3:Y:S01]  /*4bdd0*/  LDL.LU.64 R14, [R1+0x38] ;  /* 0x00003800010e7983 */ /* 0x001ee20000300a00 */
[----:B------:R-:W-:-:S02]  /*4bde0*/  IMAD.MOV.U32 R18, RZ, RZ, R10 ;  /* 0x000000ffff127224 */ /* 0x000fc400078e000a */
[----:B------:R-:W-:Y:S01]  /*4bdf0*/  IMAD.MOV.U32 R17, RZ, RZ, R11 ;  /* 0x000000ffff117224 */ /* 0x000fe200078e000b */
[----:B---3--:R0:W-:Y:S04]  /*4be00*/  STL.64 [R1+0x4f30], R14 ;  /* 0x004f300e01007387 */ /* 0x0081e80000100a00 */
[----:B-1----:R-:W3:Y:S04]  /*4be10*/  LDL.LU R12, [R1+0x720] ;  /* 0x00072000010c7983 */ /* 0x002ee80000300800 */
[----:B------:R-:W3:Y:S04]  /*4be20*/  LDL.LU R13, [R1+0x724] ;  /* 0x00072400010d7983 */ /* 0x000ee80000300800 */
[----:B0-----:R-:W3:Y:S04]  /*4be30*/  LDL.LU R14, [R1+0x728] ;  /* 0x00072800010e7983 */ /* 0x001ee80000300800 */
[----:B------:R-:W3:Y:S04]  /*4be40*/  LDL.LU R15, [R1+0x72c] ;  /* 0x00072c00010f7983 */ /* 0x000ee80000300800 */
[----:B------:R-:W-:Y:S04]  /*4be50*/  STL.64 [R1+0x500], R24 ;  /* 0x0005001801007387 */ /* 0x000fe80000100a00 */
[----:B------:R0:W-:Y:S04]  /*4be60*/  STL.64 [R1+0x508], R26 ;  /* 0x0005081a01007387 */ /* 0x0001e80000100a00 */
[----:B0-----:R-:W4:Y:S04]  /*4be70*/  LDL.LU.64 R26, [R1+0x4f80] ;  /* 0x004f8000011a7983 */ /* 0x001f280000300a00 */
[----:B------:R-:W4:Y:S04]  /*4be80*/  LDL.LU.64 R10, [R1+0x4f78] ;  /* 0x004f7800010a7983 */ /* 0x000f280000300a00 */
[----:B------:R-:W4:Y:S02]  /*4be90*/  LDL.LU.64 R8, [R1+0x4f70] ;  /* 0x004f700001087983 */ /* 0x000f240000300a00 */
[----:B----4-:R-:W-:Y:S01]  /*4bea0*/  HMMA.16816.F32.BF16 R8, R20, R26, R8 ;  /* 0x0000001a1408723c */ /* 0x010fe20000041808 */
[----:B------:R-:W-:-:S15]  /*4beb0*/  IMAD.MOV.U32 R19, RZ, RZ, R26 ;  /* 0x000000ffff137224 */ /* 0x000fde00078e001a */
[----:B------:R-:W-:-:S03]  /*4bec0*/  NOP ;  /* 0x0000000000007918 */ /* 0x000fc60000000000 */
[----:B------:R0:W-:Y:S04]  /*4bed0*/  STL.64 [R1+0x4f0], R8 ;  /* 0x0004f00801007387 */ /* 0x0001e80000100a00 */
[----:B------:R1:W-:Y:S01]  /*4bee0*/  STL.64 [R1+0x4f8], R10 ;  /* 0x0004f80a01007387 */ /* 0x0003e20000100a00 */
[----:B0-----:R-:W-:-:S03]  /*4bef0*/  IMAD.MOV.U32 R9, RZ, RZ, R27 ;  /* 0x000000ffff097224 */ /* 0x001fc600078e001b */
[----:B-1----:R-:W4:Y:S04]  /*4bf00*/  LDL.LU.64 R10, [R1+0x4f68] ;  /* 0x004f6800010a7983 */ /* 0x002f280000300a00 */
[----:B------:R-:W2:Y:S04]  /*4bf10*/  LDL.LU.64 R26, [R1+0x4f60] ;  /* 0x004f6000011a7983 */ /* 0x000ea80000300a00 */
[----:B------:R-:W2:Y:S04]  /*4bf20*/  LDL.LU.64 R24, [R1+0x4f58] ;  /* 0x004f580001187983 */ /* 0x000ea80000300a00 */
[----:B------:R0:W-:Y:S04]  /*4bf30*/  STL.64 [R1+0x4f00], R18 ;  /* 0x004f001201007387 */ /* 0x0001e80000100a00 */
[----:B------:R-:W-:Y:S04]  /*4bf40*/  STL.64 [R1+0x4ef8], R16 ;  /* 0x004ef81001007387 */ /* 0x000fe80000100a00 */
[----:B0-----:R-:W2:Y:S04]  /*4bf50*/  LDL.LU.64 R18, [R1+0xb8] ;  /* 0x0000b80001127983 */ /* 0x001ea80000300a00 */
[----:B--2---:R0:W-:Y:S04]  /*4bf60*/  STL.64 [R1+0x4f08], R18 ;  /* 0x004f081201007387 */ /* 0x0041e80000100a00 */
[----:B0-----:R-:W2:Y:S01]  /*4bf70*/  LDL.LU.64 R18, [R1+0xc8] ;  /* 0x0000c80001127983 */ /* 0x001ea20000300a00 */
[C---:B------:R-:W-:Y:S03]  /*4bf80*/  HMMA.16816.F32.BF16 R4, R20.reuse, R26, R4 ;  /* 0x0000001a1404723c */ /* 0x040fe60000041804 */
[----:B--2---:R0:W-:Y:S04]  /*4bf90*/  STL.64 [R1+0x4f10], R18 ;  /* 0x004f101201007387 */ /* 0x0041e80000100a00 */
[----:B0-----:R-:W2:Y:S04]  /*4bfa0*/  LDL.LU.64 R18, [R1+0xd8] ;  /* 0x0000d80001127983 */ /* 0x001ea80000300a00 */
[----:B--2---:R0:W-:Y:S04]  /*4bfb0*/  STL.64 [R1+0x4f28], R18 ;  /* 0x004f281201007387 */ /* 0x0041e80000100a00 */
[----:B------:R-:W2:Y:S04]  /*4bfc0*/  LDL.LU R16, [R1+0x740] ;  /* 0x0007400001107983 */ /* 0x000ea80000300800 */
[----:B------:R-:W2:Y:S04]  /*4bfd0*/  LDL.LU R17, [R1+0x744] ;  /* 0x0007440001117983 */ /* 0x000ea80000300800 */
[----:B0-----:R-:W2:Y:S04]  /*4bfe0*/  LDL.LU R18, [R1+0x748] ;  /* 0x0007480001127983 */ /* 0x001ea80000300800 */
[----:B------:R-:W2:Y:S04]  /*4bff0*/  LDL.LU R19, [R1+0x74c] ;  /* 0x00074c0001137983 */ /* 0x000ea80000300800 */
[----:B------:R-:W-:Y:S04]  /*4c000*/  STL.64 [R1+0x4e0], R4 ;  /* 0x0004e00401007387 */ /* 0x000fe80000100a00 */
[----:B------:R0:W-:Y:S04]  /*4c010*/  STL.64 [R1+0x4e8], R6 ;  /* 0x0004e80601007387 */ /* 0x0001e80000100a00 */
[----:B0-----:R-:W4:Y:S04]  /*4c020*/  LDL.LU.64 R6, [R1+0x4f50] ;  /* 0x004f500001067983 */ /* 0x001f280000300a00 */
[----:B------:R-:W4:Y:S04]  /*4c030*/  LDL.LU.64 R4, [R1+0x4f48] ;  /* 0x004f480001047983 */ /* 0x000f280000300a00 */
[----:B------:R0:W-:Y:S04]  /*4c040*/  STL.64 [R1+0x4ec0], R26 ;  /* 0x004ec01a01007387 */ /* 0x0001e80000100a00 */
[----:B------:R-:W-:Y:S04]  /*4c050*/  STL.64 [R1+0x4eb8], R24 ;  /* 0x004eb81801007387 */ /* 0x000fe80000100a00 */
[----:B0-----:R-:W2:Y:S01]  /*4c060*/  LDL.LU.64 R26, [R1+0xa8] ;  /* 0x0000a800011a7983 */ /* 0x001ea20000300a00 */
[----:B----4-:R-:W-:-:S15]  /*4c070*/  HMMA.16816.F32.BF16 R4, R20, R10, R4 ;  /* 0x0000000a1404723c */ /* 0x010fde0000041804 */
[----:B------:R-:W-:-:S04]  /*4c080*/  NOP ;  /* 0x0000000000007918 */ /* 0x000fc80000000000 */
[----:B------:R-:W-:Y:S04]  /*4c090*/  STL.64 [R1+0x4d0], R4 ;  /* 0x0004d00401007387 */ /* 0x000fe80000100a00 */
[----:B------:R0:W-:Y:S04]  /*4c0a0*/  STL.64 [R1+0x4d8], R6 ;  /* 0x0004d80601007387 */ /* 0x0001e80000100a00 */
[----:B0-----:R-:W3:Y:S04]  /*4c0b0*/  LDL.LU.64 R6, [R1+0x4f40] ;  /* 0x004f400001067983 */ /* 0x001ee80000300a00 */
[----:B------:R-:W4:Y:S01]  /*4c0c0*/  LDL.LU.64 R4, [R1+0x4f38] ;  /* 0x004f380001047983 */ /* 0x000f220000300a00 */
[----:B---3--:R-:W-:-:S15]  /*4c0d0*/  HMMA.16816.F32.BF16 R12, R20, R6, R12 ;  /* 0x00000006140c723c */ /* 0x008fde000004180c */
[----:B------:R-:W-:-:S04]  /*4c0e0*/  NOP ;  /* 0x0000000000007918 */ /* 0x000fc80000000000 */
[----:B------:R-:W-:Y:S04]  /*4c0f0*/  STL.64 [R1+0x4c0], R12 ;  /* 0x0004c00c01007387 */ /* 0x000fe80000100a00 */
[----:B------:R0:W-:Y:S04]  /*4c100*/  STL.64 [R1+0x4c8], R14 ;  /* 0x0004c80e01007387 */ /* 0x0001e80000100a00 */
[----:B0-----:R-:W2:Y:S04]  /*4c110*/  LDL.LU.64 R14, [R1+0x4f30] ;  /* 0x004f3000010e7983 */ /* 0x001ea80000300a00 */
[----:B------:R-:W-:Y:S04]  /*4c120*/  STL.64 [R1+0x4e40], R6 ;  /* 0x004e400601007387 */ /* 0x000fe80000100a00 */
[----:B----4-:R0:W-:Y:S04]  /*4c130*/  STL.64 [R1+0x4e38], R4 ;  /* 0x004e380401007387 */ /* 0x0101e80000100a00 */
[----:B0-----:R-:W3:Y:S04]  /*4c140*/  LDL.LU R4, [R1+0x7a0] ;  /* 0x0007a00001047983 */ /* 0x001ee80000300800 */
[----:B------:R-:W3:Y:S04]  /*4c150*/  LDL.LU R5, [R1+0x7a4] ;  /* 0x0007a40001057983 */ /* 0x000ee80000300800 */
[----:B------:R-:W3:Y:S04]  /*4c160*/  LDL.LU R6, [R1+0x7a8] ;  /* 0x0007a80001067983 */ /* 0x000ee80000300800 */
[----:B------:R-:W3:Y:S01]  /*4c170*/  LDL.LU R7, [R1+0x7ac] ;  /* 0x0007ac0001077983 */ /* 0x000ee20000300800 */
        /* <DEDUP_REMOVED lines=10> */
[----:B------:R-:W-:Y:S01]  /*4c220*/  STL [R1+0x4e48], R8 ;  /* 0x004e480801007387 */ /* 0x000fe20000100800 */
[----:B--2---:R-:W-:-:S15]  /*4c230*/  HMMA.16816.F32.BF16 R12, R20, R18, R12 ;  /* 0x00000012140c723c */ /* 0x004fde000004180c */
[----:B------:R-:W-:-:S04]  /*4c240*/  NOP ;  /* 0x0000000000007918 */ /* 0x000fc80000000000 */
[----:B------:R0:W-:Y:S04]  /*4c250*/  STL.64 [R1+0xad0], R12 ;  /* 0x000ad00c01007387 */ /* 0x0001e80000100a00 */
[----:B------:R-:W-:Y:S01]  /*4c260*/  STL.64 [R1+0xad8], R14 ;  /* 0x000ad80e01007387 */ /* 0x000fe20000100a00 */
[----:B0-----:R-:W-:Y:S02]  /*4c270*/  IMAD.MOV.U32 R12, RZ, RZ, R19 ;  /* 0x000000ffff0c7224 */ /* 0x001fe400078e0013 */
[----:B------:R-:W-:Y:S02]  /*4c280*/  IMAD.MOV.U32 R13, RZ, RZ, R18 ;  /* 0x000000ffff0d7224 */ /* 0x000fe400078e0012 */
[----:B------:R-:W2:Y:S04]  /*4c290*/  LDL.LU.64 R18, [R1+0x4f10] ;  /* 0x004f100001127983 */ /* 0x000ea80000300a00 */
[----:B------:R0:W-:Y:S04]  /*4c2a0*/  STL [R1+0x4e08], R12 ;  /* 0x004e080c01007387 */ /* 0x0001e80000100800 */
[----:B------:R1:W-:Y:S04]  /*4c2b0*/  STL [R1+0x4e04], R13 ;  /* 0x004e040d01007387 */ /* 0x0003e80000100800 */
[----:B0-----:R-:W2:Y:S04]  /*4c2c0*/  LDL.LU R12, [R1+0x7c0] ;  /* 0x0007c000010c7983 */ /* 0x001ea80000300800 */
[----:B-1----:R-:W2:Y:S04]  /*4c2d0*/  LDL.LU R13, [R1+0x7c4] ;  /* 0x0007c400010d7983 */ /* 0x002ea80000300800 */
[----:B------:R-:W2:Y:S04]  /*4c2e0*/  LDL.LU R14, [R1+0x7c8] ;  /* 0x0007c800010e7983 */ /* 0x000ea80000300800 */
[----:B------:R-:W2:Y:S02]  /*4c2f0*/  LDL.LU R15, [R1+0x7cc] ;  /* 0x0007cc00010f7983 */ /* 0x000ea40000300800 */
[----:B--2---:R-:W-:-:S15]  /*4c300*/  HMMA.16816.F32.BF16 R12, R20, R18, R12 ;  /* 0x00000012140c723c */ /* 0x004fde000004180c */
[----:B------:R-:W-:-:S04]  /*4c310*/  NOP ;  /* 0x0000000000007918 */ /* 0x000fc80000000000 */
[----:B------:R-:W-:Y:S04]  /*4c320*/  STL.64 [R1+0xac0], R12 ;  /* 0x000ac00c01007387 */ /* 0x000fe80000100a00 */
[----:B------:R0:W-:Y:S02]  /*4c330*/  STL.64 [R1+0xac8], R14 ;  /* 0x000ac80e01007387 */ /* 0x0001e40000100a00 */
[----:B0-----:R-:W-:Y:S02]  /*4c340*/  IMAD.MOV.U32 R14, RZ, RZ, R19 ;  /* 0x000000ffff0e7224 */ /* 0x001fe400078e0013 */
[----:B------:R-:W-:Y:S02]  /*4c350*/  IMAD.MOV.U32 R15, RZ, RZ, R18 ;  /* 0x000000ffff0f7224 */ /* 0x000fe400078e0012 */
[----:B------:R-:W2:Y:S04]  /*4c360*/  LDL.LU.64 R18, [R1+0x4f08] ;  /* 0x004f080001127983 */ /* 0x000ea80000300a00 */
[----:B------:R0:W-:Y:S04]  /*4c370*/  STL [R1+0x4e10], R14 ;  /* 0x004e100e01007387 */ /* 0x0001e80000100800 */
[----:B------:R1:W-:Y:S04]  /*4c380*/  STL [R1+0x4e0c], R15 ;  /* 0x004e0c0f01007387 */ /* 0x0003e80000100800 */
[----:B------:R-:W2:Y:S04]  /*4c390*/  LDL.LU R12, [R1+0x7b0] ;  /* 0x0007b000010c7983 */ /* 0x000ea80000300800 */
[----:B------:R-:W2:Y:S04]  /*4c3a0*/  LDL.LU R13, [R1+0x7b4] ;  /* 0x0007b400010d7983 */ /* 0x000ea80000300800 */
[----:B0-----:R-:W2:Y:S04]  /*4c3b0*/  LDL.LU R14, [R1+0x7b8] ;  /* 0x0007b800010e7983 */ /* 0x001ea80000300800 */
[----:B-1----:R-:W2:Y:S01]  /*4c3c0*/  LDL.LU R15, [R1+0x7bc] ;  /* 0x0007bc00010f7983 */ /* 0x002ea20000300800 */
[C---:B---3--:R-:W-:Y:S08]  /*4c3d0*/  HMMA.16816.F32.BF16 R4, R20.reuse, R26, R4 ;  /* 0x0000001a1404723c */ /* 0x048ff00000041804 */
[----:B--2---:R-:W-:Y:S01]  /*4c3e0*/  HMMA.16816.F32.BF16 R12, R20, R18, R12 ;  /* 0x00000012140c723c */ /* 0x004fe2000004180c */
[----:B------:R-:W-:-:S15]  /*4c3f0*/  IMAD.MOV.U32 R28, RZ, RZ, R19 ;  /* 0x000000ffff1c7224 */ /* 0x000fde00078e0013 */
[----:B------:R-:W-:-:S03]  /*4c400*/  NOP ;  /* 0x0000000000007918 */ /* 0x000fc60000000000 */
[----:B------:R0:W-:Y:S04]  /*4c410*/  STL.64 [R1+0xab0], R12 ;  /* 0x000ab00c01007387 */ /* 0x0001e80000100a00 */
[----:B------:R-:W-:Y:S01]  /*4c420*/  STL.64 [R1+0xab8], R14 ;  /* 0x000ab80e01007387 */ /* 0x000fe20000100a00 */
[----:B0-----:R-:W-:-:S03]  /*4c430*/  IMAD.MOV.U32 R13, RZ, RZ, R18 ;  /* 0x000000ffff0d7224 */ /* 0x001fc600078e0012 */
[----:B------:R-:W2:Y:S04]  /*4c440*/  LDL.LU.64 R18, [R1+0x4f00] ;  /* 0x004f000001127983 */ /* 0x000ea80000300a00 */
[----:B------:R-:W3:Y:S04]  /*4c450*/  LDL.LU.64 R16, [R1+0x4ef8] ;  /* 0x004ef80001107983 */ /* 0x000ee80000300a00 */
[----:B------:R-:W-:Y:S04]  /*4c460*/  STL [R1+0x4e18], R28 ;  /* 0x004e181c01007387 */ /* 0x000fe80000100800 */
[----:B------:R-:W-:Y:S04]  /*4c470*/  STL [R1+0x4e14], R13 ;  /* 0x004e140d01007387 */ /* 0x000fe80000100800 */
[----:B------:R0:W-:Y:S04]  /*4c480*/  STL.64 [R1+0xaa0], R4 ;  /* 0x000aa00401007387 */ /* 0x0001e80000100a00 */
[----:B------:R1:W-:Y:S04]  /*4c490*/  STL.64 [R1+0xaa8], R6 ;  /* 0x000aa80601007387 */ /* 0x0003e80000100a00 */
[----:B0-----:R-:W4:Y:S04]  /*4c4a0*/  LDL.LU R4, [R1+0x810] ;  /* 0x0008100001047983 */ /* 0x001f280000300800 */
[----:B------:R-:W4:Y:S04]  /*4c4b0*/  LDL.LU R5, [R1+0x814] ;  /* 0x0008140001057983 */ /* 0x000f280000300800 */
[----:B-1----:R-:W2:Y:S04]  /*4c4c0*/  LDL.LU R6, [R1+0x818] ;  /* 0x0008180001067983 */ /* 0x002ea80000300800 */
[----:B------:R-:W2:Y:S04]  /*4c4d0*/  LDL.LU R7, [R1+0x81c] ;  /* 0x00081c0001077983 */ /* 0x000ea80000300800 */
[----:B--2---:R0:W-:Y:S04]  /*4c4e0*/  STL.64 [R1+0x4e60], R6 ;  /* 0x004e600601007387 */ /* 0x0041e80000100a00 */
[----:B----4-:R-:W-:Y:S01]  /*4c4f0*/  STL.64 [R1+0x4e58], R4 ;  /* 0x004e580401007387 */ /* 0x010fe20000100a00 */
[----:B0-----:R-:W-:-:S02]  /*4c500*/  IMAD.MOV.U32 R6, RZ, RZ, R19 ;  /* 0x000000ffff067224 */ /* 0x001fc400078e0013 */
[----:B------:R-:W-:-:S05]  /*4c510*/  IMAD.MOV.U32 R7, RZ, RZ, R9 ;  /* 0x000000ffff077224 */ /* 0x000fca00078e0009 */
[----:B------:R0:W-:Y:S04]  /*4c520*/  STL.64 [R1+0x4e78], R6 ;  /* 0x004e780601007387 */ /* 0x0001e80000100a00 */
[----:B------:R-:W2:Y:S04]  /*4c530*/  LDL.LU R8, [R1+0x800] ;  /* 0x0008000001087983 */ /* 0x000ea80000300800 */
[----:B------:R-:W2:Y:S04]  /*4c540*/  LDL.LU R9, [R1+0x804] ;  /* 0x0008040001097983 */ /* 0x000ea80000300800 */
[----:B------:R-:W4:Y:S04]  /*4c550*/  LDL.LU R10, [R1+0x808] ;  /* 0x00080800010a7983 */ /* 0x000f280000300800 */
[----:B------:R-:W4:Y:S01]  /*4c560*/  LDL.LU R11, [R1+0x80c] ;  /* 0x00080c00010b7983 */ /* 0x000f220000300800 */
[----:B0-----:R-:W-:-:S02]  /*4c570*/  IMAD.MOV.U32 R6, RZ, RZ, R18 ;  /* 0x000000ffff067224 */ /* 0x001fc400078e0012 */
[----:B---3--:R-:W-:-:S05]  /*4c580*/  IMAD.MOV.U32 R7, RZ, RZ, R17 ;  /* 0x000000ffff077224 */ /* 0x008fca00078e0011 */
[----:B------:R0:W-:Y:S02]  /*4c590*/  STL.64 [R1+0x4e90], R6 ;  /* 0x004e900601007387 */ /* 0x0001e40000100a00 */
[----:B0-----:R-:W-:Y:S02]  /*4c5a0*/  IMAD.MOV.U32 R6, RZ, RZ, R16 ;  /* 0x000000ffff067224 */ /* 0x001fe400078e0010 */
[----:B------:R-:W-:Y:S01]  /*4c5b0*/  IMAD.MOV.U32 R7, RZ, RZ, R3 ;  /* 0x000000ffff077224 */ /* 0x000fe200078e0003 */
[----:B----4-:R-:W-:Y:S04]  /*4c5c0*/  STL.64 [R1+0x4e70], R10 ;  /* 0x004e700a01007387 */ /* 0x010fe80000100a00 */
[----:B--2---:R0:W-:Y:S04]  /*4c5d0*/  STL.64 [R1+0x4e68], R8 ;  /* 0x004e680801007387 */ /* 0x0041e80000100a00 */
[----:B0-----:R-:W2:Y:S04]  /*4c5e0*/  LDL.LU R8, [R1+0x7f0] ;  /* 0x0007f00001087983 */ /* 0x001ea80000300800 */
        /* <DEDUP_REMOVED lines=8> */
[----:B--2---:R0:W-:Y:S04]  /*4c670*/  STL.64 [R1+0x4ee0], R6 ;  /* 0x004ee00601007387 */ /* 0x0041e80000100a00 */
[----:B----4-:R-:W-:Y:S04]  /*4c680*/  STL.64 [R1+0x4ed8], R4 ;  /* 0x004ed80401007387 */ /* 0x010fe80000100a00 */
[----:B0-----:R-:W2:Y:S04]  /*4c690*/  LDL.LU.64 R6, [R1+0x78] ;  /* 0x0000780001067983 */ /* 0x001ea80000300a00 */
[----:B--2---:R0:W-:Y:S04]  /*4c6a0*/  STL.64 [R1+0x4ee8], R6 ;  /* 0x004ee80601007387 */ /* 0x0041e80000100a00 */
[----:B0-----:R-:W2:Y:S01]  /*4c6b0*/  LDL.LU.64 R6, [R1+0x88] ;  /* 0x0000880001067983 */ /* 0x001ea20000300a00 */
[----:B------:R-:W-:-:S02]  /*4c6c0*/  IMAD.MOV.U32 R15, RZ, RZ, R26 ;  /* 0x000000ffff0f7224 */ /* 0x000fc400078e001a */
[----:B------:R-:W-:Y:S01]  /*4c6d0*/  IMAD.MOV.U32 R12, RZ, RZ, R27 ;  /* 0x000000ffff0c7224 */ /* 0x000fe200078e001b */
[----:B--2---:R0:W-:Y:S04]  /*4c6e0*/  STL.64 [R1+0x4ef0], R6 ;  /* 0x004ef00601007387 */ /* 0x0041e80000100a00 */
[----:B0-----:R-:W2:Y:S04]  /*4c6f0*/  LDL.LU.64 R6, [R1+0x98] ;  /* 0x0000980001067983 */ /* 0x001ea80000300a00 */
[----:B------:R-:W4:Y:S04]  /*4c700*/  LDL.LU.64 R18, [R1+0x68] ;  /* 0x0000680001127983 */ /* 0x000f280000300a00 */
[----:B------:R-:W2:Y:S04]  /*4c710*/  LDL.LU R24, [R1+0x730] ;  /* 0x0007300001187983 */ /* 0x000ea80000300800 */
[----:B------:R-:W2:Y:S04]  /*4c720*/  LDL.LU R25, [R1+0x734] ;  /* 0x0007340001197983 */ /* 0x000ea80000300800 */
[----:B------:R-:W2:Y:S04]  /*4c730*/  LDL.LU R26, [R1+0x738] ;  /* 0x00073800011a7983 */ /* 0x000ea80000300800 */
[----:B------:R-:W2:Y:S04]  /*4c740*/  LDL.LU R27, [R1+0x73c] ;  /* 0x00073c00011b7983 */ /* 0x000ea80000300800 */
        /* <DEDUP_REMOVED lines=10> */
[----:B------:R-:W2:Y:S04]  /*4c7f0*/  LDL.LU R10, [R1+0x758] ;  /* 0x00075800010a7983 */ /* 0x000ea80000300800 */
[----:B------:R-:W2:Y:S04]  /*4c800*/  LDL.LU R11, [R1+0x75c] ;  /* 0x00075c00010b7983 */ /* 0x000ea80000300800 */
[----:B------:R0:W-:Y:S04]  /*4c810*/  STL [R1+0x4e20], R12 ;  /* 0x004e200c01007387 */ /* 0x0001e80000100800 */
[----:B------:R1:W-:Y:S04]  /*4c820*/  STL [R1+0x4e1c], R15 ;  /* 0x004e1c0f01007387 */ /* 0x0003e80000100800 */
[----:B0-----:R-:W3:Y:S04]  /*4c830*/  LDL.LU R12, [R1+0x790] ;  /* 0x00079000010c7983 */ /* 0x001ee80000300800 */
[----:B------:R-:W3:Y:S04]  /*4c840*/  LDL.LU R13, [R1+0x794] ;  /* 0x00079400010d7983 */ /* 0x000ee80000300800 */
[----:B------:R-:W3:Y:S04]  /*4c850*/  LDL.LU R14, [R1+0x798] ;  /* 0x00079800010e7983 */ /* 0x000ee80000300800 */
[----:B-1----:R-:W3:Y:S02]  /*4c860*/  LDL.LU R15, [R1+0x79c] ;  /* 0x00079c00010f7983 */ /* 0x002ee40000300800 */
[----:B---3--:R-:W-:-:S15]  /*4c870*/  HMMA.16816.F32.BF16 R12, R20, R6, R12 ;  /* 0x00000006140c723c */ /* 0x008fde000004180c */
[----:B------:R-:W-:-:S04]  /*4c880*/  NOP ;  /* 0x0000000000007918 */ /* 0x000fc80000000000 */
[----:B------:R0:W-:Y:S04]  /*4c890*/  STL.64 [R1+0xa90], R12 ;  /* 0x000a900c01007387 */ /* 0x0001e80000100a00 */
[----:B------:R1:W-:Y:S01]  /*4c8a0*/  STL.64 [R1+0xa98], R14 ;  /* 0x000a980e01007387 */ /* 0x0003e20000100a00 */
[----:B0-----:R-:W-:Y:S02]  /*4c8b0*/  IMAD.MOV.U32 R13, RZ, RZ, R6 ;  /* 0x000000ffff0d7224 */ /* 0x001fe400078e0006 */
[----:B-1----:R-:W-:Y:S02]  /*4c8c0*/  IMAD.MOV.U32 R14, RZ, RZ, R7 ;  /* 0x000000ffff0e7224 */ /* 0x002fe400078e0007 */
[----:B------:R-:W3:Y:S04]  /*4c8d0*/  LDL.LU.64 R6, [R1+0x4ef0] ;  /* 0x004ef00001067983 */ /* 0x000ee80000300a00 */
[----:B------:R-:W-:Y:S04]  /*4c8e0*/  STL [R1+0x4e28], R14 ;  /* 0x004e280e01007387 */ /* 0x000fe80000100800 */
[----:B------:R0:W-:Y:S04]  /*4c8f0*/  STL [R1+0x4e24], R13 ;  /* 0x004e240d01007387 */ /* 0x0001e80000100800 */
[----:B------:R-:W3:Y:S04]  /*4c900*/  LDL.LU R12, [R1+0x780] ;  /* 0x00078000010c7983 */ /* 0x000ee80000300800 */
[----:B0-----:R-:W3:Y:S04]  /*4c910*/  LDL.LU R13, [R1+0x784] ;  /* 0x00078400010d7983 */ /* 0x001ee80000300800 */
[----:B------:R-:W3:Y:S04]  /*4c920*/  LDL.LU R14, [R1+0x788] ;  /* 0x00078800010e7983 */ /* 0x000ee80000300800 */
[----:B------:R-:W3:Y:S02]  /*4c930*/  LDL.LU R15, [R1+0x78c] ;  /* 0x00078c00010f7983 */ /* 0x000ee40000300800 */
[----:B---3--:R-:W-:Y:S01]  /*4c940*/  HMMA.16816.F32.BF16 R12, R20, R6, R12 ;  /* 0x00000006140c723c */ /* 0x008fe2000004180c */
[----:B------:R-:W-:-:S15]  /*4c950*/  IMAD.MOV.U32 R28, RZ, RZ, R7 ;  /* 0x000000ffff1c7224 */ /* 0x000fde00078e0007 */
[----:B------:R-:W-:-:S03]  /*4c960*/  NOP ;  /* 0x0000000000007918 */ /* 0x000fc60000000000 */
[----:B------:R-:W-:Y:S04]  /*4c970*/  STL.64 [R1+0xa80], R12 ;  /* 0x000a800c01007387 */ /* 0x000fe80000100a00 */
[----:B------:R0:W-:Y:S02]  /*4c980*/  STL.64 [R1+0xa88], R14 ;  /* 0x000a880e01007387 */ /* 0x0001e40000100a00 */
[----:B0-----:R-:W-:Y:S02]  /*4c990*/  IMAD.MOV.U32 R15, RZ, RZ, R6 ;  /* 0x000000ffff0f7224 */ /* 0x001fe400078e0006 */
[----:B------:R-:W3:Y:S04]  /*4c9a0*/  LDL.LU.64 R6, [R1+0x4ee8] ;  /* 0x004ee80001067983 */ /* 0x000ee80000300a00 */
[----:B------:R-:W-:Y:S04]  /*4c9b0*/  STL [R1+0x4e30], R28 ;  /* 0x004e301c01007387 */ /* 0x000fe80000100800 */
[----:B------:R0:W-:Y:S04]  /*4c9c0*/  STL [R1+0x4e2c], R15 ;  /* 0x004e2c0f01007387 */ /* 0x0001e80000100800 */
[----:B------:R-:W3:Y:S04]  /*4c9d0*/  LDL.LU R12, [R1+0x770] ;  /* 0x00077000010c7983 */ /* 0x000ee80000300800 */
[----:B------:R-:W3:Y:S04]  /*4c9e0*/  LDL.LU R13, [R1+0x774] ;  /* 0x00077400010d7983 */ /* 0x000ee80000300800 */
[----:B------:R-:W3:Y:S04]  /*4c9f0*/  LDL.LU R14, [R1+0x778] ;  /* 0x00077800010e7983 */ /* 0x000ee80000300800 */
[----:B0-----:R-:W3:Y:S02]  /*4ca00*/  LDL.LU R15, [R1+0x77c] ;  /* 0x00077c00010f7983 */ /* 0x001ee40000300800 */
[----:B---3--:R-:W-:-:S15]  /*4ca10*/  HMMA.16816.F32.BF16 R12, R20, R6, R12 ;  /* 0x00000006140c723c */ /* 0x008fde000004180c */
[----:B------:R-:W-:-:S04]  /*4ca20*/  NOP ;  /* 0x0000000000007918 */ /* 0x000fc80000000000 */
[----:B------:R0:W-:Y:S04]  /*4ca30*/  STL.64 [R1+0xa70], R12 ;  /* 0x000a700c01007387 */ /* 0x0001e80000100a00 */
[----:B------:R4:W-:Y:S01]  /*4ca40*/  STL.64 [R1+0xa78], R14 ;  /* 0x000a780e01007387 */ /* 0x0009e20000100a00 */
[----:B0-----:R-:W-:Y:S02]  /*4ca50*/  IMAD.MOV.U32 R13, RZ, RZ, R6 ;  /* 0x000000ffff0d7224 */ /* 0x001fe400078e0006 */
[----:B------:R-:W-:Y:S02]  /*4ca60*/  IMAD.MOV.U32 R12, RZ, RZ, R7 ;  /* 0x000000ffff0c7224 */ /* 0x000fe400078e0007 */
[----:B------:R-:W3:Y:S04]  /*4ca70*/  LDL.LU.64 R6, [R1+0x4ee0] ;  /* 0x004ee00001067983 */ /* 0x000ee80000300a00 */
[----:B------:R-:W3:Y:S04]  /*4ca80*/  LDL.LU.64 R4, [R1+0x4ed8] ;  /* 0x004ed80001047983 */ /* 0x000ee80000300a00 */
[----:B------:R-:W-:Y:S01]  /*4ca90*/  STL [R1+0x4e34], R13 ;  /* 0x004e340d01007387 */ /* 0x000fe20000100800 */
[----:B----4-:R-:W-:Y:S01]  /*4caa0*/  MOV R15, R18 ;  /* 0x00000012000f7202 */ /* 0x010fe20000000f00 */
[----:B------:R-:W-:Y:S01]  /*4cab0*/  IMAD.MOV.U32 R14, RZ, RZ, R19 ;  /* 0x000000ffff0e7224 */ /* 0x000fe200078e0013 */
[----:B---3--:R-:W-:-:S15]  /*4cac0*/  HMMA.16816.F32.BF16 R4, R20, R18, R4 ;  /* 0x000000121404723c */ /* 0x008fde0000041804 */
[----:B------:R-:W-:-:S04]  /*4cad0*/  NOP ;  /* 0x0000000000007918 */ /* 0x000fc80000000000 */
[----:B------:R-:W-:Y:S04]  /*4cae0*/  STL.64 [R1+0xa60], R4 ;  /* 0x000a600401007387 */ /* 0x000fe80000100a00 */
[----:B------:R0:W-:Y:S04]  /*4caf0*/  STL.64 [R1+0xa68], R6 ;  /* 0x000a680601007387 */ /* 0x0001e80000100a00 */
[----:B0-----:R-:W2:Y:S04]  /*4cb00*/  LDL.LU.64 R6, [R1+0x4ed0] ;  /* 0x004ed00001067983 */ /* 0x001ea80000300a00 */
[----:B------:R-:W3:Y:S02]  /*4cb10*/  LDL.LU.64 R18, [R1+0x4ec8] ;  /* 0x004ec80001127983 */ /* 0x000ee40000300a00 */
[----:B---3--:R-:W-:Y:S02]  /*4cb20*/  HMMA.16816.F32.BF16 R20, R20, R18, R24 ;  /* 0x000000121414723c */ /* 0x008fe40000041818 */
[----:B------:R-:W3:Y:S04]  /*4cb30*/  LDL.LU.64 R26, [R1+0x4ec0] ;  /* 0x004ec000011a7983 */ /* 0x000ee80000300a00 */
[----:B------:R-:W4:Y:S01]  /*4cb40*/  LDL.LU.64 R24, [R1+0x4eb8] ;  /* 0x004eb80001187983 */ /* 0x000f220000300a00 */
[----:B------:R-:W-:-:S02]  /*4cb50*/  IMAD.MOV.U32 R13, RZ, RZ, R18 ;  /* 0x000000ffff0d7224 */ /* 0x000fc400078e0012 */
[----:B------:R-:W-:-:S10]  /*4cb60*/  IMAD.MOV.U32 R28, RZ, RZ, R19 ;  /* 0x000000ffff1c7224 */ /* 0x000fd400078e0013 */
[----:B------:R0:W-:Y:S04]  /*4cb70*/  STL.64 [R1+0x4a0], R20 ;  /* 0x0004a01401007387 */ /* 0x0001e80000100a00 */
[----:B------:R1:W-:Y:S04]  /*4cb80*/  STL.64 [R1+0x4a8], R22 ;  /* 0x0004a81601007387 */ /* 0x0003e80000100a00 */
[----:B------:R-:W2:Y:S04]  /*4cb90*/  LDL.LU.64 R18, [R1+0x4eb0] ;  /* 0x004eb00001127983 */ /* 0x000ea80000300a00 */
[----:B------:R-:W2:Y:S04]  /*4cba0*/  LDL.LU.64 R16, [R1+0x4ea8] ;  /* 0x004ea80001107983 */ /* 0x000ea80000300a00 */
[----:B0-----:R-:W3:Y:S04]  /*4cbb0*/  LDL.LU R20, [R1+0x820] ;  /* 0x0008200001147983 */ /* 0x001ee80000300800 */
[----:B------:R-:W3:Y:S04]  /*4cbc0*/  LDL.LU R21, [R1+0x824] ;  /* 0x0008240001157983 */ /* 0x000ee80000300800 */
[----:B-1----:R-:W3:Y:S04]  /*4cbd0*/  LDL.LU R22, [R1+0x828] ;  /* 0x0008280001167983 */ /* 0x002ee80000300800 */
[----:B------:R-:W3:Y:S01]  /*4cbe0*/  LDL.LU R23, [R1+0x82c] ;  /* 0x00082c0001177983 */ /* 0x000ee20000300800 */
        /* <DEDUP_REMOVED lines=13> */
[----:B------:R-:W3:Y:S04]  /*4ccc0*/  LDL.LU.64 R10, [R1+0x4e70] ;  /* 0x004e7000010a7983 */ /* 0x000ee80000300a00 */
[----:B------:R-:W3:-:S13]  /*4ccd0*/  LDL.LU.64 R8, [R1+0x4e68] ;  /* 0x004e680001087983 */ /* 0x000eda0000300a00 */
[----:B------:R-:W-:Y:S04]  /*4cce0*/  STL.64 [R1+0x450], R4 ;  /* 0x0004500401007387 */ /* 0x000fe80000100a00 */
[----:B------:R0:W-:Y:S04]  /*4ccf0*/  STL.64 [R1+0x458], R6 ;  /* 0x0004580601007387 */ /* 0x0001e80000100a00 */
[----:B0-----:R-:W2:Y:S04]  /*4cd00*/  LDL.LU.64 R6, [R1+0x4e60] ;  /* 0x004e600001067983 */ /* 0x001ea80000300a00 */
[----:B------:R-:W2:Y:S01]  /*4cd10*/  LDL.LU.64 R4, [R1+0x4e58] ;  /* 0x004e580001047983 */ /* 0x000ea20000300a00 */
[----:B---3--:R-:W-:-:S15]  /*4cd20*/  HMMA.16816.F32.BF16 R8, R16, R26, R8 ;  /* 0x0000001a1008723c */ /* 0x008fde0000041808 */
[----:B------:R-:W-:-:S04]  /*4cd30*/  NOP ;  /* 0x0000000000007918 */ /* 0x000fc80000000000 */
[----:B------:R-:W-:Y:S04]  /*4cd40*/  STL.64 [R1+0x430], R8 ;  /* 0x0004300801007387 */ /* 0x000fe80000100a00 */
[----:B------:R0:W-:Y:S04]  /*4cd50*/  STL.64 [R1+0x438], R10 ;  /* 0x0004380a01007387 */ /* 0x0001e80000100a00 */
[----:B0-----:R-:W2:Y:S04]  /*4cd60*/  LDL.LU.64 R10, [R1+0x4e50] ;  /* 0x004e5000010a7983 */ /* 0x001ea80000300a00 */
[----:B------:R-:W3:Y:S01]  /*4cd70*/  LDL.LU R8, [R1+0x4e48] ;  /* 0x004e480001087983 */ /* 0x000ee20000300800 */
[----:B--2---:R-:W-:-:S15]  /*4cd80*/  HMMA.16816.F32.BF16 R4, R16, R10, R4 ;  /* 0x0000000a1004723c */ /* 0x004fde0000041804 */
[----:B------:R-:W-:-:S04]  /*4cd90*/  NOP ;  /* 0x0000000000007918 */ /* 0x000fc80000000000 */
[----:B------:R-:W-:Y:S04]  /*4cda0*/  STL.64 [R1+0x420], R4 ;  /* 0x0004200401007387 */ /* 0x000fe80000100a00 */
[----:B------:R0:W-:Y:S04]  /*4cdb0*/  STL.64 [R1+0x428], R6 ;  /* 0x0004280601007387 */ /* 0x0001e80000100a00 */
[----:B0-----:R-:W2:Y:S01]  /*4cdc0*/  LDL.LU.64 R6, [R1+0x4e40] ;  /* 0x004e400001067983 */ /* 0x001ea20000300a00 */
[----:B----4-:R-:W-:-:S03]  /*4cdd0*/  LOP3.LUT R25, R25, 0x7, RZ, 0xc0, !PT ;  /* 0x0000000719197812 */ /* 0x010fc600078ec0ff */
[----:B------:R-:W4:Y:S02]  /*4cde0*/  LDL.LU.64 R4, [R1+0x4e38] ;  /* 0x004e380001047983 */ /* 0x000f240000300a00 */
[----:B------:R-:W-:-:S05]  /*4cdf0*/  IMAD R25, R25, 0x110, RZ ;  /* 0x0000011019197824 */ /* 0x000fca00078e02ff */
[----:B------:R-:W-:-:S04]  /*4ce00*/  LOP3.LUT R3, R25, 0x30, R24, 0x78, !PT ;  /* 0x0000003019037812 */ /* 0x000fc800078e7818 */
[----:B------:R-:W-:-:S05]  /*4ce10*/  LOP3.LUT R3, R3, 0x40, RZ, 0x3c, !PT ;  /* 0x0000004003037812 */ /* 0x000fca00078e3cff */
[----:B------:R-:W-:Y:S01]  /*4ce20*/  LDSM.16.M88.4 R24, [R3+UR5+0x10000] ;  /* 0x010000050318783b */ /* 0x000fe20008000200 */
[----:B--2---:R-:W-:-:S15]  /*4ce30*/  HMMA.16816.F32.BF16 R20, R16, R6, R20 ;  /* 0x000000061014723c */ /* 0x004fde0000041814 */
[----:B------:R-:W-:-:S04]  /*4ce40*/  NOP ;  /* 0x0000000000007918 */ /* 0x000fc80000000000 */
[----:B------:R-:W-:Y:S04]  /*4ce50*/  STL.64 [R1+0x400], R20 ;  /* 0x0004001401007387 */ /* 0x000fe80000100a00 */
[----:B------:R-:W-:Y:S04]  /*4ce60*/  STL.64 [R1+0x408], R22 ;  /* 0x0004081601007387 */ /* 0x000fe80000100a00 */
[----:B------:R-:W0:Y:S04]  /*4ce70*/  LDSM.16.MT88.4 R20, [R0+UR5+0x4000] ;  /* 0x004000050014783b */ /* 0x000e280008004200 */
[----:B0-----:R-:W-:Y:S04]  /*4ce80*/  STL.64 [R1+0x4d30], R22 ;  /* 0x004d301601007387 */ /* 0x001fe80000100a00 */
[----:B------:R0:W-:Y:S04]  /*4ce90*/  STL.64 [R1+0x4d28], R20 ;  /* 0x004d281401007387 */ /* 0x0001e80000100a00 */
[----:B------:R-:W-:Y:S04]  /*4cea0*/  STL.64 [R1+0x20], R24 ;  /* 0x0000201801007387 */ /* 0x000fe80000100a00 */
[----:B------:R-:W-:Y:S01]  /*4ceb0*/  STL.64 [R1+0x28], R26 ;  /* 0x0000281a01007387 */ /* 0x000fe20000100a00 */
[----:B0-----:R-:W-:-:S02]  /*4cec0*/  IMAD.MOV.U32 R21, RZ, RZ, R24 ;  /* 0x000000ffff157224 */ /* 0x001fc400078e0018 */
[----:B------:R-:W-:Y:S02]  /*4ced0*/  IMAD.MOV.U32 R20, RZ, RZ, R25 ;  /* 0x000000ffff147224 */ /* 0x000fe400078e0019 */
[----:B------:R-:W0:Y:S04]  /*4cee0*/  LDSM.16.M88.4 R24, [R3+UR5+0x10800] ;  /* 0x010800050318783b */ /* 0x000e280008000200 */
[----:B0-----:R-:W-:Y:S04]  /*4cef0*/  STL.64 [R1+0x10], R24 ;  /* 0x0000101801007387 */ /* 0x001fe80000100a00 */
[----:B------:R-:W-:Y:S04]  /*4cf00*/  STL.64 [R1+0x18], R26 ;  /* 0x0000181a01007387 */ /* 0x000fe80000100a00 */
[----:B------:R-:W0:Y:S04]  /*4cf10*/  LDSM.16.M88.4 R24, [R3+UR5+0x11000] ;  /* 0x011000050318783b */ /* 0x000e280008000200 */
[----:B0-----:R-:W-:Y:S04]  /*4cf20*/  STL.64 [R1], R24 ;  /* 0x0000001801007387 */ /* 0x001fe80000100a00 */
[----:B------:R-:W-:Y:S04]  /*4cf30*/  STL.64 [R1+0x8], R26 ;  /* 0x0000081a01007387 */ /* 0x000fe80000100a00 */
[----:B------:R-:W0:Y:S04]  /*4cf40*/  LDSM.16.M88.4 R24, [R3+UR5+0x11800] ;  /* 0x011800050318783b */ /* 0x000e280008000200 */
[----:B0-----:R3:W-:Y:S02]  /*4cf50*/  STL [R1+0x4ce8], R26 ;  /* 0x004ce81a01007387 */ /* 0x0017e40000100800 */
[----:B---3--:R-:W-:-:S02]  /*4cf60*/  IMAD.MOV.U32 R26, RZ, RZ, R8 ;  /* 0x000000ffff1a7224 */ /* 0x008fc400078e0008 */
[----:B------:R-:W0:Y:S04]  /*4cf70*/  LDSM.16.M88.4 R8, [R3+UR5+0x12000] ;  /* 0x012000050308783b */ /* 0x000e280008000200 */
[----:B------:R-:W-:Y:S04]  /*4cf80*/  STL [R1+0x4ce4], R27 ;  /* 0x004ce41b01007387 */ /* 0x000fe80000100800 */
[----:B------:R-:W-:Y:S04]  /*4cf90*/  STL.64 [R1+0x4d10], R24 ;  /* 0x004d101801007387 */ /* 0x000fe80000100a00 */
[----:B0-----:R-:W-:Y:S04]  /*4cfa0*/  STL [R1+0x448c], R10 ;  /* 0x00448c0a01007387 */ /* 0x001fe80000100800 */
[----:B------:R-:W-:Y:S04]  /*4cfb0*/  STL [R1+0x4488], R11 ;  /* 0x0044880b01007387 */ /* 0x000fe80000100800 */
[----:B------:R0:W-:Y:S04]  /*4cfc0*/  STL.64 [R1+0x4d18], R8 ;  /* 0x004d180801007387 */ /* 0x0001e80000100a00 */
[----:B0-----:R-:W2:Y:S04]  /*4cfd0*/  LDL.LU R8, [R1+0x830] ;  /* 0x0008300001087983 */ /* 0x001ea80000300800 */
[----:B------:R-:W2:Y:S01]  /*4cfe0*/  LDL.LU R9, [R1+0x834] ;  /* 0x0008340001097983 */ /* 0x000ea20000300800 */
[----:B------:R-:W-:-:S02]  /*4cff0*/  IMAD.MOV.U32 R27, RZ, RZ, R2 ;  /* 0x000000ffff1b7224 */ /* 0x000fc400078e0002 */
[----:B----4-:R-:W-:Y:S02]  /*4d000*/  IMAD.MOV.U32 R10, RZ, RZ, R5 ;  /* 0x000000ffff0a7224 */ /* 0x010fe400078e0005 */
[----:B------:R-:W-:Y:S02]  /*4d010*/  IMAD.MOV.U32 R11, RZ, RZ, R4 ;  /* 0x000000ffff0b7224 */ /* 0x000fe400078e0004 */
[----:B------:R-:W0:Y:S04]  /*4d020*/  LDSM.16.M88.4 R4, [R3+UR5+0x12800] ;  /* 0x012800050304783b */ /* 0x000e280008000200 */
[----:B0-----:R-:W-:Y:S04]  /*4d030*/  STL [R1+0x4b84], R6 ;  /* 0x004b840601007387 */ /* 0x001fe80000100800 */
[----:B------:R-:W-:Y:S01]  /*4d040*/  STL [R1+0x4b80], R7 ;  /* 0x004b800701007387 */ /* 0x000fe20000100800 */
[----:B--2---:R-:W-:Y:S03]  /*4d050*/  HMMA.16816.F32.BF16 R24, R16, R26, R8 ;  /* 0x0000001a1018723c */ /* 0x004fe60000041808 */
[----:B------:R-:W0:-:S15]  /*4d060*/  LDSM.16.M88.4 R8, [R3+UR5+0x13000] ;  /* 0x013000050308783b */ /* 0x000e1e0008000200 */
[----:B------:R-:W-:Y:S01]  /*4d070*/  NOP ;  /* 0x0000000000007918 */ /* 0x000fe20000000000 */
[----:B------:R-:W-:Y:S04]  /*4d080*/  STL.64 [R1+0x3e0], R24 ;  /* 0x0003e01801007387 */ /* 0x000fe80000100a00 */
[----:B------:R-:W-:Y:S04]  /*4d090*/  STL.64 [R1+0x3e8], R26 ;  /* 0x0003e81a01007387 */ /* 0x000fe80000100a00 */
[----:B------:R-:W1:Y:S04]  /*4d0a0*/  LDSM.16.M88.4 R24, [R3+UR5+0x13800] ;  /* 0x013800050318783b */ /* 0x000e680008000200 */
[----:B0-----:R-:W-:Y:S01]  /*4d0b0*/  STL.64 [R1+0x50], R8 ;  /* 0x0000500801007387 */ /* 0x001fe20000100a00 */
[----:B------:R-:W-:-:S03]  /*4d0c0*/  IMAD.MOV.U32 R2, RZ, RZ, R8 ;  /* 0x000000ffff027224 */ /* 0x000fc600078e0008 */
[----:B------:R-:W-:Y:S01]  /*4d0d0*/  STL.64 [R1+0x58], R10 ;  /* 0x0000580a01007387 */ /* 0x000fe20000100a00 */
[----:B------:R-:W-:-:S03]  /*4d0e0*/  IMAD.MOV.U32 R29, RZ, RZ, R9 ;  /* 0x000000ffff1d7224 */ /* 0x000fc600078e0009 */
[----:B------:R-:W0:Y:S04]  /*4d0f0*/  LDSM.16.M88.4 R8, [R3+UR5+0x14000] ;  /* 0x014000050308783b */ /* 0x000e280008000200 */
[----:B-1----:R-:W-:Y:S04]  /*4d100*/  STL.64 [R1+0x160], R24 ;  /* 0x0001601801007387 */ /* 0x002fe80000100a00 */
[----:B------:R-:W-:Y:S04]  /*4d110*/  STL.64 [R1+0x168], R26 ;  /* 0x0001681a01007387 */ /* 0x000fe80000100a00 */
[----:B------:R-:W1:Y:S04]  /*4d120*/  LDSM.16.M88.4 R24, [R3+UR5+0x14800] ;  /* 0x014800050318783b */ /* 0x000e680008000200 */
[----:B0-----:R-:W-:Y:S04]  /*4d130*/  STL.64 [R1+0x150], R8 ;  /* 0x0001500801007387 */ /* 0x001fe80000100a00 */
[----:B------:R-:W-:Y:S04]  /*4d140*/  STL.64 [R1+0x158], R10 ;  /* 0x0001580a01007387 */ /* 0x000fe80000100a00 */
[----:B------:R-:W0:Y:S04]  /*4d150*/  LDSM.16.M88.4 R8, [R3+UR5+0x15000] ;  /* 0x015000050308783b */ /* 0x000e280008000200 */
[----:B-1----:R1:W-:Y:S04]  /*4d160*/  STL.64 [R1+0x140], R24 ;  /* 0x0001401801007387 */ /* 0x0023e80000100a00 */
[----:B------:R-:W-:Y:S04]  /*4d170*/  STL.64 [R1+0x148], R26 ;  /* 0x0001481a01007387 */ /* 0x000fe80000100a00 */
[----:B0-----:R0:W-:Y:S04]  /*4d180*/  STL.64 [R1+0x130], R8 ;  /* 0x0001300801007387 */ /* 0x0011e80000100a00 */
[----:B------:R-:W-:Y:S04]  /*4d190*/  STL.64 [R1+0x138], R10 ;  /* 0x0001380a01007387 */ /* 0x000fe80000100a00 */
[----:B-1----:R-:W2:Y:S01]  /*4d1a0*/  LDL.64 R24, [R1+0x10] ;  /* 0x0000100001187983 */ /* 0x002ea20000100a00 */
[----:B------:R-:W-:-:S02]  /*4d1b0*/  IMAD.MOV.U32 R7, RZ, RZ, R8 ;  /* 0x000000ffff077224 */ /* 0x000fc400078e0008 */
[----:B------:R-:W-:Y:S02]  /*4d1c0*/  IMAD.MOV.U32 R6, RZ, RZ, R9 ;  /* 0x000000ffff067224 */ /* 0x000fe400078e0009 */
[----:B------:R-:W-:Y:S02]  /*4d1d0*/  IMAD.MOV.U32 R22, RZ, RZ, R13 ;  /* 0x000000ffff167224 */ /* 0x000fe400078e000d */
[----:B------:R-:W-:Y:S02]  /*4d1e0*/  IMAD.MOV.U32 R23, RZ, RZ, R28 ;  /* 0x000000ffff177224 */ /* 0x000fe400078e001c */
[----:B0-----:R-:W-:Y:S02]  /*4d1f0*/  IMAD.MOV.U32 R8, RZ, RZ, R21 ;  /* 0x000000ffff087224 */ /* 0x001fe400078e0015 */
[----:B------:R-:W-:Y:S01]  /*4d200*/  IMAD.MOV.U32 R9, RZ, RZ, R20 ;  /* 0x000000ffff097224 */ /* 0x000fe200078e0014 */
[----:B--2---:R-:W-:Y:S04]  /*4d210*/  STL.64 [R1+0x4d20], R24 ;  /* 0x004d201801007387 */ /* 0x004fe80000100a00 */
[----:B------:R-:W-:Y:S04]  /*4d220*/  STL.64 [R1+0x4cf8], R6 ;  /* 0x004cf80601007387 */ /* 0x000fe80000100a00 */
[----:B------:R-:W-:Y:S04]  /*4d230*/  STL.64 [R1+0x4cf0], R4 ;  /* 0x004cf00401007387 */ /* 0x000fe80000100a00 */
[----:B------:R-:W0:Y:S04]  /*4d240*/  LDSM.16.M88.4 R4, [R3+UR5+0x15800] ;  /* 0x015800050304783b */ /* 0x000e280008000200 */
[----:B------:R-:W2:Y:S04]  /*4d250*/  LDL.LU R13, [R1+0x4e34] ;  /* 0x004e3400010d7983 */ /* 0x000ea80000300800 */
[----:B------:R-:W1:Y:S04]  /*4d260*/  LDSM.16.M88.4 R24, [R3+UR5+0x16000] ;  /* 0x016000050318783b */ /* 0x000e680008000200 */
[----:B0-----:R-:W-:Y:S04]  /*4d270*/  STL.64 [R1+0x120], R4 ;  /* 0x0001200401007387 */ /* 0x001fe80000100a00 */
[----:B------:R-:W-:Y:S04]  /*4d280*/  STL.64 [R1+0x128], R6 ;  /* 0x0001280601007387 */ /* 0x000fe80000100a00 */
[----:B------:R-:W0:Y:S04]  /*4d290*/  LDSM.16.M88.4 R4, [R3+UR5+0x16800] ;  /* 0x016800050304783b */ /* 0x000e280008000200 */
[----:B------:R-:W3:Y:S04]  /*4d2a0*/  LDL.LU R28, [R1+0x4e30] ;  /* 0x004e3000011c7983 */ /* 0x000ee80000300800 */
[----:B------:R4:W-:Y:S04]  /*4d2b0*/  STL.64 [R1+0x4d40], R22 ;  /* 0x004d401601007387 */ /* 0x0009e80000100a00 */
[----:B-1----:R-:W-:Y:S04]  /*4d2c0*/  STL.64 [R1+0x110], R24 ;  /* 0x0001101801007387 */ /* 0x002fe80000100a00 */
[----:B------:R-:W-:Y:S01]  /*4d2d0*/  STL.64 [R1+0x118], R26 ;  /* 0x0001181a01007387 */ /* 0x000fe20000100a00 */
[----:B----4-:R-:W-:-:S02]  /*4d2e0*/  IMAD.MOV.U32 R22, RZ, RZ, R15 ;  /* 0x000000ffff167224 */ /* 0x010fc400078e000f */
[----:B------:R-:W-:Y:S01]  /*4d2f0*/  IMAD.MOV.U32 R23, RZ, RZ, R14 ;  /* 0x000000ffff177224 */ /* 0x000fe200078e000e */
[----:B0-----:R-:W-:Y:S04]  /*4d300*/  STL.64 [R1+0x100], R4 ;  /* 0x0001000401007387 */ /* 0x001fe80000100a00 */
[----:B------:R-:W-:Y:S04]  /*4d310*/  STL.64 [R1+0x108], R6 ;  /* 0x0001080601007387 */ /* 0x000fe80000100a00 */
[----:B------:R-:W4:Y:S04]  /*4d320*/  LDL.LU R15, [R1+0x4e2c] ;  /* 0x004e2c00010f7983 */ /* 0x000f280000300800 */
[----:B------:R-:W4:Y:S04]  /*4d330*/  LDL.LU R14, [R1+0x4e28] ;  /* 0x004e2800010e7983 */ /* 0x000f280000300800 */
[----:B------:R-:W-:Y:S04]  /*4d340*/  STL.64 [R1+0x4d58], R22 ;  /* 0x004d581601007387 */ /* 0x000fe80000100a00 */
[----:B------:R0:W-:Y:S04]  /*4d350*/  STL.64 [R1+0x4d38], R8 ;  /* 0x004d380801007387 */ /* 0x0001e80000100a00 */
[----:B------:R-:W1:Y:S04]  /*4d360*/  LDSM.16.M88.4 R4, [R3+UR5+0x17800] ;  /* 0x017800050304783b */ /* 0x000e680008000200 */
[----:B0-----:R-:W4:Y:S04]  /*4d370*/  LDL.LU R8, [R1+0x9b0] ;  /* 0x0009b00001087983 */ /* 0x001f280000300800 */
[----:B------:R-:W4:Y:S04]  /*4d380*/  LDL.LU R9, [R1+0x9b4] ;  /* 0x0009b40001097983 */ /* 0x000f280000300800 */
[----:B------:R-:W4:Y:S04]  /*4d390*/  LDL.LU R10, [R1+0x9b8] ;  /* 0x0009b800010a7983 */ /* 0x000f280000300800 */
[----:B------:R-:W4:Y:S01]  /*4d3a0*/  LDL.LU R11, [R1+0x9bc] ;  /* 0x0009bc00010b7983 */ /* 0x000f220000300800 */
[----:B------:R-:W-:-:S02]  /*4d3b0*/  IMAD.MOV.U32 R23, RZ, RZ, R12 ;  /* 0x000000ffff177224 */ /* 0x000fc400078e000c */
[----:B--2---:R-:W-:Y:S02]  /*4d3c0*/  IMAD.MOV.U32 R22, RZ, RZ, R13 ;  /* 0x000000ffff167224 */ /* 0x004fe400078e000d */
[----:B------:R-:W2:Y:S04]  /*4d3d0*/  LDL.LU R13, [R1+0x4e24] ;  /* 0x004e2400010d7983 */ /* 0x000ea80000300800 */
[----:B------:R-:W2:Y:S04]  /*4d3e0*/  LDL.LU R12, [R1+0x4e20] ;  /* 0x004e2000010c7983 */ /* 0x000ea80000300800 */
[----:B------:R3:W-:Y:S02]  /*4d3f0*/  STL.64 [R1+0x4d70], R22 ;  /* 0x004d701601007387 */ /* 0x0007e40000100a00 */
[----:B---3--:R-:W-:-:S02]  /*4d400*/  IMAD.MOV.U32 R23, RZ, RZ, R28 ;  /* 0x000000ffff177224 */ /* 0x008fc400078e001c */
[----:B----4-:R-:W-:Y:S02]  /*4d410*/  IMAD.MOV.U32 R22, RZ, RZ, R15 ;  /* 0x000000ffff167224 */ /* 0x010fe400078e000f */
[----:B------:R-:W3:Y:S04]  /*4d420*/  LDL.LU R15, [R1+0x4e1c] ;  /* 0x004e1c00010f7983 */ /* 0x000ee80000300800 */
[----:B------:R-:W4:Y:S04]  /*4d430*/  LDL.LU R28, [R1+0x4e18] ;  /* 0x004e1800011c7983 */ /* 0x000f280000300800 */
[----:B------:R-:W-:Y:S04]  /*4d440*/  STL.64 [R1+0x4d88], R22 ;  /* 0x004d881601007387 */ /* 0x000fe80000100a00 */
[----:B------:R-:W-:Y:S04]  /*4d450*/  STL.64 [R1+0x4d50], R10 ;  /* 0x004d500a01007387 */ /* 0x000fe80000100a00 */
[----:B------:R0:W-:Y:S04]  /*4d460*/  STL.64 [R1+0x4d48], R8 ;  /* 0x004d480801007387 */ /* 0x0001e80000100a00 */
[----:B0-----:R-:W3:Y:S04]  /*4d470*/  LDL.LU R8, [R1+0x9c0] ;  /* 0x0009c00001087983 */ /* 0x001ee80000300800 */
[----:B------:R-:W3:Y:S04]  /*4d480*/  LDL.LU R9, [R1+0x9c4] ;  /* 0x0009c40001097983 */ /* 0x000ee80000300800 */
[----:B------:R-:W3:Y:S04]  /*4d490*/  LDL.LU R10, [R1+0x9c8] ;  /* 0x0009c800010a7983 */ /* 0x000ee80000300800 */
[----:B------:R-:W3:Y:S01]  /*4d4a0*/  LDL.LU R11, [R1+0x9cc] ;  /* 0x0009cc00010b7983 */ /* 0x000ee20000300800 */
[----:B------:R-:W-:-:S02]  /*4d4b0*/  IMAD.MOV.U32 R23, RZ, RZ, R14 ;  /* 0x000000ffff177224 */ /* 0x000fc400078e000e */
[----:B--2---:R-:W-:Y:S02]  /*4d4c0*/  IMAD.MOV.U32 R22, RZ, RZ, R13 ;  /* 0x000000ffff167224 */ /* 0x004fe400078e000d */
[----:B------:R-:W2:Y:S04]  /*4d4d0*/  LDL.LU R13, [R1+0x4e14] ;  /* 0x004e1400010d7983 */ /* 0x000ea80000300800 */
[----:B------:R-:W2:Y:S04]  /*4d4e0*/  LDL.LU R14, [R1+0x4e10] ;  /* 0x004e1000010e7983 */ /* 0x000ea80000300800 */
[----:B------:R-:W-:Y:S04]  /*4d4f0*/  STL.64 [R1+0x4da0], R22 ;  /* 0x004da01601007387 */ /* 0x000fe80000100a00 */
[----:B---3--:R-:W-:Y:S04]  /*4d500*/  STL.64 [R1+0x4d68], R10 ;  /* 0x004d680a01007387 */ /* 0x008fe80000100a00 */
[----:B------:R0:W-:Y:S04]  /*4d510*/  STL.64 [R1+0x4d60], R8 ;  /* 0x004d600801007387 */ /* 0x0001e80000100a00 */
[----:B0-----:R-:W3:Y:S04]  /*4d520*/  LDL.LU R8, [R1+0x8a0] ;  /* 0x0008a00001087983 */ /* 0x001ee80000300800 */
[----:B------:R-:W3:Y:S04]  /*4d530*/  LDL.LU R9, [R1+0x8a4] ;  /* 0x0008a40001097983 */ /* 0x000ee80000300800 */
[----:B------:R-:W2:Y:S04]  /*4d540*/  LDL.LU R10, [R1+0x8a8] ;  /* 0x0008a800010a7983 */ /* 0x000ea80000300800 */
[----:B------:R-:W2:Y:S01]  /*4d550*/  LDL.LU R11, [R1+0x8ac] ;  /* 0x0008ac00010b7983 */ /* 0x000ea20000300800 */
[----:B------:R-:W-:-:S02]  /*4d560*/  IMAD.MOV.U32 R22, RZ, RZ, R15 ;  /* 0x000000ffff167224 */ /* 0x000fc400078e000f */
[----:B------:R-:W-:Y:S01]  /*4d570*/  IMAD.MOV.U32 R23, RZ, RZ, R12 ;  /* 0x000000ffff177224 */ /* 0x000fe200078e000c */
[----:B------:R-:W3:Y:S04]  /*4d580*/  LDL.LU R15, [R1+0x4e0c] ;  /* 0x004e0c00010f7983 */ /* 0x000ee80000300800 */
[----:B------:R-:W4:Y:S04]  /*4d590*/  LDL.LU R12, [R1+0x4e08] ;  /* 0x004e0800010c7983 */ /* 0x000f280000300800 */
[----:B------:R-:W-:Y:S04]  /*4d5a0*/  STL.64 [R1+0x4db8], R22 ;  /* 0x004db81601007387 */ /* 0x000fe80000100a00 */
[----:B--2---:R-:W-:Y:S04]  /*4d5b0*/  STL.64 [R1+0x4d80], R10 ;  /* 0x004d800a01007387 */ /* 0x004fe80000100a00 */
[----:B---3--:R0:W-:Y:S04]  /*4d5c0*/  STL.64 [R1+0x4d78], R8 ;  /* 0x004d780801007387 */ /* 0x0081e80000100a00 */
[----:B0-----:R-:W2:Y:S04]  /*4d5d0*/  LDL.LU R8, [R1+0x890] ;  /* 0x0008900001087983 */ /* 0x001ea80000300800 */
[----:B------:R-:W2:Y:S04]  /*4d5e0*/  LDL.LU R9, [R1+0x894] ;  /* 0x0008940001097983 */ /* 0x000ea80000300800 */
[----:B------:R-:W3:Y:S04]  /*4d5f0*/  LDL.LU R10, [R1+0x898] ;  /* 0x00089800010a7983 */ /* 0x000ee80000300800 */
[----:B------:R-:W3:Y:S01]  /*4d600*/  LDL.LU R11, [R1+0x89c] ;  /* 0x00089c00010b7983 */ /* 0x000ee20000300800 */
[----:B------:R-:W-:-:S02]  /*4d610*/  IMAD.MOV.U32 R22, RZ, RZ, R13 ;  /* 0x000000ffff167224 */ /* 0x000fc400078e000d */
[----:B----4-:R-:W-:Y:S01]  /*4d620*/  IMAD.MOV.U32 R23, RZ, RZ, R28 ;  /* 0x000000ffff177224 */ /* 0x010fe200078e001c */
[----:B------:R-:W4:Y:S04]  /*4d630*/  LDL.LU R13, [R1+0x4e04] ;  /* 0x004e0400010d7983 */ /* 0x000f280000300800 */
[----:B------:R-:W4:Y:S04]  /*4d640*/  LDL.LU R28, [R1+0x4e00] ;  /* 0x004e0000011c7983 */ /* 0x000f280000300800 */
        /* <DEDUP_REMOVED lines=28> */
[----:B----4-:R-:W-:-:S02]  /*4d810*/  IMAD.MOV.U32 R22, RZ, RZ, R13 ;  /* 0x000000ffff167224 */ /* 0x010fc400078e000d */
[----:B------:R-:W-:Y:S02]  /*4d820*/  IMAD.MOV.U32 R23, RZ, RZ, R12 ;  /* 0x000000ffff177224 */ /* 0x000fe400078e000c */
[----:B------:R-:W0:Y:S04]  /*4d830*/  LDSM.16.M88.4 R12, [R3+UR5+0x17000] ;  /* 0x01700005030c783b */ /* 0x000e280008000200 */
[----:B---3--:R-:W-:Y:S04]  /*4d840*/  STL.64 [R1+0x4df8], R10 ;  /* 0x004df80a01007387 */ /* 0x008fe80000100a00 */
[----:B--2---:R2:W-:Y:S04]  /*4d850*/  STL.64 [R1+0x4df0], R8 ;  /* 0x004df00801007387 */ /* 0x0045e80000100a00 */
[----:B--2---:R-:W2:Y:S04]  /*4d860*/  LDL.LU R8, [R1+0x840] ;  /* 0x0008400001087983 */ /* 0x004ea80000300800 */
[----:B------:R-:W2:Y:S04]  /*4d870*/  LDL.LU R9, [R1+0x844] ;  /* 0x0008440001097983 */ /* 0x000ea80000300800 */
[----:B------:R-:W2:Y:S04]  /*4d880*/  LDL.LU R10, [R1+0x848] ;  /* 0x00084800010a7983 */ /* 0x000ea80000300800 */
[----:B------:R-:W2:Y:S04]  /*4d890*/  LDL.LU R11, [R1+0x84c] ;  /* 0x00084c00010b7983 */ /* 0x000ea80000300800 */
[----:B------:R-:W3:Y:S04]  /*4d8a0*/  LDL.LU R24, [R1+0x9a0] ;  /* 0x0009a00001187983 */ /* 0x000ee80000300800 */
[----:B------:R-:W3:Y:S04]  /*4d8b0*/  LDL.LU R25, [R1+0x9a4] ;  /* 0x0009a40001197983 */ /* 0x000ee80000300800 */
[----:B------:R-:W3:Y:S04]  /*4d8c0*/  LDL.LU R26, [R1+0x9a8] ;  /* 0x0009a800011a7983 */ /* 0x000ee80000300800 */
[----:B------:R-:W3:Y:S04]  /*4d8d0*/  LDL.LU R27, [R1+0x9ac] ;  /* 0x0009ac00011b7983 */ /* 0x000ee80000300800 */
[----:B-1----:R1:W-:Y:S04]  /*4d8e0*/  STL.64 [R1+0xe0], R4 ;  /* 0x0000e00401007387 */ /* 0x0023e80000100a00 */
[----:B0-----:R-:W-:Y:S04]  /*4d8f0*/  STL.64 [R1+0xf0], R12 ;  /* 0x0000f00c01007387 */ /* 0x001fe80000100a00 */
[----:B------:R-:W-:Y:S04]  /*4d900*/  STL.64 [R1+0xf8], R14 ;  /* 0x0000f80e01007387 */ /* 0x000fe80000100a00 */
[----:B------:R-:W0:Y:S04]  /*4d910*/  LDSM.16.MT88.4 R12, [R0+UR5+0x4080] ;  /* 0x00408005000c783b */ /* 0x000e280008004200 */
[----:B------:R4:W-:Y:S01]  /*4d920*/  STL.64 [R1+0xe8], R6 ;  /* 0x0000e80601007387 */ /* 0x0009e20000100a00 */
[----:B------:R-:W-:-:S03]  /*4d930*/  IMAD.MOV.U32 R3, RZ, RZ, R5 ;  /* 0x000000ffff037224 */ /* 0x000fc600078e0005 */
[----:B-1----:R-:W3:Y:S04]  /*4d940*/  LDL.LU R4, [R1+0x980] ;  /* 0x0009800001047983 */ /* 0x002ee80000300800 */
[----:B------:R-:W3:Y:S04]  /*4d950*/  LDL.LU R5, [R1+0x984] ;  /* 0x0009840001057983 */ /* 0x000ee80000300800 */
[----:B----4-:R-:W4:Y:S04]  /*4d960*/  LDL.LU R6, [R1+0x988] ;  /* 0x0009880001067983 */ /* 0x010f280000300800 */
[----:B------:R-:W4:Y:S04]  /*4d970*/  LDL.LU R7, [R1+0x98c] ;  /* 0x00098c0001077983 */ /* 0x000f280000300800 */
[----:B0-----:R-:W-:Y:S04]  /*4d980*/  STL.64 [R1+0x4c10], R14 ;  /* 0x004c100e01007387 */ /* 0x001fe80000100a00 */
        /* <DEDUP_REMOVED lines=63> */
[C---:B---3--:R-:W-:Y:S03]  /*4dd80*/  HMMA.16816.F32.BF16 R8, R20.reuse, R8, R24 ;  /* 0x000000081408723c */ /* 0x048fe60000041818 */
[----:B--2---:R-:W-:Y:S04]  /*4dd90*/  STL.64 [R1+0x4d08], R18 ;  /* 0x004d081201007387 */ /* 0x004fe80000100a00 */
[----:B------:R0:W-:Y:S04]  /*4dda0*/  STL.64 [R1+0x4d00], R16 ;  /* 0x004d001001007387 */ /* 0x0001e80000100a00 */
[----:B0-----:R-:W4:Y:S04]  /*4ddb0*/  LDL.64 R16, [R1] ;  /* 0x0000000001107983 */ /* 0x001f280000100a00 */
[----:B------:R-:W2:Y:S01]  /*4ddc0*/  LDL.LU.64 R24, [R1+0x4d20] ;  /* 0x004d200001187983 */ /* 0x000ea20000300a00 */
[----:B------:R-:W0:Y:S01]  /*4ddd0*/  S2R R27, SR_TID.X ;  /* 0x00000000001b7919 */ /* 0x000e220000002100 */
[----:B------:R-:W1:Y:S02]  /*4dde0*/  S2R R26, SR_TID.X ;  /* 0x00000000001a7919 */ /* 0x000e640000002100 */
[----:B------:R3:W-:Y:S04]  /*4ddf0*/  STL.64 [R1+0x200], R8 ;  /* 0x0002000801007387 */ /* 0x0007e80000100a00 */
[----:B------:R0:W-:Y:S04]  /*4de00*/  STL.64 [R1+0x208], R10 ;  /* 0x0002080a01007387 */ /* 0x0001e80000100a00 */
[----:B---3--:R-:W3:Y:S01]  /*4de10*/  LDL.LU.64 R8, [R1+0x4d18] ;  /* 0x004d180001087983 */ /* 0x008ee20000300a00 */
[----:B0-----:R-:W-:Y:S01]  /*4de20*/  LOP3.LUT R0, R27, 0x7, RZ, 0xc0, !PT ;  /* 0x000000071b007812 */ /* 0x001fe200078ec0ff */
[C---:B--2---:R-:W-:Y:S08]  /*4de30*/  HMMA.16816.F32.BF16 R12, R20.reuse, R24, R12 ;  /* 0x00000018140c723c */ /* 0x044ff0000004180c */
[----:B----4-:R-:W-:Y:S01]  /*4de40*/  HMMA.16816.F32.BF16 R4, R20, R16, R4 ;  /* 0x000000101404723c */ /* 0x010fe20000041804 */
[----:B------:R-:W-:-:S02]  /*4de50*/  IMAD.MOV.U32 R11, RZ, RZ, R16 ;  /* 0x000000ffff0b7224 */ /* 0x000fc400078e0010 */
[----:B------:R-:W-:-:S08]  /*4de60*/  IMAD.MOV.U32 R10, RZ, RZ, R17 ;  /* 0x000000ffff0a7224 */ /* 0x000fd000078e0011 */
[----:B------:R0:W-:Y:S04]  /*4de70*/  STL.64 [R1+0x1f0], R12 ;  /* 0x0001f00c01007387 */ /* 0x0001e80000100a00 */
[----:B------:R2:W-:Y:S01]  /*4de80*/  STL.64 [R1+0x1f8], R14 ;  /* 0x0001f80e01007387 */ /* 0x0005e20000100a00 */
[----:B0-----:R-:W-:Y:S02]  /*4de90*/  IMAD.MOV.U32 R13, RZ, RZ, R24 ;  /* 0x000000ffff0d7224 */ /* 0x001fe400078e0018 */
[----:B------:R-:W-:Y:S02]  /*4dea0*/  IMAD.MOV.U32 R12, RZ, RZ, R25 ;  /* 0x000000ffff0c7224 */ /* 0x000fe400078e0019 */
[----:B------:R-:W4:Y:S04]  /*4deb0*/  LDL.LU.64 R24, [R1+0x4d10] ;  /* 0x004d100001187983 */ /* 0x000f280000300a00 */
[----:B------:R0:W-:Y:S01]  /*4dec0*/  STL.64 [R1+0x4c80], R12 ;  /* 0x004c800c01007387 */ /* 0x0001e20000100a00 */
[----:B--2---:R-:W-:-:S02]  /*4ded0*/  IMAD.MOV.U32 R15, RZ, RZ, R28 ;  /* 0x000000ffff0f7224 */ /* 0x004fc400078e001c */
[----:B------:R-:W-:Y:S01]  /*4dee0*/  IMAD.MOV.U32 R28, RZ, RZ, R7 ;  /* 0x000000ffff1c7224 */ /* 0x000fe200078e0007 */
[----:B0-----:R-:W4:Y:S04]  /*4def0*/  LDL.LU R12, [R1+0x970] ;  /* 0x00097000010c7983 */ /* 0x001f280000300800 */
[----:B------:R-:W4:Y:S04]  /*4df00*/  LDL.LU R13, [R1+0x974] ;  /* 0x00097400010d7983 */ /* 0x000f280000300800 */
[----:B------:R-:W4:Y:S04]  /*4df10*/  LDL.LU R14, [R1+0x978] ;  /* 0x00097800010e7983 */ /* 0x000f280000300800 */
[----:B------:R-:W3:Y:S04]  /*4df20*/  LDL.LU.64 R18, [R1+0x4d08] ;  /* 0x004d080001127983 */ /* 0x000ee80000300a00 */
[----:B------:R-:W3:Y:S04]  /*4df30*/  LDL.LU.64 R16, [R1+0x4d00] ;  /* 0x004d000001107983 */ /* 0x000ee80000300a00 */
[----:B------:R-:W-:Y:S04]  /*4df40*/  STL.64 [R1+0x1e0], R4 ;  /* 0x0001e00401007387 */ /* 0x000fe80000100a00 */
[----:B------:R0:W-:Y:S04]  /*4df50*/  STL [R1+0x1e8], R6 ;  /* 0x0001e80601007387 */ /* 0x0001e80000100800 */
[----:B0-----:R-:W2:Y:S04]  /*4df60*/  LDL.LU.64 R6, [R1+0x4cf8] ;  /* 0x004cf80001067983 */ /* 0x001ea80000300a00 */
[----:B------:R-:W2:Y:S04]  /*4df70*/  LDL.LU.64 R4, [R1+0x4cf0] ;  /* 0x004cf00001047983 */ /* 0x000ea80000300a00 */
[----:B------:R0:W-:Y:S02]  /*4df80*/  STL [R1+0x4448], R28 ;  /* 0x0044481c01007387 */ /* 0x0001e40000100800 */
[----:B0-----:R-:W-:-:S02]  /*4df90*/  IMAD.SHL.U32 R28, R27, 0x2, RZ ;  /* 0x000000021b1c7824 */ /* 0x001fc400078e00ff */
[----:B------:R-:W-:-:S03]  /*4dfa0*/  IMAD R27, R0, 0x210, RZ ;  /* 0x00000210001b7824 */ /* 0x000fc600078e02ff */
[----:B------:R-:W-:Y:S01]  /*4dfb0*/  LOP3.LUT R28, R28, 0x10, RZ, 0xc0, !PT ;  /* 0x000000101c1c7812 */ /* 0x000fe200078ec0ff */
[----:B-1----:R-:W-:-:S03]  /*4dfc0*/  IMAD.SHL.U32 R0, R26, 0x100, RZ ;  /* 0x000001001a007824 */ /* 0x002fc600078e00ff */
[----:B------:R-:W-:Y:S02]  /*4dfd0*/  LOP3.LUT R28, R28, 0x20, R26, 0xf8, !PT ;  /* 0x000000201c1c7812 */ /* 0x000fe400078ef81a */
[----:B------:R-:W2:Y:S02]  /*4dfe0*/  LDL.LU R26, [R1+0x4ce8] ;  /* 0x004ce800011a7983 */ /* 0x000ea40000300800 */
[----:B------:R-:W-:Y:S02]  /*4dff0*/  LOP3.LUT R28, R27, R28, RZ, 0x3c, !PT ;  /* 0x0000001c1b1c7212 */ /* 0x000fe400078e3cff */
[----:B------:R-:W2:Y:S02]  /*4e000*/  LDL.LU R27, [R1+0x4ce4] ;  /* 0x004ce400011b7983 */ /* 0x000ea40000300800 */
[----:B------:R-:W-:Y:S02]  /*4e010*/  LOP3.LUT R28, R28, 0x1000, R0, 0xf8, !PT ;  /* 0x000010001c1c7812 */ /* 0x000fe400078ef800 */
[----:B------:R-:W3:Y:S01]  /*4e020*/  LDL.LU R0, [R1+0x4ce0] ;  /* 0x004ce00001007983 */ /* 0x000ee20000300800 */
[----:B----4-:R-:W-:Y:S03]  /*4e030*/  HMMA.16816.F32.BF16 R12, R20, R24, R12 ;  /* 0x00000018140c723c */ /* 0x010fe6000004180c */
[----:B--2---:R-:W-:Y:S04]  /*4e040*/  STL.64 [R1+0x4bc0], R26 ;  /* 0x004bc01a01007387 */ /* 0x004fe80000100a00 */
[----:B------:R-:W-:-:S12]  /*4e050*/  STL.64 [R1+0x4bb8], R24 ;  /* 0x004bb81801007387 */ /* 0x000fd80000100a00 */
[----:B------:R-:W-:Y:S04]  /*4e060*/  STL.64 [R1+0x1d0], R12 ;  /* 0x0001d00c01007387 */ /* 0x000fe80000100a00 */
[----:B------:R3:W-:Y:S02]  /*4e070*/  STL.64 [R1+0x1d8], R14 ;  /* 0x0001d80e01007387 */ /* 0x0007e40000100a00 */
[----:B---3--:R-:W-:Y:S02]  /*4e080*/  HMMA.16816.F32.BF16 R12, R20, R8, R16 ;  /* 0x00000008140c723c */ /* 0x008fe40000041810 */
[----:B------:R-:W2:-:S15]  /*4e090*/  LDL.LU R16, [R1+0x950] ;  /* 0x0009500001107983 */ /* 0x000e9e0000300800 */
[----:B------:R-:W-:Y:S02]  /*4e0a0*/  NOP ;  /* 0x0000000000007918 */ /* 0x000fe40000000000 */
[----:B------:R0:W-:Y:S04]  /*4e0b0*/  STL.64 [R1+0x1c0], R12 ;  /* 0x0001c00c01007387 */ /* 0x0001e80000100a00 */
[----:B------:R-:W-:Y:S04]  /*4e0c0*/  STL.64 [R1+0x1c8], R14 ;  /* 0x0001c80e01007387 */ /* 0x000fe80000100a00 */
[----:B------:R-:W2:Y:S04]  /*4e0d0*/  LDL.LU R17, [R1+0x954] ;  /* 0x0009540001117983 */ /* 0x000ea80000300800 */
[----:B------:R-:W2:Y:S04]  /*4e0e0*/  LDL.LU R18, [R1+0x958] ;  /* 0x0009580001127983 */ /* 0x000ea80000300800 */
[----:B------:R-:W2:Y:S04]  /*4e0f0*/  LDL.LU R19, [R1+0x95c] ;  /* 0x00095c0001137983 */ /* 0x000ea80000300800 */
[----:B0-----:R-:W3:Y:S04]  /*4e100*/  LDL.64 R12, [R1+0x140] ;  /* 0x00014000010c7983 */ /* 0x001ee80000100a00 */
[----:B---3--:R0:W-:Y:S04]  /*4e110*/  STL.64 [R1+0x4c90], R12 ;  /* 0x004c900c01007387 */ /* 0x0081e80000100a00 */
[----:B0-----:R-:W3:Y:S04]  /*4e120*/  LDL.64 R12, [R1+0x150] ;  /* 0x00015000010c7983 */ /* 0x001ee80000100a00 */
[----:B---3--:R0:W-:Y:S04]  /*4e130*/  STL.64 [R1+0x4ca8], R12 ;  /* 0x004ca80c01007387 */ /* 0x0081e80000100a00 */
[----:B0-----:R-:W3:Y:S01]  /*4e140*/  LDL.64 R12, [R1+0x160] ;  /* 0x00016000010c7983 */ /* 0x001ee20000100a00 */
[----:B------:R-:W-:-:S02]  /*4e150*/  IMAD.MOV.U32 R24, RZ, RZ, R7 ;  /* 0x000000ffff187224 */ /* 0x000fc400078e0007 */
[----:B------:R-:W-:Y:S01]  /*4e160*/  IMAD.MOV.U32 R25, RZ, RZ, R6 ;  /* 0x000000ffff197224 */ /* 0x000fe200078e0006 */
[----:B---3--:R0:W-:Y:S02]  /*4e170*/  STL.64 [R1+0x4cc0], R12 ;  /* 0x004cc00c01007387 */ /* 0x0081e40000100a00 */
[----:B0-----:R-:W-:Y:S02]  /*4e180*/  IMAD.MOV.U32 R12, RZ, RZ, R2 ;  /* 0x000000ffff0c7224 */ /* 0x001fe400078e0002 */
[----:B------:R-:W-:Y:S01]  /*4e190*/  IMAD.MOV.U32 R13, RZ, RZ, R29 ;  /* 0x000000ffff0d7224 */ /* 0x000fe200078e001d */
[----:B------:R-:W3:Y:S04]  /*4e1a0*/  LDL.LU R2, [R1+0x4cdc] ;  /* 0x004cdc0001027983 */ /* 0x000ee80000300800 */
[----:B------:R-:W4:Y:S04]  /*4e1b0*/  LDL.LU R29, [R1+0x4cd8] ;  /* 0x004cd800011d7983 */ /* 0x000f280000300800 */
[----:B------:R0:W-:Y:S04]  /*4e1c0*/  STL.64 [R1+0x4c88], R24 ;  /* 0x004c881801007387 */ /* 0x0001e80000100a00 */
[----:B0-----:R-:W2:Y:S04]  /*4e1d0*/  LDL.LU R24, [R1+0xd50] ;  /* 0x000d500001187983 */ /* 0x001ea80000300800 */
[----:B------:R-:W2:Y:S04]  /*4e1e0*/  LDL.LU R25, [R1+0xd54] ;  /* 0x000d540001197983 */ /* 0x000ea80000300800 */
[----:B------:R-:W2:Y:S04]  /*4e1f0*/  LDL.LU R26, [R1+0xd58] ;  /* 0x000d5800011a7983 */ /* 0x000ea80000300800 */
[----:B------:R-:W2:Y:S04]  /*4e200*/  LDL.LU R27, [R1+0xd5c] ;  /* 0x000d5c00011b7983 */ /* 0x000ea80000300800 */
[----:B--2---:R-:W-:Y:S04]  /*4e210*/  STL.64 [R1+0x4ca0], R26 ;  /* 0x004ca01a01007387 */ /* 0x004fe80000100a00 */
        /* <DEDUP_REMOVED lines=10> */
[----:B------:R-:W2:Y:S01]  /*4e2c0*/  LDL.LU R27, [R1+0xd7c] ;  /* 0x000d7c00011b7983 */ /* 0x000ea20000300800 */
[C---:B------:R-:W-:Y:S03]  /*4e2d0*/  HMMA.16816.F32.BF16 R16, R20.reuse, R4, R16 ;  /* 0x000000041410723c */ /* 0x040fe60000041810 */
[----:B--2---:R-:W-:Y:S04]  /*4e2e0*/  STL.64 [R1+0x4cd0], R26 ;  /* 0x004cd01a01007387 */ /* 0x004fe80000100a00 */
[----:B------:R0:W-:Y:S04]  /*4e2f0*/  STL.64 [R1+0x4cc8], R24 ;  /* 0x004cc81801007387 */ /* 0x0001e80000100a00 */
[----:B0-----:R-:W2:Y:S04]  /*4e300*/  LDL.LU R24, [R1+0xd80] ;  /* 0x000d800001187983 */ /* 0x001ea80000300800 */
[----:B------:R-:W2:Y:S04]  /*4e310*/  LDL.LU R25, [R1+0xd84] ;  /* 0x000d840001197983 */ /* 0x000ea80000300800 */
[----:B------:R-:W2:Y:S04]  /*4e320*/  LDL.LU R26, [R1+0xd88] ;  /* 0x000d8800011a7983 */ /* 0x000ea80000300800 */
[----:B------:R-:W2:Y:S04]  /*4e330*/  LDL.LU R27, [R1+0xd8c] ;  /* 0x000d8c00011b7983 */ /* 0x000ea80000300800 */
[----:B------:R-:W-:Y:S04]  /*4e340*/  STL.64 [R1+0x4bb0], R8 ;  /* 0x004bb00801007387 */ /* 0x000fe80000100a00 */
[----:B------:R-:W-:Y:S04]  /*4e350*/  STL.64 [R1+0x1b0], R16 ;  /* 0x0001b01001007387 */ /* 0x000fe80000100a00 */
[----:B------:R-:W-:Y:S04]  /*4e360*/  STL.64 [R1+0x1b8], R18 ;  /* 0x0001b81201007387 */ /* 0x000fe80000100a00 */
[----:B------:R-:W0:Y:S04]  /*4e370*/  LDSM.16.MT88.4 R16, [R28+UR5+0x4100] ;  /* 0x004100051c10783b */ /* 0x000e280008004200 */
[----:B------:R-:W-:Y:S04]  /*4e380*/  STL [R1+0x4b88], R28 ;  /* 0x004b881c01007387 */ /* 0x000fe80000100800 */
[----:B0-----:R-:W-:Y:S04]  /*4e390*/  STL [R1+0x4a9c], R19 ;  /* 0x004a9c1301007387 */ /* 0x001fe80000100800 */
[----:B------:R-:W-:Y:S04]  /*4e3a0*/  STL [R1+0x4c00], R18 ;  /* 0x004c001201007387 */ /* 0x000fe80000100800 */
[----:B------:R0:W-:Y:S04]  /*4e3b0*/  STL.64 [R1+0x4bf8], R16 ;  /* 0x004bf81001007387 */ /* 0x0001e80000100a00 */
[----:B0-----:R-:W3:Y:S01]  /*4e3c0*/  LDL.LU R16, [R1+0xd40] ;  /* 0x000d400001107983 */ /* 0x001ee20000300800 */
[----:B----4-:R-:W-:Y:S01]  /*4e3d0*/  IMAD.MOV.U32 R17, RZ, RZ, R29 ;  /* 0x000000ffff117224 */ /* 0x010fe200078e001d */
[----:B--2---:R-:W-:Y:S02]  /*4e3e0*/  HMMA.16816.F32.BF16 R12, R20, R12, R24 ;  /* 0x0000000c140c723c */ /* 0x004fe40000041818 */
[----:B------:R-:W2:Y:S04]  /*4e3f0*/  LDL.LU.64 R26, [R1+0x4cd0] ;  /* 0x004cd000011a7983 */ /* 0x000ea80000300a00 */
[----:B------:R-:W2:-:S13]  /*4e400*/  LDL.LU.64 R24, [R1+0x4cc8] ;  /* 0x004cc80001187983 */ /* 0x000e9a0000300a00 */
[----:B------:R-:W-:Y:S01]  /*4e410*/  IMAD.MOV.U32 R29, RZ, RZ, R13 ;  /* 0x000000ffff1d7224 */ /* 0x000fe200078e000d */
[----:B------:R0:W-:Y:S04]  /*4e420*/  STL [R1+0x330], R12 ;  /* 0x0003300c01007387 */ /* 0x0001e80000100800 */
[----:B0-----:R-:W2:Y:S01]  /*4e430*/  LDL.LU.64 R12, [R1+0x4cc0] ;  /* 0x004cc000010c7983 */ /* 0x001ea20000300a00 */
[----:B------:R-:W-:Y:S02]  /*4e440*/  IMAD.MOV.U32 R19, RZ, RZ, R0 ;  /* 0x000000ffff137224 */ /* 0x000fe400078e0000 */
[----:B---3--:R-:W-:Y:S01]  /*4e450*/  IMAD.MOV.U32 R18, RZ, RZ, R2 ;  /* 0x000000ffff127224 */ /* 0x008fe200078e0002 */
[----:B------:R-:W-:Y:S01]  /*4e460*/  MOV R0, R15 ;  /* 0x0000000f00007202 */ /* 0x000fe20000000f00 */
[----:B------:R-:W-:-:S04]  /*4e470*/  IMAD.MOV.U32 R2, RZ, RZ, R14 ;  /* 0x000000ffff027224 */ /* 0x000fc800078e000e */
[----:B------:R-:W-:Y:S04]  /*4e480*/  STL [R1+0x4454], R0 ;  /* 0x0044540001007387 */ /* 0x000fe80000100800 */
[----:B------:R0:W-:Y:S04]  /*4e490*/  STL [R1+0x4450], R2 ;  /* 0x0044500201007387 */ /* 0x0001e80000100800 */
[----:B------:R-:W-:Y:S01]  /*4e4a0*/  STL [R1+0x444c], R29 ;  /* 0x00444c1d01007387 */ /* 0x000fe20000100800 */
[----:B--2---:R-:W-:Y:S01]  /*4e4b0*/  HMMA.16816.F32.BF16 R24, R20, R12, R24 ;  /* 0x0000000c1418723c */ /* 0x004fe20000041818 */
[----:B0-----:R-:W-:-:S02]  /*4e4c0*/  IMAD.MOV.U32 R2, RZ, RZ, R12 ;  /* 0x000000ffff027224 */ /* 0x001fc400078e000c */
        /* <DEDUP_REMOVED lines=20> */
[----:B--2---:R-:W-:-:S15]  /*4e610*/  HMMA.16816.F32.BF16 R24, R20, R12, R24 ;  /* 0x0000000c1418723c */ /* 0x004fde0000041818 */
[----:B------:R-:W-:-:S04]  /*4e620*/  NOP ;  /* 0x0000000000007918 */ /* 0x000fc80000000000 */
[----:B------:R0:W-:Y:S04]  /*4e630*/  STL.64 [R1+0x300], R24 ;  /* 0x0003001801007387 */ /* 0x0001e80000100a00 */
[----:B------:R-:W-:Y:S04]  /*4e640*/  STL.64 [R1+0x308], R26 ;  /* 0x0003081a01007387 */ /* 0x000fe80000100a00 */
[----:B0-----:R-:W2:Y:S01]  /*4e650*/  LDL.LU.64 R24, [R1+0x4c88] ;  /* 0x004c880001187983 */ /* 0x001ea20000300a00 */
[----:B------:R-:W-:Y:S02]  /*4e660*/  IMAD.MOV.U32 R28, RZ, RZ, R12 ;  /* 0x000000ffff1c7224 */ /* 0x000fe400078e000c */
[----:B------:R-:W-:-:S02]  /*4e670*/  IMAD.MOV.U32 R6, RZ, RZ, R13 ;  /* 0x000000ffff067224 */ /* 0x000fc400078e000d */
[----:B------:R-:W3:Y:S04]  /*4e680*/  LDL.LU.64 R12, [R1+0x4c80] ;  /* 0x004c8000010c7983 */ /* 0x000ee80000300a00 */
[----:B------:R-:W-:Y:S04]  /*4e690*/  STL [R1+0x4ba0], R6 ;  /* 0x004ba00601007387 */ /* 0x000fe80000100800 */
[----:B------:R2:W-:Y:S04]  /*4e6a0*/  STL.64 [R1+0x4c58], R4 ;  /* 0x004c580401007387 */ /* 0x0005e80000100a00 */
[----:B------:R-:W-:Y:S01]  /*4e6b0*/  STL [R1+0x4b9c], R28 ;  /* 0x004b9c1c01007387 */ /* 0x000fe20000100800 */
[----:B--2---:R-:W-:Y:S01]  /*4e6c0*/  HMMA.16816.F32.BF16 R4, R20, R24, R16 ;  /* 0x000000181404723c */ /* 0x004fe20000041810 */
[----:B------:R-:W-:-:S02]  /*4e6d0*/  IMAD.MOV.U32 R24, RZ, RZ, R11 ;  /* 0x000000ffff187224 */ /* 0x000fc400078e000b */
[----:B------:R-:W-:-:S15]  /*4e6e0*/  IMAD.MOV.U32 R25, RZ, RZ, R10 ;  /* 0x000000ffff197224 */ /* 0x000fde00078e000a */
[----:B------:R-:W-:Y:S01]  /*4e6f0*/  NOP ;  /* 0x0000000000007918 */ /* 0x000fe20000000000 */
[----:B------:R-:W-:Y:S04]  /*4e700*/  STL.64 [R1+0x2f0], R4 ;  /* 0x0002f00401007387 */ /* 0x000fe80000100a00 */
[----:B------:R-:W-:Y:S04]  /*4e710*/  STL.64 [R1+0x2f8], R6 ;  /* 0x0002f80601007387 */ /* 0x000fe80000100a00 */
[----:B------:R3:W-:Y:S04]  /*4e720*/  STL.64 [R1+0x4bd8], R24 ;  /* 0x004bd81801007387 */ /* 0x0007e80000100a00 */
[----:B------:R-:W2:Y:S04]  /*4e730*/  LDL.LU R8, [R1+0x280] ;  /* 0x0002800001087983 */ /* 0x000ea80000300800 */
[----:B------:R-:W2:Y:S04]  /*4e740*/  LDL.LU R9, [R1+0x284] ;  /* 0x0002840001097983 */ /* 0x000ea80000300800 */
[----:B------:R-:W4:Y:S04]  /*4e750*/  LDL.LU R10, [R1+0x288] ;  /* 0x00028800010a7983 */ /* 0x000f280000300800 */
[----:B------:R-:W4:Y:S01]  /*4e760*/  LDL.LU R11, [R1+0x28c] ;  /* 0x00028c00010b7983 */ /* 0x000f220000300800 */
[----:B---3--:R-:W-:-:S03]  /*4e770*/  IMAD.MOV.U32 R25, RZ, RZ, R12 ;  /* 0x000000ffff197224 */ /* 0x008fc600078e000c */
[----:B------:R-:W3:Y:S01]  /*4e780*/  LDL R12, [R1+0xe0] ;  /* 0x0000e000010c7983 */ /* 0x000ee20000100800 */
[----:B------:R-:W-:Y:S02]  /*4e790*/  IMAD.MOV.U32 R24, RZ, RZ, R13 ;  /* 0x000000ffff187224 */ /* 0x000fe400078e000d */
[----:B------:R-:W-:-:S05]  /*4e7a0*/  IMAD.MOV.U32 R13, RZ, RZ, R3 ;  /* 0x000000ffff0d7224 */ /* 0x000fca00078e0003 */
[----:B---3--:R0:W-:Y:S04]  /*4e7b0*/  STL.64 [R1+0x4c28], R12 ;  /* 0x004c280c01007387 */ /* 0x0081e80000100a00 */
[----:B------:R-:W3:Y:S04]  /*4e7c0*/  LDL.LU R16, [R1+0x690] ;  /* 0x0006900001107983 */ /* 0x000ee80000300800 */
[----:B------:R-:W3:Y:S04]  /*4e7d0*/  LDL.LU R17, [R1+0x694] ;  /* 0x0006940001117983 */ /* 0x000ee80000300800 */
[----:B------:R-:W2:Y:S04]  /*4e7e0*/  LDL.LU R18, [R1+0x698] ;  /* 0x0006980001127983 */ /* 0x000ea80000300800 */
[----:B------:R-:W2:Y:S04]  /*4e7f0*/  LDL.LU R19, [R1+0x69c] ;  /* 0x00069c0001137983 */ /* 0x000ea80000300800 */
[----:B0-----:R-:W2:Y:S04]  /*4e800*/  LDL.64 R12, [R1+0xf0] ;  /* 0x0000f000010c7983 */ /* 0x001ea80000100a00 */
[----:B--2---:R0:W-:Y:S04]  /*4e810*/  STL.64 [R1+0x4c40], R12 ;  /* 0x004c400c01007387 */ /* 0x0041e80000100a00 */
[----:B0-----:R-:W2:Y:S04]  /*4e820*/  LDL.64 R12, [R1+0x100] ;  /* 0x00010000010c7983 */ /* 0x001ea80000100a00 */
[----:B--2---:R-:W-:Y:S04]  /*4e830*/  STL.64 [R1+0x4c60], R12 ;  /* 0x004c600c01007387 */ /* 0x004fe80000100a00 */
[----:B------:R-:W-:Y:S04]  /*4e840*/  STL.64 [R1+0x4c20], R18 ;  /* 0x004c201201007387 */ /* 0x000fe80000100a00 */
[----:B---3--:R0:W-:Y:S04]  /*4e850*/  STL.64 [R1+0x4c18], R16 ;  /* 0x004c181001007387 */ /* 0x0081e80000100a00 */
[----:B0-----:R-:W2:Y:S04]  /*4e860*/  LDL.LU R16, [R1+0x940] ;  /* 0x0009400001107983 */ /* 0x001ea80000300800 */
[----:B------:R-:W2:Y:S04]  /*4e870*/  LDL.LU R17, [R1+0x944] ;  /* 0x0009440001117983 */ /* 0x000ea80000300800 */
[----:B------:R-:W3:Y:S04]  /*4e880*/  LDL.LU R18, [R1+0x948] ;  /* 0x0009480001127983 */ /* 0x000ee80000300800 */
[----:B------:R-:W3:Y:S04]  /*4e890*/  LDL.LU R19, [R1+0x94c] ;  /* 0x00094c0001137983 */ /* 0x000ee80000300800 */
[----:B------:R-:W2:Y:S04]  /*4e8a0*/  LDL.LU R12, [R1+0xd20] ;  /* 0x000d2000010c7983 */ /* 0x000ea80000300800 */
[----:B------:R-:W2:Y:S04]  /*4e8b0*/  LDL.LU R13, [R1+0xd24] ;  /* 0x000d2400010d7983 */ /* 0x000ea80000300800 */
[----:B------:R-:W2:Y:S04]  /*4e8c0*/  LDL.LU R14, [R1+0xd28] ;  /* 0x000d2800010e7983 */ /* 0x000ea80000300800 */
[----:B------:R-:W2:Y:S04]  /*4e8d0*/  LDL.LU R15, [R1+0xd2c] ;  /* 0x000d2c00010f7983 */ /* 0x000ea80000300800 */
[----:B--2---:R-:W-:Y:S04]  /*4e8e0*/  STL.64 [R1+0x4c70], R14 ;  /* 0x004c700e01007387 */ /* 0x004fe80000100a00 */
[----:B------:R0:W-:Y:S04]  /*4e8f0*/  STL.64 [R1+0x4c68], R12 ;  /* 0x004c680c01007387 */ /* 0x0001e80000100a00 */
[----:B------:R-:W2:Y:S04]  /*4e900*/  LDL.64 R4, [R1+0x110] ;  /* 0x0001100001047983 */ /* 0x000ea80000100a00 */
[----:B0-----:R-:W3:Y:S04]  /*4e910*/  LDL.64 R12, [R1+0x120] ;  /* 0x00012000010c7983 */ /* 0x001ee80000100a00 */
[----:B--2---:R0:W-:Y:S04]  /*4e920*/  STL.64 [R1+0x4c78], R4 ;  /* 0x004c780401007387 */ /* 0x0041e80000100a00 */
[----:B0-----:R-:W2:Y:S04]  /*4e930*/  LDL.LU R4, [R1+0xd30] ;  /* 0x000d300001047983 */ /* 0x001ea80000300800 */
        /* <DEDUP_REMOVED lines=15> */
[----:B------:R0:W-:Y:S04]  /*4ea30*/  STL.64 [R1+0x4bf0], R24 ;  /* 0x004bf01801007387 */ /* 0x0001e80000100a00 */
[----:B0-----:R-:W3:Y:S04]  /*4ea40*/  LDL.64 R24, [R1+0x20] ;  /* 0x0000200001187983 */ /* 0x001ee80000100a00 */
[----:B----4-:R-:W-:Y:S04]  /*4ea50*/  STL.64 [R1+0x4bd0], R10 ;  /* 0x004bd00a01007387 */ /* 0x010fe80000100a00 */
[----:B------:R0:W-:Y:S04]  /*4ea60*/  STL.64 [R1+0x4bc8], R8 ;  /* 0x004bc80801007387 */ /* 0x0001e80000100a00 */
[----:B0-----:R-:W4:Y:S04]  /*4ea70*/  LDL.LU R8, [R1+0x290] ;  /* 0x0002900001087983 */ /* 0x001f280000300800 */
[----:B------:R-:W4:Y:S04]  /*4ea80*/  LDL.LU R9, [R1+0x294] ;  /* 0x0002940001097983 */ /* 0x000f280000300800 */
[----:B------:R-:W2:Y:S04]  /*4ea90*/  LDL.LU R10, [R1+0x298] ;  /* 0x00029800010a7983 */ /* 0x000ea80000300800 */
[----:B------:R-:W2:Y:S01]  /*4eaa0*/  LDL.LU R11, [R1+0x29c] ;  /* 0x00029c00010b7983 */ /* 0x000ea20000300800 */
[----:B------:R-:W-:Y:S01]  /*4eab0*/  HMMA.16816.F32.BF16 R4, R20, R12, R4 ;  /* 0x0000000c1404723c */ /* 0x000fe20000041804 */
[----:B------:R-:W-:-:S02]  /*4eac0*/  IMAD.MOV.U32 R0, RZ, RZ, R12 ;  /* 0x000000ffff007224 */ /* 0x000fc400078e000c */
[----:B------:R-:W-:Y:S01]  /*4ead0*/  IMAD.MOV.U32 R2, RZ, RZ, R13 ;  /* 0x000000ffff027224 */ /* 0x000fe200078e000d */
[----:B--2---:R-:W-:Y:S04]  /*4eae0*/  STL.64 [R1+0x4be8], R10 ;  /* 0x004be80a01007387 */ /* 0x004fe80000100a00 */
[----:B----4-:R0:W-:Y:S04]  /*4eaf0*/  STL.64 [R1+0x4be0], R8 ;  /* 0x004be00801007387 */ /* 0x0101e80000100a00 */
[----:B0-----:R-:W2:Y:S04]  /*4eb00*/  LDL.LU R8, [R1+0x2a0] ;  /* 0x0002a00001087983 */ /* 0x001ea80000300800 */
[----:B------:R-:W2:Y:S04]  /*4eb10*/  LDL.LU R9, [R1+0x2a4] ;  /* 0x0002a40001097983 */ /* 0x000ea80000300800 */
[----:B------:R-:W2:Y:S04]  /*4eb20*/  LDL.LU R10, [R1+0x2a8] ;  /* 0x0002a800010a7983 */ /* 0x000ea80000300800 */
[----:B------:R-:W2:Y:S04]  /*4eb30*/  LDL.LU R11, [R1+0x2ac] ;  /* 0x0002ac00010b7983 */ /* 0x000ea80000300800 */
[----:B------:R0:W-:Y:S04]  /*4eb40*/  STL.64 [R1+0x2e0], R4 ;  /* 0x0002e00401007387 */ /* 0x0001e80000100a00 */
[----:B------:R-:W-:Y:S04]  /*4eb50*/  STL.64 [R1+0x2e8], R6 ;  /* 0x0002e80601007387 */ /* 0x000fe80000100a00 */
[----:B0-----:R-:W4:Y:S04]  /*4eb60*/  LDL.LU.64 R4, [R1+0x4c78] ;  /* 0x004c780001047983 */ /* 0x001f280000300a00 */
[----:B------:R-:W4:Y:S04]  /*4eb70*/  LDL.LU.64 R14, [R1+0x4c70] ;  /* 0x004c7000010e7983 */ /* 0x000f280000300a00 */
[----:B------:R-:W4:Y:S04]  /*4eb80*/  LDL.LU.64 R12, [R1+0x4c68] ;  /* 0x004c6800010c7983 */ /* 0x000f280000300a00 */
[----:B------:R-:W-:Y:S04]  /*4eb90*/  STL [R1+0x4ba8], R2 ;  /* 0x004ba80201007387 */ /* 0x000fe80000100800 */
[----:B------:R-:W-:Y:S01]  /*4eba0*/  STL [R1+0x4ba4], R0 ;  /* 0x004ba40001007387 */ /* 0x000fe20000100800 */
[----:B----4-:R-:W-:-:S15]  /*4ebb0*/  HMMA.16816.F32.BF16 R12, R20, R4, R12 ;  /* 0x00000004140c723c */ /* 0x010fde000004180c */
[----:B------:R-:W-:-:S04]  /*4ebc0*/  NOP ;  /* 0x0000000000007918 */ /* 0x000fc80000000000 */
[----:B------:R0:W-:Y:S04]  /*4ebd0*/  STL.64 [R1+0x2d0], R12 ;  /* 0x0002d00c01007387 */ /* 0x0001e80000100a00 */
[----:B------:R-:W-:Y:S04]  /*4ebe0*/  STL.64 [R1+0x2d8], R14 ;  /* 0x0002d80e01007387 */ /* 0x000fe80000100a00 */
[----:B0-----:R-:W4:Y:S01]  /*4ebf0*/  LDL.LU.64 R12, [R1+0x4c60] ;  /* 0x004c6000010c7983 */ /* 0x001f220000300a00 */
[----:B------:R-:W-:Y:S02]  /*4ec00*/  IMAD.MOV.U32 R29, RZ, RZ, R4 ;  /* 0x000000ffff1d7224 */ /* 0x000fe400078e0004 */
[----:B------:R-:W-:-:S02]  /*4ec10*/  IMAD.MOV.U32 R7, RZ, RZ, R5 ;  /* 0x000000ffff077224 */ /* 0x000fc400078e0005 */
[----:B------:R-:W2:Y:S01]  /*4ec20*/  LDL.LU.64 R4, [R1+0x4c58] ;  /* 0x004c580001047983 */ /* 0x000ea20000300a00 */
        /* <DEDUP_REMOVED lines=9> */
[----:B----4-:R-:W-:Y:S01]  /*4ecc0*/  HMMA.16816.F32.BF16 R16, R20, R12, R16 ;  /* 0x0000000c1410723c */ /* 0x010fe20000041810 */
[----:B------:R-:W-:-:S02]  /*4ecd0*/  IMAD.MOV.U32 R2, RZ, RZ, R12 ;  /* 0x000000ffff027224 */ /* 0x000fc400078e000c */
        /* <DEDUP_REMOVED lines=8> */
[----:B------:R-:W4:Y:S04]  /*4ed60*/  LDL.LU.64 R18, [R1+0x4c20] ;  /* 0x004c200001127983 */ /* 0x000f280000300a00 */
[----:B------:R-:W4:Y:S04]  /*4ed70*/  LDL.LU.64 R16, [R1+0x4c18] ;  /* 0x004c180001107983 */ /* 0x000f280000300a00 */
[----:B------:R-:W4:Y:S04]  /*4ed80*/  LDL.LU.64 R14, [R1+0x4c10] ;  /* 0x004c1000010e7983 */ /* 0x000f280000300a00 */
[----:B------:R-:W4:Y:S01]  /*4ed90*/  LDL.LU.64 R12, [R1+0x4c08] ;  /* 0x004c0800010c7983 */ /* 0x000f220000300a00 */
[----:B---3--:R-:W-:-:S04]  /*4eda0*/  IMAD.MOV.U32 R3, RZ, RZ, R25 ;  /* 0x000000ffff037224 */ /* 0x008fc800078e0019 */
[----:B------:R0:W-:Y:S04]  /*4edb0*/  STL.64 [R1+0x1a0], R20 ;  /* 0x0001a01401007387 */ /* 0x0001e80000100a00 */
[----:B------:R1:W-:Y:S04]  /*4edc0*/  STL.64 [R1+0x1a8], R22 ;  /* 0x0001a81601007387 */ /* 0x0003e80000100a00 */
[----:B0-----:R-:W3:Y:S04]  /*4edd0*/  LDL.LU R20, [R1+0x260] ;  /* 0x0002600001147983 */ /* 0x001ee80000300800 */
[----:B------:R-:W3:Y:S04]  /*4ede0*/  LDL.LU R21, [R1+0x264] ;  /* 0x0002640001157983 */ /* 0x000ee80000300800 */
[----:B-1----:R-:W3:Y:S04]  /*4edf0*/  LDL.LU R22, [R1+0x268] ;  /* 0x0002680001167983 */ /* 0x002ee80000300800 */
[----:B------:R-:W3:Y:S01]  /*4ee00*/  LDL.LU R23, [R1+0x26c] ;  /* 0x00026c0001177983 */ /* 0x000ee20000300800 */
[----:B----4-:R-:W-:-:S15]  /*4ee10*/  HMMA.16816.F32.BF16 R16, R12, R24, R16 ;  /* 0x000000180c10723c */ /* 0x010fde0000041810 */
[----:B------:R-:W-:-:S04]  /*4ee20*/  NOP ;  /* 0x0000000000007918 */ /* 0x000fc80000000000 */
[----:B------:R-:W-:Y:S04]  /*4ee30*/  STL.64 [R1+0x190], R16 ;  /* 0x0001901001007387 */ /* 0x000fe80000100a00 */
[----:B------:R0:W-:Y:S04]  /*4ee40*/  STL.64 [R1+0x198], R18 ;  /* 0x0001981201007387 */ /* 0x0001e80000100a00 */
[----:B0-----:R-:W4:Y:S04]  /*4ee50*/  LDL.LU R18, [R1+0x4c00] ;  /* 0x004c000001127983 */ /* 0x001f280000300800 */
[----:B------:R-:W2:Y:S01]  /*4ee60*/  LDL.LU.64 R16, [R1+0x4bf8] ;  /* 0x004bf80001107983 */ /* 0x000ea20000300a00 */
[----:B------:R-:W-:-:S03]  /*4ee70*/  IMAD.MOV.U32 R19, RZ, RZ, R24 ;  /* 0x000000ffff137224 */ /* 0x000fc600078e0018 */
[----:B------:R-:W2:Y:S02]  /*4ee80*/  LDL.LU.64 R24, [R1+0x4bf0] ;  /* 0x004bf00001187983 */ /* 0x000ea40000300a00 */
[C---:B--2---:R-:W-:Y:S02]  /*4ee90*/  HMMA.16816.F32.BF16 R24, R12.reuse, R24, R8 ;  /* 0x000000180c18723c */ /* 0x044fe40000041808 */
[----:B----4-:R-:W-:Y:S04]  /*4eea0*/  STL.64 [R1+0x4aa8], R18 ;  /* 0x004aa81201007387 */ /* 0x010fe80000100a00 */
[----:B------:R0:W-:Y:S04]  /*4eeb0*/  STL.64 [R1+0x4aa0], R16 ;  /* 0x004aa01001007387 */ /* 0x0001e80000100a00 */
[----:B0-----:R-:W2:Y:S04]  /*4eec0*/  LDL.LU R16, [R1+0x270] ;  /* 0x0002700001107983 */ /* 0x001ea80000300800 */
[----:B------:R-:W2:Y:S04]  /*4eed0*/  LDL.LU R17, [R1+0x274] ;  /* 0x0002740001117983 */ /* 0x000ea80000300800 */
[----:B------:R-:W2:Y:S04]  /*4eee0*/  LDL.LU R18, [R1+0x278] ;  /* 0x0002780001127983 */ /* 0x000ea80000300800 */
[----:B------:R-:W2:Y:S04]  /*4eef0*/  LDL.LU R19, [R1+0x27c] ;  /* 0x00027c0001137983 */ /* 0x000ea80000300800 */
[----:B------:R-:W4:Y:S04]  /*4ef00*/  LDL.LU.64 R10, [R1+0x4be8] ;  /* 0x004be800010a7983 */ /* 0x000f280000300a00 */
[----:B------:R-:W4:Y:S04]  /*4ef10*/  LDL.LU.64 R8, [R1+0x4be0] ;  /* 0x004be00001087983 */ /* 0x000f280000300a00 */
[----:B------:R0:W-:Y:S04]  /*4ef20*/  STL.64 [R1+0x180], R24 ;  /* 0x0001801801007387 */ /* 0x0001e80000100a00 */
[----:B------:R4:W-:Y:S04]  /*4ef30*/  STL.64 [R1+0x188], R26 ;  /* 0x0001881a01007387 */ /* 0x0009e80000100a00 */
[----:B0-----:R-:W4:Y:S02]  /*4ef40*/  LDL.LU.64 R24, [R1+0x4bd8] ;  /* 0x004bd80001187983 */ /* 0x001f240000300a00 */
[----:B----4-:R-:W-:Y:S02]  /*4ef50*/  HMMA.16816.F32.BF16 R24, R12, R24, R8 ;  /* 0x000000180c18723c */ /* 0x010fe40000041808 */
[----:B------:R-:W4:Y:S04]  /*4ef60*/  LDL.LU.64 R10, [R1+0x4bd0] ;  /* 0x004bd000010a7983 */ /* 0x000f280000300a00 */
[----:B------:R-:W4:-:S13]  /*4ef70*/  LDL.LU.64 R8, [R1+0x4bc8] ;  /* 0x004bc80001087983 */ /* 0x000f1a0000300a00 */
[----:B------:R-:W-:Y:S04]  /*4ef80*/  STL.64 [R1+0x170], R24 ;  /* 0x0001701801007387 */ /* 0x000fe80000100a00 */
[----:B------:R0:W-:Y:S04]  /*4ef90*/  STL.64 [R1+0x178], R26 ;  /* 0x0001781a01007387 */ /* 0x0001e80000100a00 */
[----:B0-----:R-:W2:Y:S04]  /*4efa0*/  LDL.LU.64 R26, [R1+0x4bc0] ;  /* 0x004bc000011a7983 */ /* 0x001ea80000300a00 */
[----:B------:R-:W4:Y:S02]  /*4efb0*/  LDL.LU.64 R24, [R1+0x4bb8] ;  /* 0x004bb80001187983 */ /* 0x000f240000300a00 */
[----:B----4-:R-:W-:-:S15]  /*4efc0*/  HMMA.16816.F32.BF16 R8, R12, R24, R8 ;  /* 0x000000180c08723c */ /* 0x010fde0000041808 */
[----:B------:R-:W-:-:S04]  /*4efd0*/  NOP ;  /* 0x0000000000007918 */ /* 0x000fc80000000000 */
[----:B------:R0:W-:Y:S04]  /*4efe0*/  STL.64 [R1+0xd0], R8 ;  /* 0x0000d00801007387 */ /* 0x0001e80000100a00 */
[----:B------:R-:W-:Y:S04]  /*4eff0*/  STL.64 [R1+0xd8], R10 ;  /* 0x0000d80a01007387 */ /* 0x000fe80000100a00 */
[----:B0-----:R-:W4:Y:S04]  /*4f000*/  LDL.LU.64 R8, [R1+0x4bb0] ;  /* 0x004bb00001087983 */ /* 0x001f280000300a00 */
[----:B--2---:R-:W-:Y:S04]  /*4f010*/  STL.64 [R1+0x4a78], R26 ;  /* 0x004a781a01007387 */ /* 0x004fe80000100a00 */
[----:B------:R4:W-:Y:S02]  /*4f020*/  STL.64 [R1+0x4a70], R24 ;  /* 0x004a701801007387 */ /* 0x0009e40000100a00 */
[C---:B----4-:R-:W-:Y:S08]  /*4f030*/  HMMA.16816.F32.BF16 R24, R12.reuse, R8, R16 ;  /* 0x000000080c18723c */ /* 0x050ff00000041810 */
[----:B---3--:R-:W-:Y:S01]  /*4f040*/  HMMA.16816.F32.BF16 R16, R12, R4, R20 ;  /* 0x000000040c10723c */ /* 0x008fe20000041814 */
[----:B------:R0:W-:Y:S10]  /*4f050*/  STL.64 [R1+0x4ab0], R8 ;  /* 0x004ab00801007387 */ /* 0x0001f40000100a00 */
[----:B------:R-:W-:Y:S04]  /*4f060*/  STL.64 [R1+0xc0], R24 ;  /* 0x0000c01801007387 */ /* 0x000fe80000100a00 */
[----:B------:R-:W-:Y:S04]  /*4f070*/  STL.64 [R1+0xc8], R26 ;  /* 0x0000c81a01007387 */ /* 0x000fe80000100a00 */
[----:B0-----:R-:W2:Y:S04]  /*4f080*/  LDL.LU R8, [R1+0x680] ;  /* 0x0006800001087983 */ /* 0x001ea80000300800 */
[----:B------:R-:W-:Y:S04]  /*4f090*/  STL.64 [R1+0xb0], R16 ;  /* 0x0000b01001007387 */ /* 0x000fe80000100a00 */
[----:B------:R-:W-:Y:S04]  /*4f0a0*/  STL.64 [R1+0xb8], R18 ;  /* 0x0000b81201007387 */ /* 0x000fe80000100a00 */
[----:B------:R-:W2:Y:S04]  /*4f0b0*/  LDL.LU R9, [R1+0x684] ;  /* 0x0006840001097983 */ /* 0x000ea80000300800 */
[----:B------:R-:W3:Y:S04]  /*4f0c0*/  LDL.LU R10, [R1+0x688] ;  /* 0x00068800010a7983 */ /* 0x000ee80000300800 */
[----:B------:R-:W3:Y:S04]  /*4f0d0*/  LDL.LU R11, [R1+0x68c] ;  /* 0x00068c00010b7983 */ /* 0x000ee80000300800 */
[----:B---3--:R-:W-:Y:S04]  /*4f0e0*/  STL.64 [R1+0x4ac0], R10 ;  /* 0x004ac00a01007387 */ /* 0x008fe80000100a00 */
[----:B--2---:R0:W-:Y:S02]  /*4f0f0*/  STL.64 [R1+0x4ab8], R8 ;  /* 0x004ab80801007387 */ /* 0x0041e40000100a00 */
[----:B0-----:R-:W-:-:S02]  /*4f100*/  IMAD.MOV.U32 R8, RZ, RZ, R2 ;  /* 0x000000ffff087224 */ /* 0x001fc400078e0002 */
[----:B------:R-:W-:Y:S01]  /*4f110*/  IMAD.MOV.U32 R9, RZ, RZ, R0 ;  /* 0x000000ffff097224 */ /* 0x000fe200078e0000 */
[----:B------:R-:W2:Y:S04]  /*4f120*/  LDL.LU R2, [R1+0x4ba8] ;  /* 0x004ba80001027983 */ /* 0x000ea80000300800 */
[----:B------:R-:W3:Y:S04]  /*4f130*/  LDL.LU R0, [R1+0x4ba4] ;  /* 0x004ba40001007983 */ /* 0x000ee80000300800 */
[----:B------:R0:W-:Y:S02]  /*4f140*/  STL.64 [R1+0x4ad0], R8 ;  /* 0x004ad00801007387 */ /* 0x0001e40000100a00 */
[----:B0-----:R-:W-:-:S02]  /*4f150*/  IMAD.MOV.U32 R8, RZ, RZ, R6 ;  /* 0x000000ffff087224 */ /* 0x001fc400078e0006 */
[----:B------:R-:W-:Y:S01]  /*4f160*/  IMAD.MOV.U32 R9, RZ, RZ, R28 ;  /* 0x000000ffff097224 */ /* 0x000fe200078e001c */
[----:B------:R-:W4:Y:S04]  /*4f170*/  LDL.LU R6, [R1+0x4ba0] ;  /* 0x004ba00001067983 */ /* 0x000f280000300800 */
[----:B------:R-:W2:Y:S04]  /*4f180*/  LDL.LU R28, [R1+0x4b9c] ;  /* 0x004b9c00011c7983 */ /* 0x000ea80000300800 */
[----:B------:R-:W-:Y:S04]  /*4f190*/  STL.64 [R1+0x4ae8], R8 ;  /* 0x004ae80801007387 */ /* 0x000fe80000100a00 */
[----:B------:R-:W2:Y:S04]  /*4f1a0*/  LDL.64 R16, [R1+0xe0] ;  /* 0x0000e00001107983 */ /* 0x000ea80000100a00 */
[----:B--2---:R0:W-:Y:S04]  /*4f1b0*/  STL.64 [R1+0x4ac8], R16 ;  /* 0x004ac81001007387 */ /* 0x0041e80000100a00 */
[----:B0-----:R-:W2:Y:S04]  /*4f1c0*/  LDL.LU R16, [R1+0xbe0] ;  /* 0x000be00001107983 */ /* 0x001ea80000300800 */
[----:B------:R-:W2:Y:S04]  /*4f1d0*/  LDL.LU R17, [R1+0xbe4] ;  /* 0x000be40001117983 */ /* 0x000ea80000300800 */
[----:B------:R-:W2:Y:S04]  /*4f1e0*/  LDL.LU R18, [R1+0xbe8] ;  /* 0x000be80001127983 */ /* 0x000ea80000300800 */
[----:B------:R-:W2:Y:S01]  /*4f1f0*/  LDL.LU R19, [R1+0xbec] ;  /* 0x000bec0001137983 */ /* 0x000ea20000300800 */
[----:B------:R-:W-:-:S02]  /*4f200*/  IMAD.MOV.U32 R8, RZ, RZ, R29 ;  /* 0x000000ffff087224 */ /* 0x000fc400078e001d */
[----:B------:R-:W-:Y:S01]  /*4f210*/  IMAD.MOV.U32 R9, RZ, RZ, R7 ;  /* 0x000000ffff097224 */ /* 0x000fe200078e0007 */
[----:B------:R-:W4:Y:S04]  /*4f220*/  LDL.LU R29, [R1+0x4b98] ;  /* 0x004b9800011d7983 */ /* 0x000f280000300800 */
[----:B------:R-:W4:Y:S04]  /*4f230*/  LDL.LU R7, [R1+0x4b94] ;  /* 0x004b940001077983 */ /* 0x000f280000300800 */
[----:B------:R3:W-:Y:S02]  /*4f240*/  STL.64 [R1+0x4b00], R8 ;  /* 0x004b000801007387 */ /* 0x0007e40000100a00 */
[----:B---3--:R-:W-:-:S02]  /*4f250*/  IMAD.MOV.U32 R8, RZ, RZ, R0 ;  /* 0x000000ffff087224 */ /* 0x008fc400078e0000 */
[----:B------:R-:W-:Y:S01]  /*4f260*/  IMAD.MOV.U32 R9, RZ, RZ, R2 ;  /* 0x000000ffff097224 */ /* 0x000fe200078e0002 */
[----:B--2---:R-:W-:Y:S04]  /*4f270*/  STL.64 [R1+0x4ae0], R18 ;  /* 0x004ae01201007387 */ /* 0x004fe80000100a00 */
[----:B------:R0:W-:Y:S04]  /*4f280*/  STL.64 [R1+0x4ad8], R16 ;  /* 0x004ad81001007387 */ /* 0x0001e80000100a00 */
[----:B0-----:R-:W2:Y:S04]  /*4f290*/  LDL.LU R16, [R1+0xbf0] ;  /* 0x000bf00001107983 */ /* 0x001ea80000300800 */
[----:B------:R-:W2:Y:S04]  /*4f2a0*/  LDL.LU R17, [R1+0xbf4] ;  /* 0x000bf40001117983 */ /* 0x000ea80000300800 */
[----:B------:R-:W3:Y:S04]  /*4f2b0*/  LDL.LU R18, [R1+0xbf8] ;  /* 0x000bf80001127983 */ /* 0x000ee80000300800 */
[----:B------:R-:W3:Y:S04]  /*4f2c0*/  LDL.LU R19, [R1+0xbfc] ;  /* 0x000bfc0001137983 */ /* 0x000ee80000300800 */
[----:B------:R-:W2:Y:S04]  /*4f2d0*/  LDL.LU R0, [R1+0x4b90] ;  /* 0x004b900001007983 */ /* 0x000ea80000300800 */
[----:B------:R-:W2:Y:S04]  /*4f2e0*/  LDL.LU R2, [R1+0x4b8c] ;  /* 0x004b8c0001027983 */ /* 0x000ea80000300800 */
[----:B------:R0:W-:Y:S04]  /*4f2f0*/  STL.64 [R1+0x4b18], R8 ;  /* 0x004b180801007387 */ /* 0x0001e80000100a00 */
[----:B0-----:R-:W2:Y:S04]  /*4f300*/  LDL.64 R8, [R1+0x130] ;  /* 0x0001300001087983 */ /* 0x001ea80000100a00 */
[----:B--2---:R-:W-:Y:S04]  /*4f310*/  STL.64 [R1+0x4b30], R8 ;  /* 0x004b300801007387 */ /* 0x004fe80000100a00 */
[----:B---3--:R-:W-:Y:S04]  /*4f320*/  STL.64 [R1+0x4af8], R18 ;  /* 0x004af81201007387 */ /* 0x008fe80000100a00 */
[----:B------:R0:W-:Y:S04]  /*4f330*/  STL.64 [R1+0x4af0], R16 ;  /* 0x004af01001007387 */ /* 0x0001e80000100a00 */
        /* <DEDUP_REMOVED lines=10> */
[----:B--2---:R0:W-:Y:S01]  /*4f3e0*/  STL.64 [R1+0x4b08], R16 ;  /* 0x004b081001007387 */ /* 0x0041e20000100a00 */
[----:B------:R-:W-:-:S02]  /*4f3f0*/  IMAD.MOV.U32 R24, RZ, RZ, R2 ;  /* 0x000000ffff187224 */ /* 0x000fc400078e0002 */
[----:B------:R-:W-:Y:S01]  /*4f400*/  IMAD.MOV.U32 R25, RZ, RZ, R0 ;  /* 0x000000ffff197224 */ /* 0x000fe200078e0000 */
[----:B----4-:R-:W1:Y:S04]  /*4f410*/  LDSM.16.MT88.4 R20, [R28+UR5+0x4180] ;  /* 0x004180051c14783b */ /* 0x010e680008004200 */
[----:B0-----:R-:W2:Y:S04]  /*4f420*/  LDL.LU R16, [R1+0xc10] ;  /* 0x000c100001107983 */ /* 0x001ea80000300800 */
[----:B------:R-:W2:Y:S04]  /*4f430*/  LDL.LU R17, [R1+0xc14] ;  /* 0x000c140001117983 */ /* 0x000ea80000300800 */
[----:B------:R-:W3:Y:S04]  /*4f440*/  LDL.LU R18, [R1+0xc18] ;  /* 0x000c180001127983 */ /* 0x000ee80000300800 */
[----:B------:R-:W3:Y:S01]  /*4f450*/  LDL.LU R19, [R1+0xc1c] ;  /* 0x000c1c0001137983 */ /* 0x000ee20000300800 */
[----:B------:R-:W-:-:S02]  /*4f460*/  IMAD.MOV.U32 R8, RZ, RZ, R7 ;  /* 0x000000ffff087224 */ /* 0x000fc400078e0007 */
[----:B------:R-:W-:Y:S01]  /*4f470*/  IMAD.MOV.U32 R9, RZ, RZ, R29 ;  /* 0x000000ffff097224 */ /* 0x000fe200078e001d */
[----:B------:R-:W4:Y:S04]  /*4f480*/  LDL.LU R7, [R1+0x4b80] ;  /* 0x004b800001077983 */ /* 0x000f280000300800 */
[----:B------:R-:W-:Y:S04]  /*4f490*/  STL.64 [R1+0x4b60], R8 ;  /* 0x004b600801007387 */ /* 0x000fe80000100a00 */
[----:B---3--:R-:W-:Y:S04]  /*4f4a0*/  STL.64 [R1+0x4b28], R18 ;  /* 0x004b281201007387 */ /* 0x008fe80000100a00 */
[----:B--2---:R0:W-:Y:S04]  /*4f4b0*/  STL.64 [R1+0x4b20], R16 ;  /* 0x004b201001007387 */ /* 0x0041e80000100a00 */
[----:B0-----:R-:W2:Y:S04]  /*4f4c0*/  LDL.LU R16, [R1+0xc20] ;  /* 0x000c200001107983 */ /* 0x001ea80000300800 */
[----:B------:R-:W2:Y:S04]  /*4f4d0*/  LDL.LU R17, [R1+0xc24] ;  /* 0x000c240001117983 */ /* 0x000ea80000300800 */
[----:B------:R-:W3:Y:S04]  /*4f4e0*/  LDL.LU R18, [R1+0xc28] ;  /* 0x000c280001127983 */ /* 0x000ee80000300800 */
[----:B------:R-:W3:Y:S04]  /*4f4f0*/  LDL.LU R19, [R1+0xc2c] ;  /* 0x000c2c0001137983 */ /* 0x000ee80000300800 */
[----:B------:R0:W-:Y:S04]  /*4f500*/  STL.64 [R1+0x4b68], R24 ;  /* 0x004b681801007387 */ /* 0x0001e80000100a00 */
[----:B0-----:R-:W2:Y:S04]  /*4f510*/  LDL.64 R24, [R1+0x50] ;  /* 0x0000500001187983 */ /* 0x001ea80000100a00 */
[----:B------:R-:W2:Y:S04]  /*4f520*/  LDL.LU R8, [R1+0xc50] ;  /* 0x000c500001087983 */ /* 0x000ea80000300800 */
        /* <DEDUP_REMOVED lines=21> */
[----:B----4-:R-:W-:Y:S04]  /*4f680*/  STL.64 [R1+0x4a58], R6 ;  /* 0x004a580601007387 */ /* 0x010fe80000100a00 */
[----:B------:R0:W-:Y:S04]  /*4f690*/  STL.64 [R1+0x4a50], R4 ;  /* 0x004a500401007387 */ /* 0x0001e80000100a00 */
[----:B0-----:R-:W3:Y:S01]  /*4f6a0*/  LDL.64 R4, [R1+0x10] ;  /* 0x0000100001047983 */ /* 0x001ee20000100a00 */
[----:B------:R-:W-:Y:S01]  /*4f6b0*/  HMMA.16816.F32.BF16 R8, R12, R24, R8 ;  /* 0x000000180c08723c */ /* 0x000fe20000041808 */
[----:B------:R-:W-:-:S02]  /*4f6c0*/  IMAD.MOV.U32 R29, RZ, RZ, R24 ;  /* 0x000000ffff1d7224 */ /* 0x000fc400078e0018 */
[----:B---3--:R-:W-:Y:S04]  /*4f6d0*/  STL.64 [R1+0x4a90], R4 ;  /* 0x004a900401007387 */ /* 0x008fe80000100a00 */
[----:B-1----:R-:W-:Y:S04]  /*4f6e0*/  STL.64 [R1+0x49a0], R22 ;  /* 0x0049a01601007387 */ /* 0x002fe80000100a00 */
[----:B------:R0:W-:Y:S04]  /*4f6f0*/  STL.64 [R1+0x4998], R20 ;  /* 0x0049981401007387 */ /* 0x0001e80000100a00 */
[----:B0-----:R-:W3:Y:S04]  /*4f700*/  LDL.LU R20, [R1+0x650] ;  /* 0x0006500001147983 */ /* 0x001ee80000300800 */
[----:B------:R-:W3:Y:S04]  /*4f710*/  LDL.LU R21, [R1+0x654] ;  /* 0x0006540001157983 */ /* 0x000ee80000300800 */
[----:B------:R-:W3:Y:S04]  /*4f720*/  LDL.LU R22, [R1+0x658] ;  /* 0x0006580001167983 */ /* 0x000ee80000300800 */
[----:B------:R-:W3:Y:S04]  /*4f730*/  LDL.LU R23, [R1+0x65c] ;  /* 0x00065c0001177983 */ /* 0x000ee80000300800 */
[----:B------:R-:W4:Y:S04]  /*4f740*/  LDL.LU R4, [R1+0x670] ;  /* 0x0006700001047983 */ /* 0x000f280000300800 */
[----:B------:R-:W4:Y:S04]  /*4f750*/  LDL.LU R5, [R1+0x674] ;  /* 0x0006740001057983 */ /* 0x000f280000300800 */
[----:B------:R-:W4:Y:S04]  /*4f760*/  LDL.LU R6, [R1+0x678] ;  /* 0x0006780001067983 */ /* 0x000f280000300800 */
[----:B------:R-:W4:Y:S04]  /*4f770*/  LDL.LU R7, [R1+0x67c] ;  /* 0x00067c0001077983 */ /* 0x000f280000300800 */
[----:B------:R0:W-:Y:S04]  /*4f780*/  STL [R1+0x4700], R28 ;  /* 0x0047001c01007387 */ /* 0x0001e80000100800 */
[----:B------:R-:W-:Y:S04]  /*4f790*/  STL.64 [R1+0x2a0], R8 ;  /* 0x0002a00801007387 */ /* 0x000fe80000100a00 */
[----:B------:R1:W-:Y:S01]  /*4f7a0*/  STL.64 [R1+0x2a8], R10 ;  /* 0x0002a80a01007387 */ /* 0x0003e20000100a00 */
[----:B0-----:R-:W-:-:S03]  /*4f7b0*/  IMAD.MOV.U32 R28, RZ, RZ, R25 ;  /* 0x000000ffff1c7224 */ /* 0x001fc600078e0019 */
[----:B-1----:R-:W2:Y:S04]  /*4f7c0*/  LDL.LU.64 R10, [R1+0x4b78] ;  /* 0x004b7800010a7983 */ /* 0x002ea80000300a00 */
[----:B------:R-:W2:Y:S04]  /*4f7d0*/  LDL.LU.64 R8, [R1+0x4b70] ;  /* 0x004b700001087983 */ /* 0x000ea80000300a00 */
[----:B------:R-:W2:Y:S02]  /*4f7e0*/  LDL.LU.64 R24, [R1+0x4b68] ;  /* 0x004b680001187983 */ /* 0x000ea40000300a00 */
[----:B--2---:R-:W-:Y:S02]  /*4f7f0*/  HMMA.16816.F32.BF16 R24, R12, R24, R8 ;  /* 0x000000180c18723c */ /* 0x004fe40000041808 */
[----:B------:R-:W2:-:S15]  /*4f800*/  LDL.LU.64 R8, [R1+0x4b60] ;  /* 0x004b600001087983 */ /* 0x000e9e0000300a00 */
[----:B------:R-:W-:Y:S02]  /*4f810*/  NOP ;  /* 0x0000000000007918 */ /* 0x000fe40000000000 */
[----:B------:R0:W-:Y:S04]  /*4f820*/  STL.64 [R1+0x290], R24 ;  /* 0x0002901801007387 */ /* 0x0001e80000100a00 */
[----:B------:R-:W-:Y:S04]  /*4f830*/  STL.64 [R1+0x298], R26 ;  /* 0x0002981a01007387 */ /* 0x000fe80000100a00 */
[----:B0-----:R-:W3:Y:S01]  /*4f840*/  LDL.64 R24, [R1] ;  /* 0x0000000001187983 */ /* 0x001ee20000100a00 */
        /* <DEDUP_REMOVED lines=10> */
[----:B------:R-:W-:Y:S04]  /*4f8f0*/  STL.64 [R1+0x278], R10 ;  /* 0x0002780a01007387 */ /* 0x000fe80000100a00 */
[----:B0-----:R-:W2:Y:S02]  /*4f900*/  LDL.LU.64 R8, [R1+0x4b30] ;  /* 0x004b300001087983 */ /* 0x001ea40000300a00 */
        /* <DEDUP_REMOVED lines=30> */
[----:B------:R-:W-:Y:S04]  /*4faf0*/  STL.64 [R1+0x220], R8 ;  /* 0x0002200801007387 */ /* 0x000fe80000100a00 */
[----:B------:R0:W-:Y:S04]  /*4fb00*/  STL.64 [R1+0x228], R10 ;  /* 0x0002280a01007387 */ /* 0x0001e80000100a00 */
[----:B0-----:R-:W2:Y:S04]  /*4fb10*/  LDL.LU.64 R10, [R1+0x4ac0] ;  /* 0x004ac000010a7983 */ /* 0x001ea80000300a00 */
[----:B------:R-:W2:Y:S02]  /*4fb20*/  LDL.LU.64 R8, [R1+0x4ab8] ;  /* 0x004ab80001087983 */ /* 0x000ea40000300a00 */
[----:B--2---:R-:W-:Y:S02]  /*4fb30*/  HMMA.16816.F32.BF16 R12, R12, R16, R8 ;  /* 0x000000100c0c723c */ /* 0x004fe40000041808 */
[----:B------:R-:W2:-:S15]  /*4fb40*/  LDL.LU.64 R8, [R1+0x4ab0] ;  /* 0x004ab00001087983 */ /* 0x000e9e0000300a00 */
[----:B------:R-:W-:Y:S02]  /*4fb50*/  NOP ;  /* 0x0000000000007918 */ /* 0x000fe40000000000 */
[----:B------:R0:W-:Y:S04]  /*4fb60*/  STL.64 [R1+0xa0], R12 ;  /* 0x0000a00c01007387 */ /* 0x0001e80000100a00 */
[----:B------:R-:W-:Y:S04]  /*4fb70*/  STL.64 [R1+0xa8], R14 ;  /* 0x0000a80e01007387 */ /* 0x000fe80000100a00 */
[----:B------:R-:W2:Y:S01]  /*4fb80*/  LDL.LU.64 R18, [R1+0x4aa8] ;  /* 0x004aa80001127983 */ /* 0x000ea20000300a00 */
[----:B------:R-:W-:Y:S02]  /*4fb90*/  IMAD.MOV.U32 R11, RZ, RZ, R16 ;  /* 0x000000ffff0b7224 */ /* 0x000fe400078e0010 */
[----:B------:R-:W-:-:S02]  /*4fba0*/  IMAD.MOV.U32 R10, RZ, RZ, R17 ;  /* 0x000000ffff0a7224 */ /* 0x000fc400078e0011 */
[----:B------:R-:W4:Y:S01]  /*4fbb0*/  LDL.LU.64 R16, [R1+0x4aa0] ;  /* 0x004aa00001107983 */ /* 0x000f220000300a00 */
[----:B0-----:R-:W-:Y:S02]  /*4fbc0*/  IMAD.MOV.U32 R13, RZ, RZ, R3 ;  /* 0x000000ffff0d7224 */ /* 0x001fe400078e0003 */
[----:B--2---:R-:W-:Y:S02]  /*4fbd0*/  IMAD.MOV.U32 R12, RZ, RZ, R19 ;  /* 0x000000ffff0c7224 */ /* 0x004fe400078e0013 */
[----:B------:R-:W4:Y:S04]  /*4fbe0*/  LDL.LU R19, [R1+0x4a9c] ;  /* 0x004a9c0001137983 */ /* 0x000f280000300800 */
[----:B------:R-:W2:Y:S04]  /*4fbf0*/  LDL.LU R3, [R1+0x4a98] ;  /* 0x004a980001037983 */ /* 0x000ea80000300800 */
[----:B------:R-:W-:Y:S04]  /*4fc00*/  STL.64 [R1+0x4a68], R10 ;  /* 0x004a680a01007387 */ /* 0x000fe80000100a00 */
[----:B------:R0:W-:Y:S04]  /*4fc10*/  STL.64 [R1+0x4a60], R8 ;  /* 0x004a600801007387 */ /* 0x0001e80000100a00 */
[----:B0-----:R-:W2:Y:S04]  /*4fc20*/  LDL.LU R8, [R1+0x550] ;  /* 0x0005500001087983 */ /* 0x001ea80000300800 */
[----:B------:R-:W2:Y:S04]  /*4fc30*/  LDL.LU R9, [R1+0x554] ;  /* 0x0005540001097983 */ /* 0x000ea80000300800 */
[----:B------:R-:W2:Y:S04]  /*4fc40*/  LDL.LU R10, [R1+0x558] ;  /* 0x00055800010a7983 */ /* 0x000ea80000300800 */
        /* <DEDUP_REMOVED lines=8> */
[----:B------:R-:W3:Y:S04]  /*4fcd0*/  LDL.LU.64 R4, [R1+0x4a90] ;  /* 0x004a900001047983 */ /* 0x000ee80000300a00 */
[----:B------:R-:W-:Y:S04]  /*4fce0*/  STL.64 [R1+0x90], R12 ;  /* 0x0000900c01007387 */ /* 0x000fe80000100a00 */
[----:B------:R3:W-:Y:S02]  /*4fcf0*/  STL.64 [R1+0x98], R14 ;  /* 0x0000980e01007387 */ /* 0x0007e40000100a00 */
[C---:B---3--:R-:W-:Y:S08]  /*4fd00*/  HMMA.16816.F32.BF16 R12, R16.reuse, R4, R20 ;  /* 0x00000004100c723c */ /* 0x048ff00000041814 */
[----:B--2---:R-:W-:Y:S01]  /*4fd10*/  HMMA.16816.F32.BF16 R8, R16, R24, R8 ;  /* 0x000000181008723c */ /* 0x004fe20000041808 */
[----:B------:R-:W-:-:S02]  /*4fd20*/  IMAD.MOV.U32 R21, RZ, RZ, R4 ;  /* 0x000000ffff157224 */ /* 0x000fc400078e0004 */
[----:B------:R-:W-:Y:S02]  /*4fd30*/  IMAD.MOV.U32 R20, RZ, RZ, R5 ;  /* 0x000000ffff147224 */ /* 0x000fe400078e0005 */
[----:B------:R-:W-:Y:S02]  /*4fd40*/  IMAD.MOV.U32 R23, RZ, RZ, R24 ;  /* 0x000000ffff177224 */ /* 0x000fe400078e0018 */
[----:B------:R-:W-:-:S04]  /*4fd50*/  IMAD.MOV.U32 R22, RZ, RZ, R25 ;  /* 0x000000ffff167224 */ /* 0x000fc800078e0019 */
[----:B------:R0:W-:Y:S04]  /*4fd60*/  STL.64 [R1+0x80], R12 ;  /* 0x0000800c01007387 */ /* 0x0001e80000100a00 */
[----:B------:R1:W-:Y:S04]  /*4fd70*/  STL.64 [R1+0x88], R14 ;  /* 0x0000880e01007387 */ /* 0x0003e80000100a00 */
[----:B0-----:R-:W2:Y:S04]  /*4fd80*/  LDL.LU R12, [R1+0x370] ;  /* 0x00037000010c7983 */ /* 0x001ea80000300800 */
[----:B------:R-:W2:Y:S04]  /*4fd90*/  LDL.LU R13, [R1+0x374] ;  /* 0x00037400010d7983 */ /* 0x000ea80000300800 */
[----:B-1----:R-:W2:Y:S04]  /*4fda0*/  LDL.LU R14, [R1+0x378] ;  /* 0x00037800010e7983 */ /* 0x002ea80000300800 */
[----:B------:R-:W2:Y:S04]  /*4fdb0*/  LDL.LU R15, [R1+0x37c] ;  /* 0x00037c00010f7983 */ /* 0x000ea80000300800 */
[----:B------:R-:W3:Y:S04]  /*4fdc0*/  LDL.LU R4, [R1+0x3a0] ;  /* 0x0003a00001047983 */ /* 0x000ee80000300800 */
[----:B------:R-:W3:Y:S04]  /*4fdd0*/  LDL.LU R5, [R1+0x3a4] ;  /* 0x0003a40001057983 */ /* 0x000ee80000300800 */
[----:B------:R-:W3:Y:S04]  /*4fde0*/  LDL.LU R6, [R1+0x3a8] ;  /* 0x0003a80001067983 */ /* 0x000ee80000300800 */
[----:B------:R-:W3:Y:S04]  /*4fdf0*/  LDL.LU R7, [R1+0x3ac] ;  /* 0x0003ac0001077983 */ /* 0x000ee80000300800 */
[----:B------:R-:W-:Y:S04]  /*4fe00*/  STL.64 [R1+0x70], R8 ;  /* 0x0000700801007387 */ /* 0x000fe80000100a00 */
[----:B------:R0:W-:Y:S04]  /*4fe10*/  STL.64 [R1+0x78], R10 ;  /* 0x0000780a01007387 */ /* 0x0001e80000100a00 */
[----:B0-----:R-:W4:Y:S04]  /*4fe20*/  LDL.LU.64 R10, [R1+0x4a88] ;  /* 0x004a8800010a7983 */ /* 0x001f280000300a00 */
[----:B------:R-:W4:Y:S04]  /*4fe30*/  LDL.LU.64 R8, [R1+0x4a80] ;  /* 0x004a800001087983 */ /* 0x000f280000300a00 */
[----:B------:R-:W2:Y:S04]  /*4fe40*/  LDL.LU.64 R26, [R1+0x4a78] ;  /* 0x004a7800011a7983 */ /* 0x000ea80000300a00 */
[----:B------:R-:W4:Y:S04]  /*4fe50*/  LDL.LU.64 R24, [R1+0x4a70] ;  /* 0x004a700001187983 */ /* 0x000f280000300a00 */
[----:B------:R-:W-:Y:S04]  /*4fe60*/  STL.64 [R1+0x4a18], R22 ;  /* 0x004a181601007387 */ /* 0x000fe80000100a00 */
[----:B------:R0:W-:Y:S04]  /*4fe70*/  STL.64 [R1+0x4a10], R20 ;  /* 0x004a101401007387 */ /* 0x0001e80000100a00 */
[----:B0-----:R-:W2:Y:S04]  /*4fe80*/  LDL.LU R20, [R1+0xb20] ;  /* 0x000b200001147983 */ /* 0x001ea80000300800 */
[----:B------:R-:W2:Y:S04]  /*4fe90*/  LDL.LU R21, [R1+0xb24] ;  /* 0x000b240001157983 */ /* 0x000ea80000300800 */
[----:B------:R-:W2:Y:S04]  /*4fea0*/  LDL.LU R22, [R1+0xb28] ;  /* 0x000b280001167983 */ /* 0x000ea80000300800 */
[----:B------:R-:W2:Y:S04]  /*4feb0*/  LDL.LU R23, [R1+0xb2c] ;  /* 0x000b2c0001177983 */ /* 0x000ea80000300800 */
[----:B--2---:R-:W-:Y:S04]  /*4fec0*/  STL.64 [R1+0x4a28], R22 ;  /* 0x004a281601007387 */ /* 0x004fe80000100a00 */
[----:B------:R0:W-:Y:S04]  /*4fed0*/  STL.64 [R1+0x4a20], R20 ;  /* 0x004a201401007387 */ /* 0x0001e80000100a00 */
[----:B0-----:R-:W2:Y:S01]  /*4fee0*/  LDL.64 R20, [R1+0x160] ;  /* 0x0001600001147983 */ /* 0x001ea20000100a00 */
[----:B----4-:R-:W-:Y:S03]  /*4fef0*/  HMMA.16816.F32.BF16 R8, R16, R24, R8 ;  /* 0x000000181008723c */ /* 0x010fe60000041808 */
[----:B--2---:R-:W-:-:S15]  /*4ff00*/  STL.64 [R1+0x4a38], R20 ;  /* 0x004a381401007387 */ /* 0x004fde0000100a00 */
[----:B------:R-:W-:Y:S01]  /*4ff10*/  NOP ;  /* 0x0000000000007918 */ /* 0x000fe20000000000 */
[----:B------:R-:W-:Y:S04]  /*4ff20*/  STL.64 [R1+0x60], R8 ;  /* 0x0000600801007387 */ /* 0x000fe80000100a00 */
[----:B------:R0:W-:Y:S04]  /*4ff30*/  STL.64 [R1+0x68], R10 ;  /* 0x0000680a01007387 */ /* 0x0001e80000100a00 */
[----:B0-----:R-:W2:Y:S04]  /*4ff40*/  LDL.LU.64 R10, [R1+0x4a68] ;  /* 0x004a6800010a7983 */ /* 0x001ea80000300a00 */
[----:B------:R-:W3:Y:S04]  /*4ff50*/  LDL.LU.64 R8, [R1+0x4a60] ;  /* 0x004a600001087983 */ /* 0x000ee80000300a00 */
[----:B------:R-:W-:Y:S04]  /*4ff60*/  STL.64 [R1+0x4950], R26 ;  /* 0x0049501a01007387 */ /* 0x000fe80000100a00 */
[----:B------:R0:W-:Y:S04]  /*4ff70*/  STL.64 [R1+0x4948], R24 ;  /* 0x0049481801007387 */ /* 0x0001e80000100a00 */
[----:B0-----:R-:W4:Y:S04]  /*4ff80*/  LDL.64 R24, [R1+0x140] ;  /* 0x0001400001187983 */ /* 0x001f280000100a00 */
[----:B----4-:R0:W-:Y:S04]  /*4ff90*/  STL.64 [R1+0x4a30], R24 ;  /* 0x004a301801007387 */ /* 0x0101e80000100a00 */
[----:B0-----:R-:W4:Y:S04]  /*4ffa0*/  LDL.LU R24, [R1+0xb30] ;  /* 0x000b300001187983 */ /* 0x001f280000300800 */
[----:B------:R-:W4:Y:S04]  /*4ffb0*/  LDL.LU R25, [R1+0xb34] ;  /* 0x000b340001197983 */ /* 0x000f280000300800 */
[----:B------:R-:W2:Y:S04]  /*4ffc0*/  LDL.LU R26, [R1+0xb38] ;  /* 0x000b3800011a7983 */ /* 0x000ea80000300800 */
[----:B------:R-:W2:Y:S01]  /*4ffd0*/  LDL.LU R27, [R1+0xb3c] ;  /* 0x000b3c00011b7983 */ /* 0x000ea20000300800 */
[----:B---3--:R-:W-:Y:S03]  /*4ffe0*/  HMMA.16816.F32.BF16 R4, R16, R8, R4 ;  /* 0x000000081004723c */ /* 0x008fe60000041804 */
[----:B--2---:R-:W-:Y:S04]  /*4fff0*/  STL.64 [R1+0x4a48], R26 ;  /* 0x004a481a01007387 */ /* 0x004fe80000100a00 */
[----:B----4-:R0:W-:Y:S04]  /*50000*/  STL.64 [R1+0x4a40], R24 ;  /* 0x004a401801007387 */ /* 0x0101e80000100a00 */
[----:B0-----:R-:W2:Y:S04]  /*50010*/  LDL.LU R24, [R1+0xb40] ;  /* 0x000b400001187983 */ /* 0x001ea80000300800 */
[----:B------:R-:W2:Y:S04]  /*50020*/  LDL.LU R25, [R1+0xb44] ;  /* 0x000b440001197983 */ /* 0x000ea80000300800 */
[----:B------:R-:W2:Y:S04]  /*50030*/  LDL.LU R26, [R1+0xb48] ;  /* 0x000b4800011a7983 */ /* 0x000ea80000300800 */
[----:B------:R-:W2:Y:S04]  /*50040*/  LDL.LU R27, [R1+0xb4c] ;  /* 0x000b4c00011b7983 */ /* 0x000ea80000300800 */
[----:B------:R-:W-:Y:S04]  /*50050*/  STL.64 [R1+0x40], R4 ;  /* 0x0000400401007387 */ /* 0x000fe80000100a00 */
[----:B------:R0:W-:Y:S04]  /*50060*/  STL.64 [R1+0x48], R6 ;  /* 0x0000480601007387 */ /* 0x0001e80000100a00 */
[----:B0-----:R-:W3:Y:S04]  /*50070*/  LDL.LU.64 R6, [R1+0x4a58] ;  /* 0x004a580001067983 */ /* 0x001ee80000300a00 */
[----:B------:R-:W4:Y:S01]  /*50080*/  LDL.LU.64 R4, [R1+0x4a50] ;  /* 0x004a500001047983 */ /* 0x000f220000300a00 */
[----:B------:R-:W-:-:S02]  /*50090*/  IMAD.MOV.U32 R20, RZ, RZ, R29 ;  /* 0x000000ffff147224 */ /* 0x000fc400078e001d */
[----:B------:R-:W-:Y:S01]  /*500a0*/  IMAD.MOV.U32 R21, RZ, RZ, R28 ;  /* 0x000000ffff157224 */ /* 0x000fe200078e001c */
[----:B----4-:R-:W-:Y:S01]  /*500b0*/  HMMA.16816.F32.BF16 R12, R16, R4, R12 ;  /* 0x00000004100c723c */ /* 0x010fe2000004180c */
[----:B---3--:R-:W-:Y:S04]  /*500c0*/  STL.64 [R1+0x4930], R6 ;  /* 0x0049300601007387 */ /* 0x008fe80000100a00 */
[----:B------:R0:W-:-:S14]  /*500d0*/  STL.64 [R1+0x4928], R4 ;  /* 0x0049280401007387 */ /* 0x0001dc0000100a00 */
[----:B------:R-:W-:Y:S04]  /*500e0*/  STL.64 [R1+0x30], R12 ;  /* 0x0000300c01007387 */ /* 0x000fe80000100a00 */
[----:B------:R-:W-:Y:S04]  /*500f0*/  STL.64 [R1+0x38], R14 ;  /* 0x0000380e01007387 */ /* 0x000fe80000100a00 */
[----:B------:R-:W1:Y:S01]  /*50100*/  LDSM.16.MT88.4 R12, [R3+UR5+0x4000] ;  /* 0x00400005030c783b */ /* 0x000e620008004200 */
[----:B--2---:R-:W-:Y:S03]  /*50110*/  HMMA.16816.F32.BF16 R20, R16, R20, R24 ;  /* 0x000000141014723c */ /* 0x004fe60000041818 */
[----:B0-----:R-:W2:Y:S04]  /*50120*/  LDL.LU R4, [R1+0x410] ;  /* 0x0004100001047983 */ /* 0x001ea80000300800 */
[----:B------:R-:W2:Y:S04]  /*50130*/  LDL.LU R5, [R1+0x414] ;  /* 0x0004140001057983 */ /* 0x000ea80000300800 */
[----:B------:R-:W2:Y:S04]  /*50140*/  LDL.LU R6, [R1+0x418] ;  /* 0x0004180001067983 */ /* 0x000ea80000300800 */
[----:B------:R-:W2:Y:S04]  /*50150*/  LDL.LU R7, [R1+0x41c] ;  /* 0x00041c0001077983 */ /* 0x000ea80000300800 */
[----:B-1----:R-:W-:Y:S04]  /*50160*/  STL.64 [R1+0x4868], R14 ;  /* 0x0048680e01007387 */ /* 0x002fe80000100a00 */
[----:B------:R-:W-:Y:S04]  /*50170*/  STL.64 [R1+0x4860], R12 ;  /* 0x0048600c01007387 */ /* 0x000fe80000100a00 */
[----:B------:R-:W3:Y:S04]  /*50180*/  LDL.LU.64 R26, [R1+0x4a48] ;  /* 0x004a4800011a7983 */ /* 0x000ee80000300a00 */
[----:B------:R-:W3:Y:S04]  /*50190*/  LDL.LU.64 R24, [R1+0x4a40] ;  /* 0x004a400001187983 */ /* 0x000ee80000300a00 */
[----:B------:R0:W-:Y:S04]  /*501a0*/  STL.64 [R1+0x370], R20 ;  /* 0x0003701401007387 */ /* 0x0001e80000100a00 */
[----:B------:R-:W-:Y:S04]  /*501b0*/  STL.64 [R1+0x378], R22 ;  /* 0x0003781601007387 */ /* 0x000fe80000100a00 */
[----:B0-----:R-:W3:Y:S01]  /*501c0*/  LDL.LU.64 R20, [R1+0x4a38] ;  /* 0x004a380001147983 */ /* 0x001ee20000300a00 */
[----:B------:R-:W-:-:S02]  /*501d0*/  IMAD.MOV.U32 R13, RZ, RZ, R10 ;  /* 0x000000ffff0d7224 */ /* 0x000fc400078e000a */
[----:B------:R-:W-:Y:S01]  /*501e0*/  IMAD.MOV.U32 R12, RZ, RZ, R11 ;  /* 0x000000ffff0c7224 */ /* 0x000fe200078e000b */
[----:B---3--:R-:W-:Y:S01]  /*501f0*/  HMMA.16816.F32.BF16 R24, R16, R20, R24 ;  /* 0x000000141018723c */ /* 0x008fe20000041818 */
[----:B------:R-:W-:Y:S01]  /*50200*/  IMAD.MOV.U32 R10, RZ, RZ, R21 ;  /* 0x000000ffff0a7224 */ /* 0x000fe200078e0015 */
[----:B------:R-:W-:-:S15]  /*50210*/  MOV R11, R20 ;  /* 0x00000014000b7202 */ /* 0x000fde0000000f00 */
[----:B------:R-:W-:Y:S02]  /*50220*/  NOP ;  /* 0x0000000000007918 */ /* 0x000fe40000000000 */
[----:B------:R0:W-:Y:S04]  /*50230*/  STL.64 [R1+0x3a0], R24 ;  /* 0x0003a01801007387 */ /* 0x0001e80000100a00 */
[----:B------:R-:W-:Y:S04]  /*50240*/  STL.64 [R1+0x3a8], R26 ;  /* 0x0003a81a01007387 */ /* 0x000fe80000100a00 */
        /* <DEDUP_REMOVED lines=10> */
[----:B------:R-:W-:-:S15]  /*502f0*/  IMAD.MOV.U32 R15, RZ, RZ, R8 ;  /* 0x000000ffff0f7224 */ /* 0x000fde00078e0008 */
[----:B------:R-:W-:Y:S01]  /*50300*/  NOP ;  /* 0x0000000000007918 */ /* 0x000fe20000000000 */
[----:B------:R-:W-:Y:S04]  /*50310*/  STL.64 [R1+0x3f0], R20 ;  /* 0x0003f01401007387 */ /* 0x000fe80000100a00 */
[----:B------:R0:W-:Y:S04]  /*50320*/  STL.64 [R1+0x3f8], R22 ;  /* 0x0003f81601007387 */ /* 0x0001e80000100a00 */
[----:B0-----:R-:W2:Y:S04]  /*50330*/  LDL.LU.64 R22, [R1+0x4a18] ;  /* 0x004a180001167983 */ /* 0x001ea80000300a00 */
[----:B------:R-:W3:Y:S04]  /*50340*/  LDL.LU.64 R20, [R1+0x4a10] ;  /* 0x004a100001147983 */ /* 0x000ee80000300a00 */
[----:B------:R-:W-:Y:S04]  /*50350*/  STL [R1+0x491c], R14 ;  /* 0x00491c0e01007387 */ /* 0x000fe80000100800 */
[----:B------:R-:W-:Y:S04]  /*50360*/  STL [R1+0x4918], R15 ;  /* 0x0049180f01007387 */ /* 0x000fe80000100800 */
[----:B------:R-:W-:Y:S04]  /*50370*/  STL.64 [R1+0x49c8], R12 ;  /* 0x0049c80c01007387 */ /* 0x000fe80000100a00 */
[----:B------:R0:W-:Y:S04]  /*50380*/  STL.64 [R1+0x410], R4 ;  /* 0x0004100401007387 */ /* 0x0001e80000100a00 */
[----:B------:R1:W-:Y:S04]  /*50390*/  STL.64 [R1+0x418], R6 ;  /* 0x0004180601007387 */ /* 0x0003e80000100a00 */
[----:B0-----:R-:W4:Y:S04]  /*503a0*/  LDL.LU R4, [R1+0x5a0] ;  /* 0x0005a00001047983 */ /* 0x001f280000300800 */
[----:B------:R-:W4:Y:S04]  /*503b0*/  LDL.LU R5, [R1+0x5a4] ;  /* 0x0005a40001057983 */ /* 0x000f280000300800 */
[----:B-1----:R-:W3:Y:S04]  /*503c0*/  LDL.LU R6, [R1+0x5a8] ;  /* 0x0005a80001067983 */ /* 0x002ee80000300800 */
[----:B------:R-:W3:Y:S01]  /*503d0*/  LDL.LU R7, [R1+0x5ac] ;  /* 0x0005ac0001077983 */ /* 0x000ee20000300800 */
[----:B------:R-:W-:-:S02]  /*503e0*/  IMAD.MOV.U32 R29, RZ, RZ, R24 ;  /* 0x000000ffff1d7224 */ /* 0x000fc400078e0018 */
[----:B------:R-:W-:Y:S02]  /*503f0*/  IMAD.MOV.U32 R28, RZ, RZ, R25 ;  /* 0x000000ffff1c7224 */ /* 0x000fe400078e0019 */
[----:B--2---:R-:W-:Y:S02]  /*50400*/  IMAD.MOV.U32 R24, RZ, RZ, R23 ;  /* 0x000000ffff187224 */ /* 0x004fe400078e0017 */
[----:B------:R-:W-:-:S05]  /*50410*/  IMAD.MOV.U32 R25, RZ, RZ, R22 ;  /* 0x000000ffff197224 */ /* 0x000fca00078e0016 */
[----:B------:R0:W-:Y:S04]  /*50420*/  STL.64 [R1+0x4968], R24 ;  /* 0x0049681801007387 */ /* 0x0001e80000100a00 */
[----:B---3--:R-:W-:Y:S04]  /*50430*/  STL.64 [R1+0x4940], R6 ;  /* 0x0049400601007387 */ /* 0x008fe80000100a00 */
[----:B----4-:R1:W-:Y:S01]  /*50440*/  STL.64 [R1+0x4938], R4 ;  /* 0x0049380401007387 */ /* 0x0103e20000100a00 */
[----:B0-----:R-:W-:Y:S02]  /*50450*/  IMAD.MOV.U32 R25, RZ, RZ, R20 ;  /* 0x000000ffff197224 */ /* 0x001fe400078e0014 */
[----:B------:R-:W-:Y:S01]  /*50460*/  IMAD.MOV.U32 R24, RZ, RZ, R21 ;  /* 0x000000ffff187224 */ /* 0x000fe200078e0015 */
[----:B-1----:R-:W2:Y:S04]  /*50470*/  LDL.LU R4, [R1+0x590] ;  /* 0x0005900001047983 */ /* 0x002ea80000300800 */
[----:B------:R-:W2:Y:S04]  /*50480*/  LDL.LU R5, [R1+0x594] ;  /* 0x0005940001057983 */ /* 0x000ea80000300800 */
[----:B------:R-:W3:Y:S04]  /*50490*/  LDL.LU R6, [R1+0x598] ;  /* 0x0005980001067983 */ /* 0x000ee80000300800 */
[----:B------:R-:W3:Y:S04]  /*504a0*/  LDL.LU R7, [R1+0x59c] ;  /* 0x00059c0001077983 */ /* 0x000ee80000300800 */
[----:B------:R-:W4:Y:S04]  /*504b0*/  LDL.LU R20, [R1+0x540] ;  /* 0x0005400001147983 */ /* 0x000f280000300800 */
        /* <DEDUP_REMOVED lines=12> */
[----:B------:R-:W-:Y:S04]  /*50580*/  STL.64 [R1+0x49f8], R8 ;  /* 0x0049f80801007387 */ /* 0x000fe80000100a00 */
[----:B------:R-:W-:Y:S04]  /*50590*/  STL.64 [R1+0x49d8], R14 ;  /* 0x0049d80e01007387 */ /* 0x000fe80000100a00 */
[----:B------:R0:W-:Y:S04]  /*505a0*/  STL.64 [R1+0x49d0], R12 ;  /* 0x0049d00c01007387 */ /* 0x0001e80000100a00 */
[----:B0-----:R-:W2:Y:S04]  /*505b0*/  LDL.64 R12, [R1+0x110] ;  /* 0x00011000010c7983 */ /* 0x001ea80000100a00 */
[----:B--2---:R0:W-:Y:S04]  /*505c0*/  STL.64 [R1+0x49e8], R12 ;  /* 0x0049e80c01007387 */ /* 0x0041e80000100a00 */
[----:B0-----:R-:W2:Y:S04]  /*505d0*/  LDL.64 R12, [R1+0x120] ;  /* 0x00012000010c7983 */ /* 0x001ea80000100a00 */
[----:B--2---:R0:W-:Y:S04]  /*505e0*/  STL.64 [R1+0x4a08], R12 ;  /* 0x004a080c01007387 */ /* 0x0041e80000100a00 */
[----:B0-----:R-:W2:Y:S04]  /*505f0*/  LDL.LU R12, [R1+0x440] ;  /* 0x00044000010c7983 */ /* 0x001ea80000300800 */
[----:B------:R-:W2:Y:S04]  /*50600*/  LDL.LU R13, [R1+0x444] ;  /* 0x00044400010d7983 */ /* 0x000ea80000300800 */
[----:B------:R-:W2:Y:S04]  /*50610*/  LDL.LU R14, [R1+0x448] ;  /* 0x00044800010e7983 */ /* 0x000ea80000300800 */
[----:B------:R-:W2:Y:S04]  /*50620*/  LDL.LU R15, [R1+0x44c] ;  /* 0x00044c00010f7983 */ /* 0x000ea80000300800 */
[----:B------:R-:W-:Y:S04]  /*50630*/  STL.64 [R1+0x49b0], R22 ;  /* 0x0049b01601007387 */ /* 0x000fe80000100a00 */
[----:B----4-:R0:W-:Y:S04]  /*50640*/  STL.64 [R1+0x49a8], R20 ;  /* 0x0049a81401007387 */ /* 0x0101e80000100a00 */
[----:B0-----:R-:W4:Y:S04]  /*50650*/  LDL.64 R20, [R1+0xf0] ;  /* 0x0000f00001147983 */ /* 0x001f280000100a00 */
[----:B----4-:R0:W-:Y:S04]  /*50660*/  STL.64 [R1+0x49c0], R20 ;  /* 0x0049c01401007387 */ /* 0x0101e80000100a00 */
[----:B0-----:R-:W4:Y:S04]  /*50670*/  LDL.64 R20, [R1+0x100] ;  /* 0x0001000001147983 */ /* 0x001f280000100a00 */
[----:B----4-:R0:W-:Y:S04]  /*50680*/  STL.64 [R1+0x49e0], R20 ;  /* 0x0049e01401007387 */ /* 0x0101e80000100a00 */
[----:B0-----:R-:W4:Y:S04]  /*50690*/  LDL.LU R20, [R1+0xb00] ;  /* 0x000b000001147983 */ /* 0x001f280000300800 */
[----:B------:R-:W4:Y:S04]  /*506a0*/  LDL.LU R21, [R1+0xb04] ;  /* 0x000b040001157983 */ /* 0x000f280000300800 */
[----:B------:R-:W4:Y:S04]  /*506b0*/  LDL.LU R22, [R1+0xb08] ;  /* 0x000b080001167983 */ /* 0x000f280000300800 */
[----:B------:R-:W4:Y:S04]  /*506c0*/  LDL.LU R23, [R1+0xb0c] ;  /* 0x000b0c0001177983 */ /* 0x000f280000300800 */
[----:B------:R0:W-:Y:S04]  /*506d0*/  STL.64 [R1+0x4980], R24 ;  /* 0x0049801801007387 */ /* 0x0001e80000100a00 */
[----:B0-----:R-:W2:Y:S04]  /*506e0*/  LDL.64 R24, [R1+0x20] ;  /* 0x0000200001187983 */ /* 0x001ea80000100a00 */
        /* <DEDUP_REMOVED lines=13> */
[----:B--2---:R-:W-:Y:S04]  /*507c0*/  STL.64 [R1+0x4978], R6 ;  /* 0x0049780601007387 */ /* 0x004fe80000100a00 */
[----:B---3--:R0:W-:Y:S04]  /*507d0*/  STL.64 [R1+0x4970], R4 ;  /* 0x0049700401007387 */ /* 0x0081e80000100a00 */
[----:B0-----:R-:W2:Y:S04]  /*507e0*/  LDL.LU R4, [R1+0x570] ;  /* 0x0005700001047983 */ /* 0x001ea80000300800 */
[----:B------:R-:W2:Y:S04]  /*507f0*/  LDL.LU R5, [R1+0x574] ;  /* 0x0005740001057983 */ /* 0x000ea80000300800 */
[----:B------:R-:W3:Y:S04]  /*50800*/  LDL.LU R6, [R1+0x578] ;  /* 0x0005780001067983 */ /* 0x000ee80000300800 */
[----:B------:R-:W3:Y:S01]  /*50810*/  LDL.LU R7, [R1+0x57c] ;  /* 0x00057c0001077983 */ /* 0x000ee20000300800 */
[C---:B------:R-:W-:Y:S03]  /*50820*/  HMMA.16816.F32.BF16 R8, R16.reuse, R8, R12 ;  /* 0x000000081008723c */ /* 0x040fe6000004180c */
[----:B---3--:R-:W-:Y:S04]  /*50830*/  STL.64 [R1+0x4990], R6 ;  /* 0x0049900601007387 */ /* 0x008fe80000100a00 */
[----:B--2---:R0:W-:Y:S04]  /*50840*/  STL.64 [R1+0x4988], R4 ;  /* 0x0049880401007387 */ /* 0x0041e80000100a00 */
[----:B0-----:R-:W2:Y:S04]  /*50850*/  LDL.LU R4, [R1+0x560] ;  /* 0x0005600001047983 */ /* 0x001ea80000300800 */
[----:B------:R-:W2:Y:S04]  /*50860*/  LDL.LU R5, [R1+0x564] ;  /* 0x0005640001057983 */ /* 0x000ea80000300800 */
[----:B------:R-:W2:Y:S04]  /*50870*/  LDL.LU R6, [R1+0x568] ;  /* 0x0005680001067983 */ /* 0x000ea80000300800 */
[----:B------:R-:W2:Y:S04]  /*50880*/  LDL.LU R7, [R1+0x56c] ;  /* 0x00056c0001077983 */ /* 0x000ea80000300800 */
[----:B------:R-:W-:Y:S04]  /*50890*/  STL [R1+0x4924], R28 ;  /* 0x0049241c01007387 */ /* 0x000fe80000100800 */
[----:B------:R-:W-:Y:S04]  /*508a0*/  STL [R1+0x4920], R29 ;  /* 0x0049201d01007387 */ /* 0x000fe80000100800 */
[----:B------:R-:W3:Y:S04]  /*508b0*/  LDL.LU.64 R12, [R1+0x4a08] ;  /* 0x004a0800010c7983 */ /* 0x000ee80000300a00 */
[----:B------:R-:W-:Y:S04]  /*508c0*/  STL.64 [R1+0x440], R8 ;  /* 0x0004400801007387 */ /* 0x000fe80000100a00 */
[----:B------:R0:W-:Y:S04]  /*508d0*/  STL.64 [R1+0x448], R10 ;  /* 0x0004480a01007387 */ /* 0x0001e80000100a00 */
[----:B0-----:R-:W3:Y:S04]  /*508e0*/  LDL.LU.64 R10, [R1+0x4a00] ;  /* 0x004a0000010a7983 */ /* 0x001ee80000300a00 */
[----:B------:R-:W3:Y:S02]  /*508f0*/  LDL.LU.64 R8, [R1+0x49f8] ;  /* 0x0049f80001087983 */ /* 0x000ee40000300a00 */
[----:B---3--:R-:W-:-:S15]  /*50900*/  HMMA.16816.F32.BF16 R8, R16, R12, R8 ;  /* 0x0000000c1008723c */ /* 0x008fde0000041808 */
[----:B------:R-:W-:-:S04]  /*50910*/  NOP ;  /* 0x0000000000007918 */ /* 0x000fc80000000000 */
[----:B------:R0:W-:Y:S04]  /*50920*/  STL.64 [R1+0x470], R8 ;  /* 0x0004700801007387 */ /* 0x0001e80000100a00 */
[----:B------:R1:W-:Y:S04]  /*50930*/  STL.64 [R1+0x478], R10 ;  /* 0x0004780a01007387 */ /* 0x0003e80000100a00 */
[----:B0-----:R-:W3:Y:S01]  /*50940*/  LDL.LU.64 R8, [R1+0x49f0] ;  /* 0x0049f00001087983 */ /* 0x001ee20000300a00 */
[----:B-1----:R-:W-:Y:S02]  /*50950*/  IMAD.MOV.U32 R10, RZ, RZ, R12 ;  /* 0x000000ffff0a7224 */ /* 0x002fe400078e000c */
[----:B------:R-:W-:-:S02]  /*50960*/  IMAD.MOV.U32 R11, RZ, RZ, R13 ;  /* 0x000000ffff0b7224 */ /* 0x000fc400078e000d */
[----:B------:R-:W4:Y:S02]  /*50970*/  LDL.LU.64 R12, [R1+0x49e8] ;  /* 0x0049e800010c7983 */ /* 0x000f240000300a00 */
[----:B----4-:R-:W-:Y:S01]  /*50980*/  HMMA.16816.F32.BF16 R20, R16, R12, R20 ;  /* 0x0000000c1014723c */ /* 0x010fe20000041814 */
[----:B------:R-:W-:Y:S02]  /*50990*/  IMAD.MOV.U32 R2, RZ, RZ, R12 ;  /* 0x000000ffff027224 */ /* 0x000fe400078e000c */
[----:B------:R-:W-:-:S15]  /*509a0*/  IMAD.MOV.U32 R0, RZ, RZ, R13 ;  /* 0x000000ffff007224 */ /* 0x000fde00078e000d */
[----:B------:R-:W-:Y:S01]  /*509b0*/  NOP ;  /* 0x0000000000007918 */ /* 0x000fe20000000000 */
[----:B------:R0:W-:Y:S04]  /*509c0*/  STL.64 [R1+0x490], R20 ;  /* 0x0004901401007387 */ /* 0x0001e80000100a00 */
[----:B------:R-:W-:Y:S04]  /*509d0*/  STL.64 [R1+0x498], R22 ;  /* 0x0004981601007387 */ /* 0x000fe80000100a00 */
[----:B0-----:R-:W4:Y:S04]  /*509e0*/  LDL.LU.64 R20, [R1+0x49e0] ;  /* 0x0049e00001147983 */ /* 0x001f280000300a00 */
[----:B------:R-:W4:Y:S04]  /*509f0*/  LDL.LU.64 R14, [R1+0x49d8] ;  /* 0x0049d800010e7983 */ /* 0x000f280000300a00 */
[----:B------:R-:W4:Y:S02]  /*50a00*/  LDL.LU.64 R12, [R1+0x49d0] ;  /* 0x0049d000010c7983 */ /* 0x000f240000300a00 */
[----:B----4-:R-:W-:-:S15]  /*50a10*/  HMMA.16816.F32.BF16 R12, R16, R20, R12 ;  /* 0x00000014100c723c */ /* 0x010fde000004180c */
[----:B------:R-:W-:-:S04]  /*50a20*/  NOP ;  /* 0x0000000000007918 */ /* 0x000fc80000000000 */
[----:B------:R0:W-:Y:S04]  /*50a30*/  STL.64 [R1+0x520], R12 ;  /* 0x0005200c01007387 */ /* 0x0001e80000100a00 */
[----:B------:R1:W-:Y:S04]  /*50a40*/  STL.64 [R1+0x528], R14 ;  /* 0x0005280e01007387 */ /* 0x0003e80000100a00 */
[----:B0-----:R-:W4:Y:S01]  /*50a50*/  LDL.LU.64 R12, [R1+0x49c8] ;  /* 0x0049c800010c7983 */ /* 0x001f220000300a00 */
[----:B-1----:R-:W-:Y:S02]  /*50a60*/  IMAD.MOV.U32 R14, RZ, RZ, R20 ;  /* 0x000000ffff0e7224 */ /* 0x002fe400078e0014 */
[----:B------:R-:W-:-:S02]  /*50a70*/  IMAD.MOV.U32 R15, RZ, RZ, R21 ;  /* 0x000000ffff0f7224 */ /* 0x000fc400078e0015 */
[----:B------:R-:W2:Y:S02]  /*50a80*/  LDL.LU.64 R20, [R1+0x49c0] ;  /* 0x0049c00001147983 */ /* 0x000ea40000300a00 */
[----:B--2---:R-:W-:Y:S01]  /*50a90*/  HMMA.16816.F32.BF16 R24, R16, R20, R24 ;  /* 0x000000141018723c */ /* 0x004fe20000041818 */
[----:B------:R-:W-:Y:S02]  /*50aa0*/  IMAD.MOV.U32 R28, RZ, RZ, R20 ;  /* 0x000000ffff1c7224 */ /* 0x000fe400078e0014 */
[----:B------:R-:W-:-:S15]  /*50ab0*/  IMAD.MOV.U32 R29, RZ, RZ, R21 ;  /* 0x000000ffff1d7224 */ /* 0x000fde00078e0015 */
[----:B------:R-:W-:Y:S01]  /*50ac0*/  NOP ;  /* 0x0000000000007918 */ /* 0x000fe20000000000 */
[----:B------:R0:W-:Y:S04]  /*50ad0*/  STL.64 [R1+0x550], R24 ;  /* 0x0005501801007387 */ /* 0x0001e80000100a00 */
[----:B------:R-:W-:Y:S04]  /*50ae0*/  STL.64 [R1+0x558], R26 ;  /* 0x0005581a01007387 */ /* 0x000fe80000100a00 */
[----:B0-----:R-:W2:Y:S04]  /*50af0*/  LDL.LU.64 R24, [R1+0x49b8] ;  /* 0x0049b80001187983 */ /* 0x001ea80000300a00 */
[----:B------:R-:W4:Y:S04]  /*50b00*/  LDL.LU.64 R22, [R1+0x49b0] ;  /* 0x0049b00001167983 */ /* 0x000f280000300a00 */
[----:B------:R-:W4:Y:S02]  /*50b10*/  LDL.LU.64 R20, [R1+0x49a8] ;  /* 0x0049a80001147983 */ /* 0x000f240000300a00 */
[----:B----4-:R-:W-:Y:S02]  /*50b20*/  HMMA.16816.F32.BF16 R16, R16, R12, R20 ;  /* 0x0000000c1010723c */ /* 0x010fe40000041814 */
[----:B------:R-:W4:Y:S04]  /*50b30*/  LDL.LU.64 R22, [R1+0x49a0] ;  /* 0x0049a00001167983 */ /* 0x000f280000300a00 */
[----:B------:R-:W4:-:S13]  /*50b40*/  LDL.LU.64 R20, [R1+0x4998] ;  /* 0x0049980001147983 */ /* 0x000f1a0000300a00 */
[----:B------:R0:W-:Y:S04]  /*50b50*/  STL.64 [R1+0x540], R16 ;  /* 0x0005401001007387 */ /* 0x0001e80000100a00 */
[----:B------:R1:W-:Y:S04]  /*50b60*/  STL.64 [R1+0x548], R18 ;  /* 0x0005481201007387 */ /* 0x0003e80000100a00 */
[----:B0-----:R-:W3:Y:S04]  /*50b70*/  LDL.LU R16, [R1+0x5b0] ;  /* 0x0005b00001107983 */ /* 0x001ee80000300800 */
[----:B------:R-:W3:Y:S04]  /*50b80*/  LDL.LU R17, [R1+0x5b4] ;  /* 0x0005b40001117983 */ /* 0x000ee80000300800 */
[----:B-1----:R-:W3:Y:S04]  /*50b90*/  LDL.LU R18, [R1+0x5b8] ;  /* 0x0005b80001127983 */ /* 0x002ee80000300800 */
[----:B------:R-:W3:Y:S04]  /*50ba0*/  LDL.LU R19, [R1+0x5bc] ;  /* 0x0005bc0001137983 */ /* 0x000ee80000300800 */
[----:B------:R2:W-:Y:S02]  /*50bb0*/  STL.64 [R1+0x4878], R12 ;  /* 0x0048780c01007387 */ /* 0x0005e40000100a00 */
[----:B--2---:R-:W-:-:S02]  /*50bc0*/  IMAD.MOV.U32 R13, RZ, RZ, R24 ;  /* 0x000000ffff0d7224 */ /* 0x004fc400078e0018 */
[----:B------:R-:W-:Y:S01]  /*50bd0*/  IMAD.MOV.U32 R12, RZ, RZ, R25 ;  /* 0x000000ffff0c7224 */ /* 0x000fe200078e0019 */
[----:B----4-:R-:W-:-:S15]  /*50be0*/  HMMA.16816.F32.BF16 R4, R20, R24, R4 ;  /* 0x000000181404723c */ /* 0x010fde0000041804 */
[----:B------:R-:W-:-:S04]  /*50bf0*/  NOP ;  /* 0x0000000000007918 */ /* 0x000fc80000000000 */
        /* <DEDUP_REMOVED lines=16> */
[----:B0-----:R-:W4:Y:S04]  /*50d00*/  LDL.LU.64 R26, [R1+0x4950] ;  /* 0x00495000011a7983 */ /* 0x001f280000300a00 */
[----:B------:R-:W2:Y:S02]  /*50d10*/  LDL.LU.64 R24, [R1+0x4948] ;  /* 0x0049480001187983 */ /* 0x000ea40000300a00 */
[----:B--2---:R-:W-:-:S15]  /*50d20*/  HMMA.16816.F32.BF16 R4, R20, R24, R4 ;  /* 0x000000181404723c */ /* 0x004fde0000041804 */
[----:B------:R-:W-:-:S04]  /*50d30*/  NOP ;  /* 0x0000000000007918 */ /* 0x000fc80000000000 */
[----:B------:R-:W-:Y:S04]  /*50d40*/  STL.64 [R1+0x590], R4 ;  /* 0x0005900401007387 */ /* 0x000fe80000100a00 */
[----:B------:R0:W-:Y:S04]  /*50d50*/  STL.64 [R1+0x598], R6 ;  /* 0x0005980601007387 */ /* 0x0001e80000100a00 */
[----:B0-----:R-:W3:Y:S04]  /*50d60*/  LDL.LU.64 R6, [R1+0x4940] ;  /* 0x0049400001067983 */ /* 0x001ee80000300a00 */
[----:B------:R-:W3:Y:S04]  /*50d70*/  LDL.LU.64 R4, [R1+0x4938] ;  /* 0x0049380001047983 */ /* 0x000ee80000300a00 */
[----:B----4-:R-:W-:Y:S04]  /*50d80*/  STL.64 [R1+0x4830], R26 ;  /* 0x0048301a01007387 */ /* 0x010fe80000100a00 */
        /* <DEDUP_REMOVED lines=8> */
[----:B------:R-:W4:Y:S04]  /*50e10*/  LDL.LU.64 R4, [R1+0x4928] ;  /* 0x0049280001047983 */ /* 0x000f280000300a00 */
[----:B------:R-:W-:Y:S01]  /*50e20*/  STL.64 [R1+0x4820], R8 ;  /* 0x0048200801007387 */ /* 0x000fe20000100a00 */
[----:B----4-:R-:W-:Y:S03]  /*50e30*/  HMMA.16816.F32.BF16 R16, R20, R4, R16 ;  /* 0x000000041410723c */ /* 0x010fe60000041810 */
[----:B---3--:R-:W-:Y:S04]  /*50e40*/  STL.64 [R1+0x4818], R6 ;  /* 0x0048180601007387 */ /* 0x008fe80000100a00 */
[----:B------:R0:W-:-:S12]  /*50e50*/  STL.64 [R1+0x4810], R4 ;  /* 0x0048100401007387 */ /* 0x0001d80000100a00 */
[----:B------:R-:W-:Y:S04]  /*50e60*/  STL.64 [R1+0x5b0], R16 ;  /* 0x0005b01001007387 */ /* 0x000fe80000100a00 */
[----:B------:R-:W-:Y:S04]  /*50e70*/  STL.64 [R1+0x5b8], R18 ;  /* 0x0005b81201007387 */ /* 0x000fe80000100a00 */
[----:B------:R-:W1:Y:S01]  /*50e80*/  LDSM.16.MT88.4 R16, [R3+UR5+0x4080] ;  /* 0x004080050310783b */ /* 0x000e620008004200 */
[----:B0-----:R-:W-:Y:S02]  /*50e90*/  IMAD.MOV.U32 R4, RZ, RZ, R13 ;  /* 0x000000ffff047224 */ /* 0x001fe400078e000d */
[----:B------:R-:W-:-:S05]  /*50ea0*/  IMAD.MOV.U32 R5, RZ, RZ, R12 ;  /* 0x000000ffff057224 */ /* 0x000fca00078e000c */
[----:B------:R0:W-:Y:S04]  /*50eb0*/  STL.64 [R1+0x4870], R4 ;  /* 0x0048700401007387 */ /* 0x0001e80000100a00 */
[----:B0-----:R-:W2:Y:S04]  /*50ec0*/  LDL.LU R4, [R1+0xa50] ;  /* 0x000a500001047983 */ /* 0x001ea80000300800 */
[----:B------:R-:W2:Y:S04]  /*50ed0*/  LDL.LU R5, [R1+0xa54] ;  /* 0x000a540001057983 */ /* 0x000ea80000300800 */
[----:B------:R-:W2:Y:S04]  /*50ee0*/  LDL.LU R6, [R1+0xa58] ;  /* 0x000a580001067983 */ /* 0x000ea80000300800 */
[----:B------:R-:W2:Y:S04]  /*50ef0*/  LDL.LU R7, [R1+0xa5c] ;  /* 0x000a5c0001077983 */ /* 0x000ea80000300800 */
[----:B-1----:R-:W-:Y:S04]  /*50f00*/  STL.64 [R1+0x4778], R18 ;  /* 0x0047781201007387 */ /* 0x002fe80000100a00 */
[----:B------:R0:W-:Y:S04]  /*50f10*/  STL.64 [R1+0x4770], R16 ;  /* 0x0047701001007387 */ /* 0x0001e80000100a00 */
[----:B0-----:R-:W3:Y:S01]  /*50f20*/  LDL.64 R16, [R1+0x130] ;  /* 0x0001300001107983 */ /* 0x001ee20000100a00 */
[----:B------:R-:W-:-:S02]  /*50f30*/  IMAD.MOV.U32 R12, RZ, RZ, R28 ;  /* 0x000000ffff0c7224 */ /* 0x000fc400078e001c */
[----:B------:R-:W-:Y:S01]  /*50f40*/  IMAD.MOV.U32 R13, RZ, RZ, R29 ;  /* 0x000000ffff0d7224 */ /* 0x000fe200078e001d */
[----:B--2---:R-:W-:Y:S01]  /*50f50*/  HMMA.16816.F32.BF16 R4, R20, R24, R4 ;  /* 0x000000181404723c */ /* 0x004fe20000041804 */
[----:B---3--:R-:W-:Y:S04]  /*50f60*/  STL.64 [R1+0x48c8], R16 ;  /* 0x0048c81001007387 */ /* 0x008fe80000100a00 */
[----:B------:R-:W2:-:S14]  /*50f70*/  LDL.LU R28, [R1+0x4924] ;  /* 0x00492400011c7983 */ /* 0x000e9c0000300800 */
[----:B------:R0:W-:Y:S04]  /*50f80*/  STL.64 [R1+0x5c0], R4 ;  /* 0x0005c00401007387 */ /* 0x0001e80000100a00 */
[----:B------:R1:W-:Y:S04]  /*50f90*/  STL.64 [R1+0x5c8], R6 ;  /* 0x0005c80601007387 */ /* 0x0003e80000100a00 */
[----:B------:R-:W3:Y:S04]  /*50fa0*/  LDL.LU R29, [R1+0x4920] ;  /* 0x00492000011d7983 */ /* 0x000ee80000300800 */
[----:B------:R4:W-:Y:S01]  /*50fb0*/  STL.64 [R1+0x4890], R12 ;  /* 0x0048900c01007387 */ /* 0x0009e20000100a00 */
[----:B------:R-:W-:-:S02]  /*50fc0*/  IMAD.MOV.U32 R24, RZ, RZ, R10 ;  /* 0x000000ffff187224 */ /* 0x000fc400078e000a */
[----:B------:R-:W-:Y:S01]  /*50fd0*/  IMAD.MOV.U32 R25, RZ, RZ, R11 ;  /* 0x000000ffff197224 */ /* 0x000fe200078e000b */
[----:B0-----:R-:W3:Y:S04]  /*50fe0*/  LDL.LU R4, [R1+0x660] ;  /* 0x0006600001047983 */ /* 0x001ee80000300800 */
[----:B------:R-:W3:Y:S04]  /*50ff0*/  LDL.LU R5, [R1+0x664] ;  /* 0x0006640001057983 */ /* 0x000ee80000300800 */
[----:B-1----:R-:W3:Y:S04]  /*51000*/  LDL.LU R6, [R1+0x668] ;  /* 0x0006680001067983 */ /* 0x002ee80000300800 */
[----:B------:R-:W3:Y:S01]  /*51010*/  LDL.LU R7, [R1+0x66c] ;  /* 0x00066c0001077983 */ /* 0x000ee20000300800 */
[----:B----4-:R-:W-:-:S02]  /*51020*/  IMAD.MOV.U32 R12, RZ, RZ, R14 ;  /* 0x000000ffff0c7224 */ /* 0x010fc400078e000e */
[----:B------:R-:W-:Y:S01]  /*51030*/  IMAD.MOV.U32 R13, RZ, RZ, R15 ;  /* 0x000000ffff0d7224 */ /* 0x000fe200078e000f */
[----:B------:R-:W4:Y:S04]  /*51040*/  LDL.LU R14, [R1+0x491c] ;  /* 0x00491c00010e7983 */ /* 0x000f280000300800 */
[----:B------:R-:W4:Y:S04]  /*51050*/  LDL.LU R15, [R1+0x4918] ;  /* 0x00491800010f7983 */ /* 0x000f280000300800 */
[----:B------:R-:W4:Y:S04]  /*51060*/  LDL.LU R10, [R1+0x4914] ;  /* 0x00491400010a7983 */ /* 0x000f280000300800 */
[----:B------:R-:W4:Y:S01]  /*51070*/  LDL.LU R11, [R1+0x4910] ;  /* 0x00491000010b7983 */ /* 0x000f220000300800 */
[----:B--2---:R-:W-:-:S02]  /*51080*/  IMAD.MOV.U32 R17, RZ, RZ, R28 ;  /* 0x000000ffff117224 */ /* 0x004fc400078e001c */
[----:B---3--:R-:W-:-:S05]  /*51090*/  IMAD.MOV.U32 R16, RZ, RZ, R29 ;  /* 0x000000ffff107224 */ /* 0x008fca00078e001d */
[----:B------:R-:W-:Y:S04]  /*510a0*/  STL.64 [R1+0x48e0], R16 ;  /* 0x0048e01001007387 */ /* 0x000fe80000100a00 */
[----:B------:R0:W-:Y:S04]  /*510b0*/  STL.64 [R1+0x48c0], R24 ;  /* 0x0048c01801007387 */ /* 0x0001e80000100a00 */
[----:B0-----:R-:W2:Y:S04]  /*510c0*/  LDL.LU R24, [R1+0xa10] ;  /* 0x000a100001187983 */ /* 0x001ea80000300800 */
[----:B------:R-:W2:Y:S04]  /*510d0*/  LDL.LU R25, [R1+0xa14] ;  /* 0x000a140001197983 */ /* 0x000ea80000300800 */
[----:B------:R-:W3:Y:S04]  /*510e0*/  LDL.LU R26, [R1+0xa18] ;  /* 0x000a1800011a7983 */ /* 0x000ee80000300800 */
[----:B------:R-:W3:Y:S01]  /*510f0*/  LDL.LU R27, [R1+0xa1c] ;  /* 0x000a1c00011b7983 */ /* 0x000ee20000300800 */
[----:B----4-:R-:W-:-:S02]  /*51100*/  IMAD.MOV.U32 R16, RZ, RZ, R15 ;  /* 0x000000ffff107224 */ /* 0x010fc400078e000f */
        /* <DEDUP_REMOVED lines=14> */
[----:B------:R-:W-:-:S02]  /*511f0*/  IMAD.MOV.U32 R17, RZ, RZ, R10 ;  /* 0x000000ffff117224 */ /* 0x000fc400078e000a */
[----:B------:R-:W-:Y:S01]  /*51200*/  IMAD.MOV.U32 R16, RZ, RZ, R11 ;  /* 0x000000ffff107224 */ /* 0x000fe200078e000b */
[----:B---3--:R-:W-:Y:S04]  /*51210*/  STL.64 [R1+0x4908], R26 ;  /* 0x0049081a01007387 */ /* 0x008fe80000100a00 */
[----:B--2---:R0:W-:Y:S04]  /*51220*/  STL.64 [R1+0x4900], R24 ;  /* 0x0049001801007387 */ /* 0x0041e80000100a00 */
[----:B0-----:R-:W2:Y:S04]  /*51230*/  LDL.LU R24, [R1+0xa40] ;  /* 0x000a400001187983 */ /* 0x001ea80000300800 */
[----:B------:R-:W2:Y:S04]  /*51240*/  LDL.LU R25, [R1+0xa44] ;  /* 0x000a440001197983 */ /* 0x000ea80000300800 */
[----:B------:R-:W2:Y:S04]  /*51250*/  LDL.LU R26, [R1+0xa48] ;  /* 0x000a4800011a7983 */ /* 0x000ea80000300800 */
[----:B------:R-:W2:Y:S04]  /*51260*/  LDL.LU R27, [R1+0xa4c] ;  /* 0x000a4c00011b7983 */ /* 0x000ea80000300800 */
[----:B------:R-:W3:Y:S04]  /*51270*/  LDL.LU R8, [R1+0xa00] ;  /* 0x000a000001087983 */ /* 0x000ee80000300800 */
[----:B------:R-:W3:Y:S04]  /*51280*/  LDL.LU R9, [R1+0xa04] ;  /* 0x000a040001097983 */ /* 0x000ee80000300800 */
[----:B------:R-:W3:Y:S04]  /*51290*/  LDL.LU R10, [R1+0xa08] ;  /* 0x000a0800010a7983 */ /* 0x000ee80000300800 */
[----:B------:R-:W3:Y:S04]  /*512a0*/  LDL.LU R11, [R1+0xa0c] ;  /* 0x000a0c00010b7983 */ /* 0x000ee80000300800 */
[----:B------:R-:W-:Y:S04]  /*512b0*/  STL.64 [R1+0x48a8], R12 ;  /* 0x0048a80c01007387 */ /* 0x000fe80000100a00 */
[----:B------:R-:W-:Y:S04]  /*512c0*/  STL.64 [R1+0x4888], R6 ;  /* 0x0048880601007387 */ /* 0x000fe80000100a00 */
[----:B------:R0:W-:Y:S04]  /*512d0*/  STL.64 [R1+0x4880], R4 ;  /* 0x0048800401007387 */ /* 0x0001e80000100a00 */
[----:B0-----:R-:W4:Y:S04]  /*512e0*/  LDL.LU R4, [R1+0x9d0] ;  /* 0x0009d00001047983 */ /* 0x001f280000300800 */
[----:B------:R-:W4:Y:S04]  /*512f0*/  LDL.LU R5, [R1+0x9d4] ;  /* 0x0009d40001057983 */ /* 0x000f280000300800 */
[----:B------:R-:W2:Y:S04]  /*51300*/  LDL.LU R6, [R1+0x9d8] ;  /* 0x0009d80001067983 */ /* 0x000ea80000300800 */
[----:B------:R-:W2:Y:S04]  /*51310*/  LDL.LU R7, [R1+0x9dc] ;  /* 0x0009dc0001077983 */ /* 0x000ea80000300800 */
[----:B--2---:R-:W-:Y:S04]  /*51320*/  STL.64 [R1+0x48a0], R6 ;  /* 0x0048a00601007387 */ /* 0x004fe80000100a00 */
[----:B----4-:R0:W-:Y:S04]  /*51330*/  STL.64 [R1+0x4898], R4 ;  /* 0x0048980401007387 */ /* 0x0101e80000100a00 */
[----:B0-----:R-:W2:Y:S04]  /*51340*/  LDL.LU R4, [R1+0x9e0] ;  /* 0x0009e00001047983 */ /* 0x001ea80000300800 */
[----:B------:R-:W2:Y:S04]  /*51350*/  LDL.LU R5, [R1+0x9e4] ;  /* 0x0009e40001057983 */ /* 0x000ea80000300800 */
[----:B------:R-:W4:Y:S04]  /*51360*/  LDL.LU R6, [R1+0x9e8] ;  /* 0x0009e80001067983 */ /* 0x000f280000300800 */
[----:B------:R-:W4:Y:S01]  /*51370*/  LDL.LU R7, [R1+0x9ec] ;  /* 0x0009ec0001077983 */ /* 0x000f220000300800 */
[C---:B------:R-:W-:Y:S03]  /*51380*/  HMMA.16816.F32.BF16 R16, R20.reuse, R16, R24 ;  /* 0x000000101410723c */ /* 0x040fe60000041818 */
[----:B----4-:R-:W-:Y:S04]  /*51390*/  STL.64 [R1+0x48b8], R6 ;  /* 0x0048b80601007387 */ /* 0x010fe80000100a00 */
[----:B--2---:R0:W-:Y:S04]  /*513a0*/  STL.64 [R1+0x48b0], R4 ;  /* 0x0048b00401007387 */ /* 0x0041e80000100a00 */
        /* <DEDUP_REMOVED lines=14> */
[----:B0-----:R-:W4:Y:S02]  /*51490*/  LDL.LU.64 R16, [R1+0x48e0] ;  /* 0x0048e00001107983 */ /* 0x001f240000300a00 */
[----:B----4-:R-:W-:Y:S02]  /*514a0*/  HMMA.16816.F32.BF16 R16, R20, R16, R24 ;  /* 0x000000101410723c */ /* 0x010fe40000041818 */
[----:B------:R-:W4:Y:S04]  /*514b0*/  LDL.LU.64 R26, [R1+0x48d8] ;  /* 0x0048d800011a7983 */ /* 0x000f280000300a00 */
[----:B------:R-:W4:-:S13]  /*514c0*/  LDL.LU.64 R24, [R1+0x48d0] ;  /* 0x0048d00001187983 */ /* 0x000f1a0000300a00 */
[----:B------:R0:W-:Y:S04]  /*514d0*/  STL.64 [R1+0x5f0], R16 ;  /* 0x0005f01001007387 */ /* 0x0001e80000100a00 */
[----:B------:R-:W-:Y:S04]  /*514e0*/  STL.64 [R1+0x5f8], R18 ;  /* 0x0005f81201007387 */ /* 0x000fe80000100a00 */
[----:B0-----:R-:W4:Y:S02]  /*514f0*/  LDL.LU.64 R16, [R1+0x48c8] ;  /* 0x0048c80001107983 */ /* 0x001f240000300a00 */
[----:B----4-:R-:W-:-:S15]  /*51500*/  HMMA.16816.F32.BF16 R24, R20, R16, R24 ;  /* 0x000000101418723c */ /* 0x010fde0000041818 */
[----:B------:R-:W-:-:S04]  /*51510*/  NOP ;  /* 0x0000000000007918 */ /* 0x000fc80000000000 */
[----:B------:R0:W-:Y:S04]  /*51520*/  STL.64 [R1+0x600], R24 ;  /* 0x0006001801007387 */ /* 0x0001e80000100a00 */
[----:B------:R-:W-:Y:S04]  /*51530*/  STL.64 [R1+0x608], R26 ;  /* 0x0006081a01007387 */ /* 0x000fe80000100a00 */
[----:B0-----:R-:W3:Y:S04]  /*51540*/  LDL.LU.64 R24, [R1+0x48c0] ;  /* 0x0048c00001187983 */ /* 0x001ee80000300a00 */
[----:B------:R0:W-:Y:S04]  /*51550*/  STL.64 [R1+0x4848], R16 ;  /* 0x0048481001007387 */ /* 0x0001e80000100a00 */
        /* <DEDUP_REMOVED lines=11> */
[----:B------:R-:W3:Y:S04]  /*51610*/  LDL.64 R24, [R1] ;  /* 0x0000000001187983 */ /* 0x000ee80000100a00 */
[----:B------:R0:W-:Y:S04]  /*51620*/  STL.64 [R1+0x610], R8 ;  /* 0x0006100801007387 */ /* 0x0001e80000100a00 */
[----:B------:R1:W-:Y:S04]  /*51630*/  STL.64 [R1+0x618], R10 ;  /* 0x0006180a01007387 */ /* 0x0003e80000100a00 */
[----:B0-----:R-:W4:Y:S04]  /*51640*/  LDL.LU R8, [R1+0x6c0] ;  /* 0x0006c00001087983 */ /* 0x001f280000300800 */
[----:B------:R-:W4:Y:S04]  /*51650*/  LDL.LU R9, [R1+0x6c4] ;  /* 0x0006c40001097983 */ /* 0x000f280000300800 */
[----:B-1----:R-:W2:Y:S04]  /*51660*/  LDL.LU R10, [R1+0x6c8] ;  /* 0x0006c800010a7983 */ /* 0x002ea80000300800 */
[----:B------:R-:W2:Y:S01]  /*51670*/  LDL.LU R11, [R1+0x6cc] ;  /* 0x0006cc00010b7983 */ /* 0x000ea20000300800 */
[----:B------:R-:W-:-:S02]  /*51680*/  IMAD.MOV.U32 R12, RZ, RZ, R2 ;  /* 0x000000ffff0c7224 */ /* 0x000fc400078e0002 */
[----:B------:R-:W-:-:S07]  /*51690*/  IMAD.MOV.U32 R13, RZ, RZ, R0 ;  /* 0x000000ffff0d7224 */ /* 0x000fce00078e0000 */
[C---:B------:R-:W-:Y:S01]  /*516a0*/  HMMA.16816.F32.BF16 R12, R20.reuse, R12, R4 ;  /* 0x0000000c140c723c */ /* 0x040fe20000041804 */
[----:B--2---:R-:W-:Y:S04]  /*516b0*/  STL.64 [R1+0x4840], R10 ;  /* 0x0048400a01007387 */ /* 0x004fe80000100a00 */
[----:B----4-:R0:W-:Y:S04]  /*516c0*/  STL.64 [R1+0x4838], R8 ;  /* 0x0048380801007387 */ /* 0x0101e80000100a00 */
[----:B0-----:R-:W3:Y:S04]  /*516d0*/  LDL.LU R8, [R1+0x6d0] ;  /* 0x0006d00001087983 */ /* 0x001ee80000300800 */
[----:B------:R-:W3:Y:S04]  /*516e0*/  LDL.LU R9, [R1+0x6d4] ;  /* 0x0006d40001097983 */ /* 0x000ee80000300800 */
[----:B------:R-:W3:Y:S04]  /*516f0*/  LDL.LU R10, [R1+0x6d8] ;  /* 0x0006d800010a7983 */ /* 0x000ee80000300800 */
[----:B------:R-:W3:Y:S04]  /*51700*/  LDL.LU R11, [R1+0x6dc] ;  /* 0x0006dc00010b7983 */ /* 0x000ee80000300800 */
        /* <DEDUP_REMOVED lines=19> */
[----:B-1----:R-:W2:Y:S04]  /*51840*/  LDL.LU.64 R14, [R1+0x4868] ;  /* 0x00486800010e7983 */ /* 0x002ea80000300a00 */
[----:B------:R-:W2:Y:S09]  /*51850*/  LDL.LU.64 R12, [R1+0x4860] ;  /* 0x00486000010c7983 */ /* 0x000eb20000300a00 */
[----:B------:R0:W-:Y:S04]  /*51860*/  STL.64 [R1+0x640], R20 ;  /* 0x0006401401007387 */ /* 0x0001e80000100a00 */
[----:B------:R-:W-:Y:S04]  /*51870*/  STL.64 [R1+0x648], R22 ;  /* 0x0006481601007387 */ /* 0x000fe80000100a00 */
[----:B0-----:R-:W4:Y:S01]  /*51880*/  LDL.64 R20, [R1+0x10] ;  /* 0x0000100001147983 */ /* 0x001f220000100a00 */
[----:B--2---:R-:W-:Y:S03]  /*51890*/  HMMA.16816.F32.BF16 R4, R12, R4, R16 ;  /* 0x000000040c04723c */ /* 0x004fe60000041810 */
[----:B------:R-:W4:Y:S04]  /*518a0*/  LDL.LU.64 R18, [R1+0x4858] ;  /* 0x0048580001127983 */ /* 0x000f280000300a00 */
[----:B------:R-:W4:-:S12]  /*518b0*/  LDL.LU.64 R16, [R1+0x4850] ;  /* 0x0048500001107983 */ /* 0x000f180000300a00 */
[----:B------:R0:W-:Y:S04]  /*518c0*/  STL.64 [R1+0x660], R4 ;  /* 0x0006600401007387 */ /* 0x0001e80000100a00 */
[----:B------:R1:W-:Y:S04]  /*518d0*/  STL.64 [R1+0x668], R6 ;  /* 0x0006680601007387 */ /* 0x0003e80000100a00 */
[----:B0-----:R-:W2:Y:S04]  /*518e0*/  LDL.LU R4, [R1+0x6a0] ;  /* 0x0006a00001047983 */ /* 0x001ea80000300800 */
[----:B------:R-:W2:Y:S04]  /*518f0*/  LDL.LU R5, [R1+0x6a4] ;  /* 0x0006a40001057983 */ /* 0x000ea80000300800 */
[----:B-1----:R-:W2:Y:S04]  /*51900*/  LDL.LU R6, [R1+0x6a8] ;  /* 0x0006a80001067983 */ /* 0x002ea80000300800 */
[----:B------:R-:W2:Y:S01]  /*51910*/  LDL.LU R7, [R1+0x6ac] ;  /* 0x0006ac0001077983 */ /* 0x000ea20000300800 */
[----:B----4-:R-:W-:-:S15]  /*51920*/  HMMA.16816.F32.BF16 R16, R12, R20, R16 ;  /* 0x000000140c10723c */ /* 0x010fde0000041810 */
[----:B------:R-:W-:-:S04]  /*51930*/  NOP ;  /* 0x0000000000007918 */ /* 0x000fc80000000000 */
[----:B------:R0:W-:Y:S04]  /*51940*/  STL.64 [R1+0x670], R16 ;  /* 0x0006701001007387 */ /* 0x0001e80000100a00 */
[----:B------:R1:W-:Y:S04]  /*51950*/  STL.64 [R1+0x678], R18 ;  /* 0x0006781201007387 */ /* 0x0003e80000100a00 */
[----:B0-----:R-:W4:Y:S01]  /*51960*/  LDL.LU.64 R16, [R1+0x4848] ;  /* 0x0048480001107983 */ /* 0x001f220000300a00 */
[----:B-1----:R-:W-:Y:S02]  /*51970*/  IMAD.MOV.U32 R19, RZ, RZ, R20 ;  /* 0x000000ffff137224 */ /* 0x002fe400078e0014 */
[----:B------:R-:W-:Y:S01]  /*51980*/  IMAD.MOV.U32 R18, RZ, RZ, R21 ;  /* 0x000000ffff127224 */ /* 0x000fe200078e0015 */
[----:B------:R-:W2:Y:S04]  /*51990*/  LDL.LU R20, [R1+0x6b0] ;  /* 0x0006b00001147983 */ /* 0x000ea80000300800 */
[----:B------:R-:W2:Y:S04]  /*519a0*/  LDL.LU R21, [R1+0x6b4] ;  /* 0x0006b40001157983 */ /* 0x000ea80000300800 */
[----:B------:R-:W2:Y:S04]  /*519b0*/  LDL.LU R22, [R1+0x6b8] ;  /* 0x0006b80001167983 */ /* 0x000ea80000300800 */
[----:B------:R-:W2:Y:S04]  /*519c0*/  LDL.LU R23, [R1+0x6bc] ;  /* 0x0006bc0001177983 */ /* 0x000ea80000300800 */
[----:B------:R-:W-:Y:S04]  /*519d0*/  STL.64 [R1+0x47e8], R18 ;  /* 0x0047e81201007387 */ /* 0x000fe80000100a00 */
        /* <DEDUP_REMOVED lines=8> */
[----:B0-----:R-:W2:Y:S01]  /*51a60*/  LDL.64 R16, [R1+0x160] ;  /* 0x0001600001107983 */ /* 0x001ea20000100a00 */
[----:B------:R-:W-:-:S02]  /*51a70*/  IMAD.MOV.U32 R29, RZ, RZ, R24 ;  /* 0x000000ffff1d7224 */ /* 0x000fc400078e0018 */
[----:B------:R-:W-:Y:S01]  /*51a80*/  IMAD.MOV.U32 R28, RZ, RZ, R25 ;  /* 0x000000ffff1c7224 */ /* 0x000fe200078e0019 */
[----:B--2---:R0:W-:Y:S04]  /*51a90*/  STL.64 [R1+0x4800], R16 ;  /* 0x0048001001007387 */ /* 0x0041e80000100a00 */
[----:B0-----:R-:W2:Y:S04]  /*51aa0*/  LDL.64 R16, [R1+0x50] ;  /* 0x0000500001107983 */ /* 0x001ea80000100a00 */
[----:B------:R-:W-:Y:S04]  /*51ab0*/  STL.64 [R1+0x680], R8 ;  /* 0x0006800801007387 */ /* 0x000fe80000100a00 */
[----:B------:R0:W-:Y:S04]  /*51ac0*/  STL.64 [R1+0x688], R10 ;  /* 0x0006880a01007387 */ /* 0x0001e80000100a00 */
[----:B0-----:R-:W3:Y:S04]  /*51ad0*/  LDL.LU.64 R10, [R1+0x4840] ;  /* 0x00484000010a7983 */ /* 0x001ee80000300a00 */
[----:B------:R-:W3:Y:S04]  /*51ae0*/  LDL.LU.64 R8, [R1+0x4838] ;  /* 0x0048380001087983 */ /* 0x000ee80000300a00 */
[----:B------:R-:W4:Y:S04]  /*51af0*/  LDL.LU.64 R26, [R1+0x4830] ;  /* 0x00483000011a7983 */ /* 0x000f280000300a00 */
[----:B------:R-:W3:Y:S02]  /*51b00*/  LDL.LU.64 R24, [R1+0x4828] ;  /* 0x0048280001187983 */ /* 0x000ee40000300a00 */
[----:B---3--:R-:W-:-:S15]  /*51b10*/  HMMA.16816.F32.BF16 R8, R12, R24, R8 ;  /* 0x000000180c08723c */ /* 0x008fde0000041808 */
[----:B------:R-:W-:-:S04]  /*51b20*/  NOP ;  /* 0x0000000000007918 */ /* 0x000fc80000000000 */
[----:B------:R0:W-:Y:S04]  /*51b30*/  STL.64 [R1+0x690], R8 ;  /* 0x0006900801007387 */ /* 0x0001e80000100a00 */
[----:B------:R-:W-:Y:S04]  /*51b40*/  STL.64 [R1+0x698], R10 ;  /* 0x0006980a01007387 */ /* 0x000fe80000100a00 */
[----:B0-----:R-:W3:Y:S04]  /*51b50*/  LDL.LU.64 R8, [R1+0x4820] ;  /* 0x0048200001087983 */ /* 0x001ee80000300a00 */
[----:B----4-:R-:W-:Y:S04]  /*51b60*/  STL.64 [R1+0x4738], R26 ;  /* 0x0047381a01007387 */ /* 0x010fe80000100a00 */
[----:B------:R0:W-:Y:S04]  /*51b70*/  STL.64 [R1+0x4730], R24 ;  /* 0x0047301801007387 */ /* 0x0001e80000100a00 */
[----:B0-----:R-:W4:Y:S01]  /*51b80*/  LDL.64 R24, [R1+0x150] ;  /* 0x0001500001187983 */ /* 0x001f220000100a00 */
[----:B---3--:R-:W-:Y:S03]  /*51b90*/  HMMA.16816.F32.BF16 R4, R12, R8, R4 ;  /* 0x000000080c04723c */ /* 0x008fe60000041804 */
[----:B----4-:R0:W-:Y:S04]  /*51ba0*/  STL.64 [R1+0x4808], R24 ;  /* 0x0048081801007387 */ /* 0x0101e80000100a00 */
[----:B0-----:R-:W3:Y:S04]  /*51bb0*/  LDL.LU R24, [R1+0xcf0] ;  /* 0x000cf00001187983 */ /* 0x001ee80000300800 */
[----:B------:R-:W3:Y:S04]  /*51bc0*/  LDL.LU R25, [R1+0xcf4] ;  /* 0x000cf40001197983 */ /* 0x000ee80000300800 */
[----:B------:R-:W3:Y:S04]  /*51bd0*/  LDL.LU R26, [R1+0xcf8] ;  /* 0x000cf800011a7983 */ /* 0x000ee80000300800 */
[----:B------:R-:W3:Y:S04]  /*51be0*/  LDL.LU R27, [R1+0xcfc] ;  /* 0x000cfc00011b7983 */ /* 0x000ee80000300800 */
[----:B------:R-:W-:Y:S04]  /*51bf0*/  STL.64 [R1+0x6a0], R4 ;  /* 0x0006a00401007387 */ /* 0x000fe80000100a00 */
[----:B------:R0:W-:Y:S04]  /*51c00*/  STL.64 [R1+0x6a8], R6 ;  /* 0x0006a80601007387 */ /* 0x0001e80000100a00 */
[----:B0-----:R-:W4:Y:S04]  /*51c10*/  LDL.LU.64 R6, [R1+0x4818] ;  /* 0x0048180001067983 */ /* 0x001f280000300a00 */
[----:B------:R-:W3:Y:S04]  /*51c20*/  LDL.LU.64 R4, [R1+0x4810] ;  /* 0x0048100001047983 */ /* 0x000ee80000300a00 */
[----:B------:R0:W-:Y:S04]  /*51c30*/  STL [R1+0x4708], R8 ;  /* 0x0047080801007387 */ /* 0x0001e80000100800 */
[----:B------:R1:W-:Y:S04]  /*51c40*/  STL [R1+0x4704], R9 ;  /* 0x0047040901007387 */ /* 0x0003e80000100800 */
[----:B0-----:R-:W4:Y:S04]  /*51c50*/  LDL.LU R8, [R1+0xcc0] ;  /* 0x000cc00001087983 */ /* 0x001f280000300800 */
[----:B-1----:R-:W4:Y:S04]  /*51c60*/  LDL.LU R9, [R1+0xcc4] ;  /* 0x000cc40001097983 */ /* 0x002f280000300800 */
[----:B------:R-:W4:Y:S04]  /*51c70*/  LDL.LU R10, [R1+0xcc8] ;  /* 0x000cc800010a7983 */ /* 0x000f280000300800 */
[----:B------:R-:W4:Y:S01]  /*51c80*/  LDL.LU R11, [R1+0xccc] ;  /* 0x000ccc00010b7983 */ /* 0x000f220000300800 */
[----:B--2---:R-:W-:-:S02]  /*51c90*/  IMAD.MOV.U32 R2, RZ, RZ, R16 ;  /* 0x000000ffff027224 */ /* 0x004fc400078e0010 */
[----:B------:R-:W-:Y:S01]  /*51ca0*/  IMAD.MOV.U32 R0, RZ, RZ, R17 ;  /* 0x000000ffff007224 */ /* 0x000fe200078e0011 */
[----:B---3--:R-:W-:Y:S01]  /*51cb0*/  HMMA.16816.F32.BF16 R20, R12, R4, R20 ;  /* 0x000000040c14723c */ /* 0x008fe20000041814 */
[----:B----4-:R-:W-:Y:S04]  /*51cc0*/  STL.64 [R1+0x46f8], R6 ;  /* 0x0046f80601007387 */ /* 0x010fe80000100a00 */
[----:B------:R0:W-:-:S14]  /*51cd0*/  STL.64 [R1+0x46f0], R4 ;  /* 0x0046f00401007387 */ /* 0x0001dc0000100a00 */
[----:B------:R-:W-:Y:S04]  /*51ce0*/  STL.64 [R1+0x6b0], R20 ;  /* 0x0006b01401007387 */ /* 0x000fe80000100a00 */
[----:B------:R-:W-:Y:S04]  /*51cf0*/  STL.64 [R1+0x6b8], R22 ;  /* 0x0006b81601007387 */ /* 0x000fe80000100a00 */
[----:B------:R-:W1:Y:S01]  /*51d00*/  LDSM.16.MT88.4 R20, [R3+UR5+0x4100] ;  /* 0x004100050314783b */ /* 0x000e620008004200 */
[C---:B------:R-:W-:Y:S03]  /*51d10*/  HMMA.16816.F32.BF16 R24, R12.reuse, R16, R24 ;  /* 0x000000100c18723c */ /* 0x040fe60000041818 */
[----:B0-----:R-:W2:Y:S04]  /*51d20*/  LDL.LU R4, [R1+0xce0] ;  /* 0x000ce00001047983 */ /* 0x001ea80000300800 */
[----:B------:R-:W2:Y:S04]  /*51d30*/  LDL.LU R5, [R1+0xce4] ;  /* 0x000ce40001057983 */ /* 0x000ea80000300800 */
[----:B------:R-:W2:Y:S04]  /*51d40*/  LDL.LU R6, [R1+0xce8] ;  /* 0x000ce80001067983 */ /* 0x000ea80000300800 */
[----:B------:R-:W2:Y:S04]  /*51d50*/  LDL.LU R7, [R1+0xcec] ;  /* 0x000cec0001077983 */ /* 0x000ea80000300800 */
[----:B------:R-:W-:Y:S04]  /*51d60*/  STL [R1+0x470c], R3 ;  /* 0x00470c0301007387 */ /* 0x000fe80000100800 */
[----:B-1----:R-:W-:Y:S04]  /*51d70*/  STL.64 [R1+0x4608], R22 ;  /* 0x0046081601007387 */ /* 0x002fe80000100a00 */
[----:B------:R0:W-:Y:S04]  /*51d80*/  STL.64 [R1+0x4600], R20 ;  /* 0x0046001401007387 */ /* 0x0001e80000100a00 */
[----:B0-----:R-:W3:Y:S04]  /*51d90*/  LDL.LU.64 R20, [R1+0xe0] ;  /* 0x0000e00001147983 */ /* 0x001ee80000300a00 */
[----:B------:R0:W-:Y:S04]  /*51da0*/  STL.64 [R1+0x6c0], R24 ;  /* 0x0006c01801007387 */ /* 0x0001e80000100a00 */
[----:B------:R-:W-:Y:S04]  /*51db0*/  STL.64 [R1+0x6c8], R26 ;  /* 0x0006c81a01007387 */ /* 0x000fe80000100a00 */
[----:B0-----:R-:W4:Y:S04]  /*51dc0*/  LDL.LU.64 R24, [R1+0x4808] ;  /* 0x0048080001187983 */ /* 0x001f280000300a00 */
[----:B------:R-:W2:Y:S04]  /*51dd0*/  LDL.LU.64 R16, [R1+0x4800] ;  /* 0x0048000001107983 */ /* 0x000ea80000300a00 */
[----:B------:R-:W-:Y:S04]  /*51de0*/  STL [R1+0x4714], R0 ;  /* 0x0047140001007387 */ /* 0x000fe80000100800 */
[----:B------:R-:W-:Y:S01]  /*51df0*/  STL [R1+0x4710], R2 ;  /* 0x0047100201007387 */ /* 0x000fe20000100800 */
[----:B--2---:R-:W-:-:S15]  /*51e00*/  HMMA.16816.F32.BF16 R4, R12, R16, R4 ;  /* 0x000000100c04723c */ /* 0x004fde0000041804 */
[----:B------:R-:W-:-:S04]  /*51e10*/  NOP ;  /* 0x0000000000007918 */ /* 0x000fc80000000000 */
[----:B------:R0:W-:Y:S04]  /*51e20*/  STL.64 [R1+0x6d0], R4 ;  /* 0x0006d00401007387 */ /* 0x0001e80000100a00 */
[----:B------:R4:W-:Y:S04]  /*51e30*/  STL.64 [R1+0x6d8], R6 ;  /* 0x0006d80601007387 */ /* 0x0009e80000100a00 */
[----:B------:R-:W2:Y:S01]  /*51e40*/  LDL.LU.64 R18, [R1+0x47f8] ;  /* 0x0047f80001127983 */ /* 0x000ea20000300a00 */
[----:B0-----:R-:W-:Y:S02]  /*51e50*/  IMAD.MOV.U32 R5, RZ, RZ, R16 ;  /* 0x000000ffff057224 */ /* 0x001fe400078e0010 */
[----:B------:R-:W-:-:S02]  /*51e60*/  IMAD.MOV.U32 R4, RZ, RZ, R17 ;  /* 0x000000ffff047224 */ /* 0x000fc400078e0011 */
[----:B------:R-:W2:Y:S04]  /*51e70*/  LDL.LU.64 R16, [R1+0x47f0] ;  /* 0x0047f00001107983 */ /* 0x000ea80000300a00 */
[----:B------:R-:W-:Y:S01]  /*51e80*/  STL [R1+0x4718], R5 ;  /* 0x0047180501007387 */ /* 0x000fe20000100800 */
[----:B----4-:R-:W-:Y:S02]  /*51e90*/  IMAD.MOV.U32 R7, RZ, RZ, R24 ;  /* 0x000000ffff077224 */ /* 0x010fe400078e0018 */
        /* <DEDUP_REMOVED lines=8> */
[----:B------:R-:W4:Y:S04]  /*51f20*/  LDL.LU.64 R16, [R1+0x47e0] ;  /* 0x0047e00001107983 */ /* 0x000f280000300a00 */
[----:B------:R-:W-:Y:S04]  /*51f30*/  STL.64 [R1+0x4798], R6 ;  /* 0x0047980601007387 */ /* 0x000fe80000100a00 */
[----:B------:R0:W-:Y:S04]  /*51f40*/  STL [R1+0x4790], R4 ;  /* 0x0047900401007387 */ /* 0x0001e80000100800 */
[----:B0-----:R-:W4:Y:S04]  /*51f50*/  LDL.LU R4, [R1+0xcb0] ;  /* 0x000cb00001047983 */ /* 0x001f280000300800 */
[----:B------:R-:W4:Y:S04]  /*51f60*/  LDL.LU R5, [R1+0xcb4] ;  /* 0x000cb40001057983 */ /* 0x000f280000300800 */
[----:B------:R-:W4:Y:S04]  /*51f70*/  LDL.LU R6, [R1+0xcb8] ;  /* 0x000cb80001067983 */ /* 0x000f280000300800 */
[----:B------:R-:W4:Y:S04]  /*51f80*/  LDL.LU R7, [R1+0xcbc] ;  /* 0x000cbc0001077983 */ /* 0x000f280000300800 */
[----:B------:R0:W-:Y:S04]  /*51f90*/  STL.64 [R1+0x4750], R24 ;  /* 0x0047501801007387 */ /* 0x0001e80000100a00 */
[----:B0-----:R-:W2:Y:S02]  /*51fa0*/  LDL.64 R24, [R1+0x140] ;  /* 0x0001400001187983 */ /* 0x001ea40000100a00 */
        /* <DEDUP_REMOVED lines=9> */
[----:B0-----:R-:W2:Y:S04]  /*52040*/  LDL.LU R10, [R1+0xc98] ;  /* 0x000c9800010a7983 */ /* 0x001ea80000300800 */
[----:B------:R-:W2:Y:S01]  /*52050*/  LDL.LU R11, [R1+0xc9c] ;  /* 0x000c9c00010b7983 */ /* 0x000ea20000300800 */
[----:B----4-:R-:W-:Y:S01]  /*52060*/  HMMA.16816.F32.BF16 R4, R12, R16, R4 ;  /* 0x000000100c04723c */ /* 0x010fe20000041804 */
[----:B------:R-:W-:Y:S01]  /*52070*/  MOV R24, R19 ;  /* 0x0000001300187202 */ /* 0x000fe20000000f00 */
[----:B------:R-:W-:Y:S01]  /*52080*/  IMAD.MOV.U32 R25, RZ, RZ, R18 ;  /* 0x000000ffff197224 */ /* 0x000fe200078e0012 */
[----:B--2---:R-:W-:Y:S04]  /*52090*/  STL.64 [R1+0x47d0], R10 ;  /* 0x0047d00a01007387 */ /* 0x004fe80000100a00 */
[----:B------:R0:W-:Y:S04]  /*520a0*/  STL.64 [R1+0x47c8], R8 ;  /* 0x0047c80801007387 */ /* 0x0001e80000100a00 */
[----:B0-----:R-:W2:Y:S04]  /*520b0*/  LDL.64 R8, [R1+0x120] ;  /* 0x0001200001087983 */ /* 0x001ea80000100a00 */
[----:B------:R-:W-:Y:S04]  /*520c0*/  STL.64 [R1+0x4768], R24 ;  /* 0x0047681801007387 */ /* 0x000fe80000100a00 */
[----:B------:R0:W-:Y:S04]  /*520d0*/  STL.64 [R1+0x700], R4 ;  /* 0x0007000401007387 */ /* 0x0001e80000100a00 */
[----:B------:R1:W-:Y:S04]  /*520e0*/  STL.64 [R1+0x708], R6 ;  /* 0x0007080601007387 */ /* 0x0003e80000100a00 */
[----:B0-----:R-:W4:Y:S04]  /*520f0*/  LDL.LU R4, [R1+0xc70] ;  /* 0x000c700001047983 */ /* 0x001f280000300800 */
[----:B------:R-:W4:Y:S04]  /*52100*/  LDL.LU R5, [R1+0xc74] ;  /* 0x000c740001057983 */ /* 0x000f280000300800 */
[----:B-1----:R-:W2:Y:S04]  /*52110*/  LDL.LU R6, [R1+0xc78] ;  /* 0x000c780001067983 */ /* 0x002ea80000300800 */
[----:B------:R-:W2:Y:S04]  /*52120*/  LDL.LU R7, [R1+0xc7c] ;  /* 0x000c7c0001077983 */ /* 0x000ea80000300800 */
[----:B--2---:R-:W-:Y:S04]  /*52130*/  STL.64 [R1+0x47a8], R6 ;  /* 0x0047a80601007387 */ /* 0x004fe80000100a00 */
[----:B----4-:R0:W-:Y:S04]  /*52140*/  STL.64 [R1+0x47a0], R4 ;  /* 0x0047a00401007387 */ /* 0x0101e80000100a00 */
[----:B0-----:R-:W2:Y:S04]  /*52150*/  LDL.64 R4, [R1+0x100] ;  /* 0x0001000001047983 */ /* 0x001ea80000100a00 */
[----:B--2---:R0:W-:Y:S04]  /*52160*/  STL.64 [R1+0x47b8], R4 ;  /* 0x0047b80401007387 */ /* 0x0041e80000100a00 */
[----:B0-----:R-:W2:Y:S01]  /*52170*/  LDL.64 R4, [R1+0x110] ;  /* 0x0001100001047983 */ /* 0x001ea20000100a00 */
[----:B------:R-:W-:-:S02]  /*52180*/  IMAD.MOV.U32 R23, RZ, RZ, R16 ;  /* 0x000000ffff177224 */ /* 0x000fc400078e0010 */
[----:B------:R-:W-:Y:S01]  /*52190*/  IMAD.MOV.U32 R22, RZ, RZ, R17 ;  /* 0x000000ffff167224 */ /* 0x000fe200078e0011 */
[----:B--2---:R0:W-:Y:S04]  /*521a0*/  STL.64 [R1+0x47d8], R4 ;  /* 0x0047d80401007387 */ /* 0x0041e80000100a00 */
[----:B0-----:R-:W2:Y:S04]  /*521b0*/  LDL.LU R4, [R1+0xca0] ;  /* 0x000ca00001047983 */ /* 0x001ea80000300800 */
[----:B------:R-:W2:Y:S04]  /*521c0*/  LDL.LU R5, [R1+0xca4] ;  /* 0x000ca40001057983 */ /* 0x000ea80000300800 */
[----:B------:R-:W2:Y:S04]  /*521d0*/  LDL.LU R6, [R1+0xca8] ;  /* 0x000ca80001067983 */ /* 0x000ea80000300800 */
[----:B------:R-:W2:Y:S04]  /*521e0*/  LDL.LU R7, [R1+0xcac] ;  /* 0x000cac0001077983 */ /* 0x000ea80000300800 */
[----:B------:R-:W-:Y:S04]  /*521f0*/  STL.64 [R1+0x4788], R22 ;  /* 0x0047881601007387 */ /* 0x000fe80000100a00 */
[----:B---3--:R0:W-:Y:S04]  /*52200*/  STL.64 [R1+0x4780], R20 ;  /* 0x0047801401007387 */ /* 0x0081e80000100a00 */
[----:B0-----:R-:W3:Y:S01]  /*52210*/  LDL.64 R20, [R1+0xf0] ;  /* 0x0000f00001147983 */ /* 0x001ee20000100a00 */
[----:B------:R-:W-:-:S02]  /*52220*/  IMAD.MOV.U32 R28, RZ, RZ, R8 ;  /* 0x000000ffff1c7224 */ /* 0x000fc400078e0008 */
[----:B------:R-:W-:Y:S01]  /*52230*/  IMAD.MOV.U32 R29, RZ, RZ, R9 ;  /* 0x000000ffff1d7224 */ /* 0x000fe200078e0009 */
[C---:B--2---:R-:W-:Y:S01]  /*52240*/  HMMA.16816.F32.BF16 R4, R12.reuse, R8, R4 ;  /* 0x000000080c04723c */ /* 0x044fe20000041804 */
[----:B---3--:R0:W-:Y:S04]  /*52250*/  STL.64 [R1+0x47b0], R20 ;  /* 0x0047b01401007387 */ /* 0x0081e80000100a00 */
        /* <DEDUP_REMOVED lines=8> */
[----:B------:R-:W4:Y:S04]  /*522e0*/  LDL.64 R24, [R1+0x20] ;  /* 0x0000200001187983 */ /* 0x000f280000100a00 */
[----:B------:R0:W-:Y:S04]  /*522f0*/  STL.64 [R1+0x710], R4 ;  /* 0x0007100401007387 */ /* 0x0001e80000100a00 */
[----:B------:R-:W-:Y:S04]  /*52300*/  STL.64 [R1+0x718], R6 ;  /* 0x0007180601007387 */ /* 0x000fe80000100a00 */
[----:B0-----:R-:W2:Y:S04]  /*52310*/  LDL.LU.64 R4, [R1+0x47d8] ;  /* 0x0047d80001047983 */ /* 0x001ea80000300a00 */
[----:B------:R-:W2:Y:S04]  /*52320*/  LDL.LU.64 R10, [R1+0x47d0] ;  /* 0x0047d000010a7983 */ /* 0x000ea80000300a00 */
[----:B------:R-:W2:Y:S02]  /*52330*/  LDL.LU.64 R8, [R1+0x47c8] ;  /* 0x0047c80001087983 */ /* 0x000ea40000300a00 */
[----:B--2---:R-:W-:-:S15]  /*52340*/  HMMA.16816.F32.BF16 R8, R12, R4, R8 ;  /* 0x000000040c08723c */ /* 0x004fde0000041808 */
[----:B------:R-:W-:-:S04]  /*52350*/  NOP ;  /* 0x0000000000007918 */ /* 0x000fc80000000000 */
[----:B------:R-:W-:Y:S04]  /*52360*/  STL.64 [R1+0x720], R8 ;  /* 0x0007200801007387 */ /* 0x000fe80000100a00 */
[----:B------:R0:W-:Y:S04]  /*52370*/  STL.64 [R1+0x728], R10 ;  /* 0x0007280a01007387 */ /* 0x0001e80000100a00 */
[----:B0-----:R-:W2:Y:S01]  /*52380*/  LDL.LU.64 R10, [R1+0x47c0] ;  /* 0x0047c000010a7983 */ /* 0x001ea20000300a00 */
[----:B------:R-:W-:Y:S02]  /*52390*/  IMAD.MOV.U32 R8, RZ, RZ, R4 ;  /* 0x000000ffff087224 */ /* 0x000fe400078e0004 */
[----:B------:R-:W-:-:S02]  /*523a0*/  IMAD.MOV.U32 R9, RZ, RZ, R5 ;  /* 0x000000ffff097224 */ /* 0x000fc400078e0005 */
        /* <DEDUP_REMOVED lines=22> */
[----:B------:R0:W-:Y:S04]  /*52510*/  STL.64 [R1+0x730], R20 ;  /* 0x0007301401007387 */ /* 0x0001e80000100a00 */
[----:B------:R-:W-:Y:S04]  /*52520*/  STL.64 [R1+0x738], R22 ;  /* 0x0007381601007387 */ /* 0x000fe80000100a00 */
[----:B0-----:R-:W3:Y:S04]  /*52530*/  LDL.LU.64 R20, [R1+0x47b0] ;  /* 0x0047b00001147983 */ /* 0x001ee80000300a00 */
[----:B------:R-:W3:Y:S04]  /*52540*/  LDL.LU.64 R6, [R1+0x47a8] ;  /* 0x0047a80001067983 */ /* 0x000ee80000300a00 */
[----:B------:R-:W3:Y:S02]  /*52550*/  LDL.LU.64 R4, [R1+0x47a0] ;  /* 0x0047a00001047983 */ /* 0x000ee40000300a00 */
[----:B---3--:R-:W-:Y:S01]  /*52560*/  HMMA.16816.F32.BF16 R4, R12, R20, R4 ;  /* 0x000000140c04723c */ /* 0x008fe20000041804 */
[----:B------:R-:W-:-:S15]  /*52570*/  IMAD.MOV.U32 R0, RZ, RZ, R21 ;  /* 0x000000ffff007224 */ /* 0x000fde00078e0015 */
[----:B------:R-:W-:-:S03]  /*52580*/  NOP ;  /* 0x0000000000007918 */ /* 0x000fc60000000000 */
[----:B------:R-:W-:Y:S04]  /*52590*/  STL.64 [R1+0x750], R4 ;  /* 0x0007500401007387 */ /* 0x000fe80000100a00 */
[----:B------:R0:W-:Y:S04]  /*525a0*/  STL.64 [R1+0x758], R6 ;  /* 0x0007580601007387 */ /* 0x0001e80000100a00 */
[----:B0-----:R-:W3:Y:S04]  /*525b0*/  LDL.LU.64 R6, [R1+0x4798] ;  /* 0x0047980001067983 */ /* 0x001ee80000300a00 */
[----:B------:R-:W2:Y:S01]  /*525c0*/  LDL.LU R4, [R1+0x4790] ;  /* 0x0047900001047983 */ /* 0x000ea20000300800 */
[----:B------:R-:W-:-:S03]  /*525d0*/  IMAD.MOV.U32 R5, RZ, RZ, R20 ;  /* 0x000000ffff057224 */ /* 0x000fc600078e0014 */
[----:B------:R-:W2:Y:S04]  /*525e0*/  LDL.LU.64 R22, [R1+0x4788] ;  /* 0x0047880001167983 */ /* 0x000ea80000300a00 */
[----:B------:R-:W2:Y:S02]  /*525f0*/  LDL.LU.64 R20, [R1+0x4780] ;  /* 0x0047800001147983 */ /* 0x000ea40000300a00 */
[----:B--2---:R-:W-:Y:S02]  /*52600*/  HMMA.16816.F32.BF16 R12, R12, R20, R16 ;  /* 0x000000140c0c723c */ /* 0x004fe40000041810 */
[----:B------:R-:W4:Y:S04]  /*52610*/  LDL.LU.64 R18, [R1+0x4778] ;  /* 0x0047780001127983 */ /* 0x000f280000300a00 */
[----:B------:R-:W4:-:S13]  /*52620*/  LDL.LU.64 R16, [R1+0x4770] ;  /* 0x0047700001107983 */ /* 0x000f1a0000300a00 */
[----:B------:R0:W-:Y:S04]  /*52630*/  STL.64 [R1+0x740], R12 ;  /* 0x0007400c01007387 */ /* 0x0001e80000100a00 */
[----:B------:R1:W-:Y:S04]  /*52640*/  STL.64 [R1+0x748], R14 ;  /* 0x0007480e01007387 */ /* 0x0003e80000100a00 */
[----:B0-----:R-:W4:Y:S04]  /*52650*/  LDL.LU R12, [R1+0x900] ;  /* 0x00090000010c7983 */ /* 0x001f280000300800 */
[----:B------:R-:W4:Y:S04]  /*52660*/  LDL.LU R13, [R1+0x904] ;  /* 0x00090400010d7983 */ /* 0x000f280000300800 */
[----:B-1----:R-:W4:Y:S04]  /*52670*/  LDL.LU R14, [R1+0x908] ;  /* 0x00090800010e7983 */ /* 0x002f280000300800 */
[----:B------:R-:W4:Y:S04]  /*52680*/  LDL.LU R15, [R1+0x90c] ;  /* 0x00090c00010f7983 */ /* 0x000f280000300800 */
[----:B------:R-:W-:Y:S01]  /*52690*/  STL.64 [R1+0x4618], R20 ;  /* 0x0046181401007387 */ /* 0x000fe20000100a00 */
[----:B----4-:R-:W-:-:S15]  /*526a0*/  HMMA.16816.F32.BF16 R12, R16, R24, R12 ;  /* 0x00000018100c723c */ /* 0x010fde000004180c */
[----:B------:R-:W-:-:S04]  /*526b0*/  NOP ;  /* 0x0000000000007918 */ /* 0x000fc80000000000 */
[----:B------:R0:W-:Y:S04]  /*526c0*/  STL.64 [R1+0x760], R12 ;  /* 0x0007600c01007387 */ /* 0x0001e80000100a00 */
[----:B------:R-:W-:Y:S01]  /*526d0*/  STL.64 [R1+0x768], R14 ;  /* 0x0007680e01007387 */ /* 0x000fe20000100a00 */
[----:B0-----:R-:W-:Y:S02]  /*526e0*/  IMAD.MOV.U32 R13, RZ, RZ, R24 ;  /* 0x000000ffff0d7224 */ /* 0x001fe400078e0018 */
[----:B------:R-:W-:Y:S02]  /*526f0*/  IMAD.MOV.U32 R12, RZ, RZ, R25 ;  /* 0x000000ffff0c7224 */ /* 0x000fe400078e0019 */
        /* <DEDUP_REMOVED lines=18> */
[----:B0-----:R-:W2:Y:S04]  /*52820*/  LDL.LU.64 R10, [R1+0x4728] ;  /* 0x00472800010a7983 */ /* 0x001ea80000300a00 */
[----:B------:R-:W2:Y:S04]  /*52830*/  LDL.LU.64 R8, [R1+0x4720] ;  /* 0x0047200001087983 */ /* 0x000ea80000300a00 */
[----:B----4-:R-:W-:Y:S04]  /*52840*/  STL.64 [R1+0x45d8], R26 ;  /* 0x0045d81a01007387 */ /* 0x010fe80000100a00 */
[----:B------:R0:W-:Y:S04]  /*52850*/  STL.64 [R1+0x45d0], R24 ;  /* 0x0045d01801007387 */ /* 0x0001e80000100a00 */
[----:B0-----:R-:W4:Y:S04]  /*52860*/  LDL.LU R24, [R1+0x4f0] ;  /* 0x0004f00001187983 */ /* 0x001f280000300800 */
[----:B------:R-:W4:Y:S04]  /*52870*/  LDL.LU R25, [R1+0x4f4] ;  /* 0x0004f40001197983 */ /* 0x000f280000300800 */
[----:B------:R-:W2:Y:S04]  /*52880*/  LDL.LU R26, [R1+0x4f8] ;  /* 0x0004f800011a7983 */ /* 0x000ea80000300800 */
[----:B------:R-:W2:Y:S04]  /*52890*/  LDL.LU R27, [R1+0x4fc] ;  /* 0x0004fc00011b7983 */ /* 0x000ea80000300800 */
[----:B--2---:R-:W-:Y:S04]  /*528a0*/  STL.64 [R1+0x45e8], R26 ;  /* 0x0045e81a01007387 */ /* 0x004fe80000100a00 */
[----:B----4-:R0:W-:Y:S04]  /*528b0*/  STL.64 [R1+0x45e0], R24 ;  /* 0x0045e01801007387 */ /* 0x0101e80000100a00 */
[----:B0-----:R-:W2:Y:S01]  /*528c0*/  LDL.LU.64 R24, [R1+0x10] ;  /* 0x0000100001187983 */ /* 0x001ea20000300a00 */
[----:B------:R-:W-:-:S02]  /*528d0*/  IMAD.MOV.U32 R20, RZ, RZ, R5 ;  /* 0x000000ffff147224 */ /* 0x000fc400078e0005 */
[----:B------:R-:W-:Y:S01]  /*528e0*/  IMAD.MOV.U32 R21, RZ, RZ, R0 ;  /* 0x000000ffff157224 */ /* 0x000fe200078e0000 */
[----:B--2---:R0:W-:Y:S04]  /*528f0*/  STL.64 [R1+0x45f0], R24 ;  /* 0x0045f01801007387 */ /* 0x0041e80000100a00 */
[----:B------:R-:W2:Y:S04]  /*52900*/  LDL.LU R5, [R1+0x4718] ;  /* 0x0047180001057983 */ /* 0x000ea80000300800 */
[----:B------:R-:W4:Y:S04]  /*52910*/  LDL.LU R0, [R1+0x4714] ;  /* 0x0047140001007983 */ /* 0x000f280000300800 */
[----:B------:R-:W-:Y:S01]  /*52920*/  STL.64 [R1+0x4630], R20 ;  /* 0x0046301401007387 */ /* 0x000fe20000100a00 */
[----:B0-----:R-:W-:-:S02]  /*52930*/  IMAD.MOV.U32 R24, RZ, RZ, R13 ;  /* 0x000000ffff187224 */ /* 0x001fc400078e000d */
[----:B------:R-:W-:-:S05]  /*52940*/  IMAD.MOV.U32 R25, RZ, RZ, R12 ;  /* 0x000000ffff197224 */ /* 0x000fca00078e000c */
[----:B------:R0:W-:Y:S04]  /*52950*/  STL.64 [R1+0x4610], R24 ;  /* 0x0046101801007387 */ /* 0x0001e80000100a00 */
[----:B0-----:R-:W2:Y:S04]  /*52960*/  LDL.LU R24, [R1+0x530] ;  /* 0x0005300001187983 */ /* 0x001ea80000300800 */
[----:B------:R-:W2:Y:S04]  /*52970*/  LDL.LU R25, [R1+0x534] ;  /* 0x0005340001197983 */ /* 0x000ea80000300800 */
[----:B------:R-:W2:Y:S04]  /*52980*/  LDL.LU R26, [R1+0x538] ;  /* 0x00053800011a7983 */ /* 0x000ea80000300800 */
[----:B------:R-:W2:Y:S01]  /*52990*/  LDL.LU R27, [R1+0x53c] ;  /* 0x00053c00011b7983 */ /* 0x000ea20000300800 */
[----:B------:R-:W-:-:S02]  /*529a0*/  IMAD.MOV.U32 R20, RZ, RZ, R2 ;  /* 0x000000ffff147224 */ /* 0x000fc400078e0002 */
        /* <DEDUP_REMOVED lines=42> */
[----:B------:R3:W-:Y:S02]  /*52c50*/  STL.64 [R1+0x46a8], R20 ;  /* 0x0046a81401007387 */ /* 0x0007e40000100a00 */
[----:B---3--:R-:W-:Y:S02]  /*52c60*/  IMAD.MOV.U32 R20, RZ, RZ, R7 ;  /* 0x000000ffff147224 */ /* 0x008fe400078e0007 */
[----:B------:R-:W-:-:S05]  /*52c70*/  IMAD.MOV.U32 R21, RZ, RZ, R6 ;  /* 0x000000ffff157224 */ /* 0x000fca00078e0006 */
        /* <DEDUP_REMOVED lines=9> */
[----:B------:R-:W2:Y:S04]  /*52d10*/  LDL.LU R4, [R1+0x8c0] ;  /* 0x0008c00001047983 */ /* 0x000ea80000300800 */
[----:B------:R-:W4:Y:S04]  /*52d20*/  LDL.LU R5, [R1+0x8c4] ;  /* 0x0008c40001057983 */ /* 0x000f280000300800 */
[----:B------:R-:W4:Y:S04]  /*52d30*/  LDL.LU R6, [R1+0x8c8] ;  /* 0x0008c80001067983 */ /* 0x000f280000300800 */
[----:B------:R-:W4:Y:S04]  /*52d40*/  LDL.LU R7, [R1+0x8cc] ;  /* 0x0008cc0001077983 */ /* 0x000f280000300800 */
[----:B------:R-:W4:Y:S04]  /*52d50*/  LDL.LU R12, [R1+0x8b0] ;  /* 0x0008b000010c7983 */ /* 0x000f280000300800 */
[----:B------:R-:W4:Y:S04]  /*52d60*/  LDL.LU R13, [R1+0x8b4] ;  /* 0x0008b400010d7983 */ /* 0x000f280000300800 */
        /* <DEDUP_REMOVED lines=31> */
[----:B------:R-:W4:Y:S04]  /*52f60*/  LDL.LU.64 R4, [R1+0x46f0] ;  /* 0x0046f00001047983 */ /* 0x000f280000300a00 */
[----:B------:R0:W-:Y:S04]  /*52f70*/  STL.64 [R1+0x45f8], R8 ;  /* 0x0045f80801007387 */ /* 0x0001e80000100a00 */
[----:B0-----:R-:W2:Y:S04]  /*52f80*/  LDL.LU R8, [R1+0x510] ;  /* 0x0005100001087983 */ /* 0x001ea80000300800 */
[----:B------:R-:W2:Y:S04]  /*52f90*/  LDL.LU R9, [R1+0x514] ;  /* 0x0005140001097983 */ /* 0x000ea80000300800 */
[----:B------:R-:W2:Y:S04]  /*52fa0*/  LDL.LU R10, [R1+0x518] ;  /* 0x00051800010a7983 */ /* 0x000ea80000300800 */
[----:B------:R-:W2:Y:S01]  /*52fb0*/  LDL.LU R11, [R1+0x51c] ;  /* 0x00051c00010b7983 */ /* 0x000ea20000300800 */
        /* <DEDUP_REMOVED lines=8> */
[C---:B--2---:R-:W-:Y:S03]  /*53040*/  HMMA.16816.F32.BF16 R20, R16.reuse, R20, R24 ;  /* 0x000000141014723c */ /* 0x044fe60000041818 */
[----:B0-----:R-:W2:Y:S04]  /*53050*/  LDL.LU R4, [R1+0x4e0] ;  /* 0x0004e00001047983 */ /* 0x001ea80000300800 */
[----:B------:R-:W2:Y:S04]  /*53060*/  LDL.LU R5, [R1+0x4e4] ;  /* 0x0004e40001057983 */ /* 0x000ea80000300800 */
[----:B------:R-:W2:Y:S04]  /*53070*/  LDL.LU R6, [R1+0x4e8] ;  /* 0x0004e80001067983 */ /* 0x000ea80000300800 */
[----:B------:R-:W2:Y:S04]  /*53080*/  LDL.LU R7, [R1+0x4ec] ;  /* 0x0004ec0001077983 */ /* 0x000ea80000300800 */
[----:B-1----:R-:W-:Y:S04]  /*53090*/  STL.64 [R1+0x4508], R14 ;  /* 0x0045080e01007387 */ /* 0x002fe80000100a00 */
[----:B------:R0:W-:Y:S04]  /*530a0*/  STL.64 [R1+0x4500], R12 ;  /* 0x0045000c01007387 */ /* 0x0001e80000100a00 */
[----:B0-----:R-:W3:Y:S04]  /*530b0*/  LDL.LU R12, [R1+0x500] ;  /* 0x00050000010c7983 */ /* 0x001ee80000300800 */
[----:B------:R-:W3:Y:S04]  /*530c0*/  LDL.LU R13, [R1+0x504] ;  /* 0x00050400010d7983 */ /* 0x000ee80000300800 */
[----:B------:R-:W3:Y:S04]  /*530d0*/  LDL.LU R14, [R1+0x508] ;  /* 0x00050800010e7983 */ /* 0x000ee80000300800 */
[----:B------:R-:W3:Y:S04]  /*530e0*/  LDL.LU R15, [R1+0x50c] ;  /* 0x00050c00010f7983 */ /* 0x000ee80000300800 */
[----:B------:R-:W-:Y:S04]  /*530f0*/  STL [R1+0x4238], R3 ;  /* 0x0042380301007387 */ /* 0x000fe80000100800 */
        /* <DEDUP_REMOVED lines=54> */
[----:B------:R-:W4:Y:S01]  /*53460*/  LDL.LU.64 R24, [R1+0x4610] ;  /* 0x0046100001187983 */ /* 0x000f220000300a00 */
[----:B------:R-:W-:-:S02]  /*53470*/  IMAD.MOV.U32 R2, RZ, RZ, R20 ;  /* 0x000000ffff027224 */ /* 0x000fc400078e0014 */
[----:B------:R-:W-:-:S14]  /*53480*/  IMAD.MOV.U32 R0, RZ, RZ, R21 ;  /* 0x000000ffff007224 */ /* 0x000fdc00078e0015 */
[----:B------:R0:W-:Y:S04]  /*53490*/  STL.64 [R1+0x860], R16 ;  /* 0x0008601001007387 */ /* 0x0001e80000100a00 */
[----:B------:R-:W-:Y:S04]  /*534a0*/  STL.64 [R1+0x868], R18 ;  /* 0x0008681201007387 */ /* 0x000fe80000100a00 */
[----:B-1----:R-:W4:Y:S04]  /*534b0*/  LDL.LU.64 R22, [R1+0x4608] ;  /* 0x0046080001167983 */ /* 0x002f280000300a00 */
[----:B------:R-:W4:Y:S04]  /*534c0*/  LDL.LU.64 R20, [R1+0x4600] ;  /* 0x0046000001147983 */ /* 0x000f280000300a00 */
[----:B0-----:R-:W2:Y:S01]  /*534d0*/  LDL.LU.64 R16, [R1] ;  /* 0x0000000001107983 */ /* 0x001ea20000300a00 */
[----:B----4-:R-:W-:Y:S03]  /*534e0*/  HMMA.16816.F32.BF16 R24, R20, R24, R8 ;  /* 0x000000181418723c */ /* 0x010fe60000041808 */
[----:B------:R-:W4:-:S15]  /*534f0*/  LDL.LU.64 R8, [R1+0x45f8] ;  /* 0x0045f80001087983 */ /* 0x000f1e0000300a00 */
[----:B------:R-:W-:Y:S01]  /*53500*/  NOP ;  /* 0x0000000000007918 */ /* 0x000fe20000000000 */
[----:B------:R0:W-:Y:S04]  /*53510*/  STL.64 [R1+0x850], R24 ;  /* 0x0008501801007387 */ /* 0x0001e80000100a00 */
[----:B------:R1:W-:Y:S04]  /*53520*/  STL.64 [R1+0x858], R26 ;  /* 0x0008581a01007387 */ /* 0x0003e80000100a00 */
[----:B0-----:R-:W3:Y:S02]  /*53530*/  LDL.LU.64 R24, [R1+0x45f0] ;  /* 0x0045f00001187983 */ /* 0x001ee40000300a00 */
[----:B---3--:R-:W-:-:S15]  /*53540*/  HMMA.16816.F32.BF16 R12, R20, R24, R12 ;  /* 0x00000018140c723c */ /* 0x008fde000004180c */
[----:B------:R-:W-:-:S04]  /*53550*/  NOP ;  /* 0x0000000000007918 */ /* 0x000fc80000000000 */
[----:B------:R0:W-:Y:S04]  /*53560*/  STL.64 [R1+0x840], R12 ;  /* 0x0008400c01007387 */ /* 0x0001e80000100a00 */
[----:B------:R-:W-:Y:S04]  /*53570*/  STL.64 [R1+0x848], R14 ;  /* 0x0008480e01007387 */ /* 0x000fe80000100a00 */
[----:B-1----:R-:W2:Y:S01]  /*53580*/  LDL.LU.64 R26, [R1+0x45e8] ;  /* 0x0045e800011a7983 */ /* 0x002ea20000300a00 */
[----:B0-----:R-:W-:Y:S02]  /*53590*/  IMAD.MOV.U32 R13, RZ, RZ, R24 ;  /* 0x000000ffff0d7224 */ /* 0x001fe400078e0018 */
[----:B------:R-:W-:-:S02]  /*535a0*/  IMAD.MOV.U32 R12, RZ, RZ, R25 ;  /* 0x000000ffff0c7224 */ /* 0x000fc400078e0019 */
[----:B------:R-:W2:Y:S02]  /*535b0*/  LDL.LU.64 R24, [R1+0x45e0] ;  /* 0x0045e00001187983 */ /* 0x000ea40000300a00 */
[----:B--2---:R-:W-:-:S15]  /*535c0*/  HMMA.16816.F32.BF16 R24, R20, R16, R24 ;  /* 0x000000101418723c */ /* 0x004fde0000041818 */
[----:B------:R-:W-:-:S04]  /*535d0*/  NOP ;  /* 0x0000000000007918 */ /* 0x000fc80000000000 */
[----:B------:R-:W-:Y:S04]  /*535e0*/  STL.64 [R1+0x830], R24 ;  /* 0x0008301801007387 */ /* 0x000fe80000100a00 */
[----:B------:R0:W-:Y:S04]  /*535f0*/  STL.64 [R1+0x838], R26 ;  /* 0x0008381a01007387 */ /* 0x0001e80000100a00 */
[----:B0-----:R-:W2:Y:S04]  /*53600*/  LDL.LU.64 R26, [R1+0x45d8] ;  /* 0x0045d800011a7983 */ /* 0x001ea80000300a00 */
[----:B------:R-:W3:Y:S01]  /*53610*/  LDL.LU.64 R24, [R1+0x45d0] ;  /* 0x0045d00001187983 */ /* 0x000ee20000300a00 */
[----:B------:R-:W-:-:S02]  /*53620*/  IMAD.MOV.U32 R15, RZ, RZ, R16 ;  /* 0x000000ffff0f7224 */ /* 0x000fc400078e0010 */
[----:B------:R-:W-:-:S05]  /*53630*/  IMAD.MOV.U32 R14, RZ, RZ, R17 ;  /* 0x000000ffff0e7224 */ /* 0x000fca00078e0011 */
[----:B------:R-:W-:Y:S04]  /*53640*/  STL.64 [R1+0x4578], R14 ;  /* 0x0045780e01007387 */ /* 0x000fe80000100a00 */
[----:B------:R3:W-:Y:S02]  /*53650*/  STL.64 [R1+0x4570], R12 ;  /* 0x0045700c01007387 */ /* 0x0007e40000100a00 */
[----:B---3--:R-:W-:Y:S02]  /*53660*/  HMMA.16816.F32.BF16 R12, R20, R24, R4 ;  /* 0x00000018140c723c */ /* 0x008fe40000041804 */
[----:B------:R-:W4:-:S15]  /*53670*/  LDL.LU R4, [R1+0x4d0] ;  /* 0x0004d00001047983 */ /* 0x000f1e0000300800 */
[----:B------:R-:W-:Y:S02]  /*53680*/  NOP ;  /* 0x0000000000007918 */ /* 0x000fe40000000000 */
[----:B------:R-:W-:Y:S04]  /*53690*/  STL.64 [R1+0x530], R12 ;  /* 0x0005300c01007387 */ /* 0x000fe80000100a00 */
[----:B------:R-:W-:Y:S04]  /*536a0*/  STL.64 [R1+0x538], R14 ;  /* 0x0005380e01007387 */ /* 0x000fe80000100a00 */
[----:B------:R-:W4:Y:S04]  /*536b0*/  LDL.LU R5, [R1+0x4d4] ;  /* 0x0004d40001057983 */ /* 0x000f280000300800 */
[----:B------:R-:W4:Y:S04]  /*536c0*/  LDL.LU R6, [R1+0x4d8] ;  /* 0x0004d80001067983 */ /* 0x000f280000300800 */
[----:B------:R-:W4:Y:S04]  /*536d0*/  LDL.LU R7, [R1+0x4dc] ;  /* 0x0004dc0001077983 */ /* 0x000f280000300800 */
[----:B------:R-:W3:Y:S04]  /*536e0*/  LDL.LU.64 R16, [R1+0x50] ;  /* 0x0000500001107983 */ /* 0x000ee80000300a00 */
[----:B---3--:R0:W-:Y:S04]  /*536f0*/  STL.64 [R1+0x45b8], R16 ;  /* 0x0045b81001007387 */ /* 0x0081e80000100a00 */
[----:B0-----:R-:W3:Y:S04]  /*53700*/  LDL.LU R16, [R1+0x4c0] ;  /* 0x0004c00001107983 */ /* 0x001ee80000300800 */
[----:B------:R-:W3:Y:S04]  /*53710*/  LDL.LU R17, [R1+0x4c4] ;  /* 0x0004c40001117983 */ /* 0x000ee80000300800 */
        /* <DEDUP_REMOVED lines=8> */
[----:B0-----:R-:W2:Y:S04]  /*537a0*/  LDL.LU.64 R12, [R1+0x150] ;  /* 0x00015000010c7983 */ /* 0x001ea80000300a00 */
[----:B--2---:R0:W-:Y:S04]  /*537b0*/  STL.64 [R1+0x4598], R12 ;  /* 0x0045980c01007387 */ /* 0x0041e80000100a00 */
[----:B0-----:R-:W2:Y:S04]  /*537c0*/  LDL.LU.64 R12, [R1+0x160] ;  /* 0x00016000010c7983 */ /* 0x001ea80000300a00 */
[----:B--2---:R0:W-:Y:S04]  /*537d0*/  STL.64 [R1+0x45b0], R12 ;  /* 0x0045b00c01007387 */ /* 0x0041e80000100a00 */
[----:B0-----:R-:W2:Y:S04]  /*537e0*/  LDL.LU R12, [R1+0x4b0] ;  /* 0x0004b000010c7983 */ /* 0x001ea80000300800 */
[----:B------:R-:W2:Y:S04]  /*537f0*/  LDL.LU R13, [R1+0x4b4] ;  /* 0x0004b400010d7983 */ /* 0x000ea80000300800 */
[----:B------:R-:W2:Y:S04]  /*53800*/  LDL.LU R14, [R1+0x4b8] ;  /* 0x0004b800010e7983 */ /* 0x000ea80000300800 */
[----:B------:R-:W2:Y:S04]  /*53810*/  LDL.LU R15, [R1+0x4bc] ;  /* 0x0004bc00010f7983 */ /* 0x000ea80000300800 */
[----:B------:R-:W-:Y:S04]  /*53820*/  STL.64 [R1+0x44b8], R26 ;  /* 0x0044b81a01007387 */ /* 0x000fe80000100a00 */
[----:B------:R0:W-:Y:S04]  /*53830*/  STL.64 [R1+0x44b0], R24 ;  /* 0x0044b01801007387 */ /* 0x0001e80000100a00 */
[----:B0-----:R-:W2:Y:S01]  /*53840*/  LDL.LU.64 R24, [R1+0x130] ;  /* 0x0001300001187983 */ /* 0x001ea20000300a00 */
[C---:B----4-:R-:W-:Y:S03]  /*53850*/  HMMA.16816.F32.BF16 R4, R20.reuse, R8, R4 ;  /* 0x000000081404723c */ /* 0x050fe60000041804 */
[----:B--2---:R0:W-:Y:S04]  /*53860*/  STL.64 [R1+0x4590], R24 ;  /* 0x0045901801007387 */ /* 0x0041e80000100a00 */
[----:B0-----:R-:W2:Y:S04]  /*53870*/  LDL.LU R24, [R1+0xac0] ;  /* 0x000ac00001187983 */ /* 0x001ea80000300800 */
[----:B------:R-:W2:Y:S04]  /*53880*/  LDL.LU R25, [R1+0xac4] ;  /* 0x000ac40001197983 */ /* 0x000ea80000300800 */
[----:B------:R-:W4:Y:S04]  /*53890*/  LDL.LU R26, [R1+0xac8] ;  /* 0x000ac800011a7983 */ /* 0x000f280000300800 */
[----:B------:R-:W4:Y:S04]  /*538a0*/  LDL.LU R27, [R1+0xacc] ;  /* 0x000acc00011b7983 */ /* 0x000f280000300800 */
[----:B----4-:R-:W-:Y:S04]  /*538b0*/  STL.64 [R1+0x45a8], R26 ;  /* 0x0045a81a01007387 */ /* 0x010fe80000100a00 */
[----:B--2---:R0:W-:Y:S04]  /*538c0*/  STL.64 [R1+0x45a0], R24 ;  /* 0x0045a01801007387 */ /* 0x0041e80000100a00 */
[----:B0-----:R-:W2:Y:S04]  /*538d0*/  LDL.LU R24, [R1+0xad0] ;  /* 0x000ad00001187983 */ /* 0x001ea80000300800 */
[----:B------:R-:W2:Y:S04]  /*538e0*/  LDL.LU R25, [R1+0xad4] ;  /* 0x000ad40001197983 */ /* 0x000ea80000300800 */
[----:B------:R-:W2:Y:S04]  /*538f0*/  LDL.LU R26, [R1+0xad8] ;  /* 0x000ad800011a7983 */ /* 0x000ea80000300800 */
[----:B------:R-:W2:Y:S04]  /*53900*/  LDL.LU R27, [R1+0xadc] ;  /* 0x000adc00011b7983 */ /* 0x000ea80000300800 */
[----:B------:R-:W-:Y:S04]  /*53910*/  STL.64 [R1+0x510], R4 ;  /* 0x0005100401007387 */ /* 0x000fe80000100a00 */
[----:B------:R0:W-:Y:S04]  /*53920*/  STL.64 [R1+0x518], R6 ;  /* 0x0005180601007387 */ /* 0x0001e80000100a00 */
[----:B0-----:R-:W4:Y:S04]  /*53930*/  LDL.LU.64 R6, [R1+0x45c8] ;  /* 0x0045c80001067983 */ /* 0x001f280000300a00 */
        /* <DEDUP_REMOVED lines=8> */
[----:B0-----:R-:W4:Y:S04]  /*539c0*/  LDL.LU R4, [R1+0xaa0] ;  /* 0x000aa00001047983 */ /* 0x001f280000300800 */
[----:B------:R-:W4:Y:S04]  /*539d0*/  LDL.LU R5, [R1+0xaa4] ;  /* 0x000aa40001057983 */ /* 0x000f280000300800 */
[----:B------:R-:W4:Y:S04]  /*539e0*/  LDL.LU R6, [R1+0xaa8] ;  /* 0x000aa80001067983 */ /* 0x000f280000300800 */
[----:B------:R-:W4:Y:S01]  /*539f0*/  LDL.LU R7, [R1+0xaac] ;  /* 0x000aac0001077983 */ /* 0x000f220000300800 */
[----:B---3--:R-:W-:-:S15]  /*53a00*/  HMMA.16816.F32.BF16 R12, R20, R16, R12 ;  /* 0x00000010140c723c */ /* 0x008fde000004180c */
[----:B------:R-:W-:-:S04]  /*53a10*/  NOP ;  /* 0x0000000000007918 */ /* 0x000fc80000000000 */
[----:B------:R0:W-:Y:S04]  /*53a20*/  STL.64 [R1+0x4f0], R12 ;  /* 0x0004f00c01007387 */ /* 0x0001e80000100a00 */
[----:B------:R-:W-:Y:S04]  /*53a30*/  STL.64 [R1+0x4f8], R14 ;  /* 0x0004f80e01007387 */ /* 0x000fe80000100a00 */
[----:B0-----:R-:W2:Y:S01]  /*53a40*/  LDL.LU.64 R12, [R1+0x45b0] ;  /* 0x0045b000010c7983 */ /* 0x001ea20000300a00 */
[----:B------:R-:W-:Y:S02]  /*53a50*/  IMAD.MOV.U32 R10, RZ, RZ, R16 ;  /* 0x000000ffff0a7224 */ /* 0x000fe400078e0010 */
[----:B------:R-:W-:-:S02]  /*53a60*/  IMAD.MOV.U32 R11, RZ, RZ, R17 ;  /* 0x000000ffff0b7224 */ /* 0x000fc400078e0011 */
[----:B------:R-:W0:Y:S04]  /*53a70*/  LDSM.16.MT88.4 R16, [R28+UR5+0x6000] ;  /* 0x006000051c10783b */ /* 0x000e280008004200 */
[----:B------:R-:W-:Y:S04]  /*53a80*/  STL.64 [R1+0x44a8], R10 ;  /* 0x0044a80a01007387 */ /* 0x000fe80000100a00 */
[----:B------:R1:W-:Y:S04]  /*53a90*/  STL.64 [R1+0x44a0], R8 ;  /* 0x0044a00801007387 */ /* 0x0003e80000100a00 */
[----:B-1----:R-:W3:Y:S04]  /*53aa0*/  LDL.LU.64 R8, [R1+0x140] ;  /* 0x0001400001087983 */ /* 0x002ee80000300a00 */
[----:B0-----:R0:W-:Y:S04]  /*53ab0*/  STL.64 [R1+0x4378], R18 ;  /* 0x0043781201007387 */ /* 0x0011e80000100a00 */
[----:B------:R-:W-:Y:S01]  /*53ac0*/  STL.64 [R1+0x4370], R16 ;  /* 0x0043701001007387 */ /* 0x000fe20000100a00 */
        /* <DEDUP_REMOVED lines=15> */
[----:B------:R0:W-:Y:S04]  /*53bc0*/  STL.64 [R1+0x8a0], R24 ;  /* 0x0008a01801007387 */ /* 0x0001e80000100a00 */
[----:B------:R-:W-:Y:S04]  /*53bd0*/  STL.64 [R1+0x8a8], R26 ;  /* 0x0008a81a01007387 */ /* 0x000fe80000100a00 */
[----:B0-----:R-:W4:Y:S04]  /*53be0*/  LDL.LU.64 R24, [R1+0x4590] ;  /* 0x0045900001187983 */ /* 0x001f280000300a00 */
[----:B------:R-:W2:Y:S04]  /*53bf0*/  LDL.LU.64 R14, [R1+0x4588] ;  /* 0x00458800010e7983 */ /* 0x000ea80000300a00 */
[----:B------:R-:W2:Y:S04]  /*53c00*/  LDL.LU.64 R12, [R1+0x4580] ;  /* 0x00458000010c7983 */ /* 0x000ea80000300a00 */
[----:B------:R-:W-:Y:S01]  /*53c10*/  STL [R1+0x4464], R19 ;  /* 0x0044641301007387 */ /* 0x000fe20000100800 */
[----:B------:R-:W-:-:S03]  /*53c20*/  IMAD.MOV.U32 R16, RZ, RZ, R2 ;  /* 0x000000ffff107224 */ /* 0x000fc600078e0002 */
[----:B------:R-:W-:Y:S01]  /*53c30*/  STL [R1+0x4460], R28 ;  /* 0x0044601c01007387 */ /* 0x000fe20000100800 */
[----:B---3--:R-:W-:Y:S02]  /*53c40*/  IMAD.MOV.U32 R29, RZ, RZ, R9 ;  /* 0x000000ffff1d7224 */ /* 0x008fe400078e0009 */
[----:B------:R-:W-:Y:S01]  /*53c50*/  IMAD.MOV.U32 R2, RZ, RZ, R8 ;  /* 0x000000ffff027224 */ /* 0x000fe200078e0008 */
[C---:B--2---:R-:W-:Y:S08]  /*53c60*/  HMMA.16816.F32.BF16 R12, R20.reuse, R8, R12 ;  /* 0x00000008140c723c */ /* 0x044ff0000004180c */
[----:B----4-:R-:W-:Y:S11]  /*53c70*/  HMMA.16816.F32.BF16 R4, R20, R24, R4 ;  /* 0x000000181404723c */ /* 0x010ff60000041804 */
[----:B------:R-:W-:Y:S04]  /*53c80*/  STL.64 [R1+0x8c0], R12 ;  /* 0x0008c00c01007387 */ /* 0x000fe80000100a00 */
[----:B------:R0:W-:Y:S04]  /*53c90*/  STL.64 [R1+0x8c8], R14 ;  /* 0x0008c80e01007387 */ /* 0x0001e80000100a00 */
[----:B0-----:R-:W2:Y:S04]  /*53ca0*/  LDL.LU.64 R14, [R1+0x4578] ;  /* 0x00457800010e7983 */ /* 0x001ea80000300a00 */
[----:B------:R-:W3:Y:S04]  /*53cb0*/  LDL.LU.64 R12, [R1+0x4570] ;  /* 0x00457000010c7983 */ /* 0x000ee80000300a00 */
[----:B------:R-:W-:Y:S04]  /*53cc0*/  STL [R1+0x446c], R29 ;  /* 0x00446c1d01007387 */ /* 0x000fe80000100800 */
[----:B------:R-:W-:Y:S04]  /*53cd0*/  STL [R1+0x4468], R2 ;  /* 0x0044680201007387 */ /* 0x000fe80000100800 */
[----:B------:R-:W-:Y:S04]  /*53ce0*/  STL.64 [R1+0x8d0], R4 ;  /* 0x0008d00401007387 */ /* 0x000fe80000100a00 */
[----:B------:R-:W-:Y:S04]  /*53cf0*/  STL.64 [R1+0x8d8], R6 ;  /* 0x0008d80601007387 */ /* 0x000fe80000100a00 */
[----:B------:R-:W4:Y:S04]  /*53d00*/  LDL.LU R8, [R1+0x430] ;  /* 0x0004300001087983 */ /* 0x000f280000300800 */
[----:B------:R-:W4:Y:S04]  /*53d10*/  LDL.LU R9, [R1+0x434] ;  /* 0x0004340001097983 */ /* 0x000f280000300800 */
[----:B------:R-:W3:Y:S04]  /*53d20*/  LDL.LU R10, [R1+0x438] ;  /* 0x00043800010a7983 */ /* 0x000ee80000300800 */
[----:B------:R-:W3:Y:S01]  /*53d30*/  LDL.LU R11, [R1+0x43c] ;  /* 0x00043c00010b7983 */ /* 0x000ee20000300800 */
[----:B------:R-:W-:-:S02]  /*53d40*/  IMAD.MOV.U32 R17, RZ, RZ, R0 ;  /* 0x000000ffff117224 */ /* 0x000fc400078e0000 */
[----:B------:R-:W-:Y:S02]  /*53d50*/  IMAD.MOV.U32 R18, RZ, RZ, R24 ;  /* 0x000000ffff127224 */ /* 0x000fe400078e0018 */
[----:B------:R-:W-:Y:S01]  /*53d60*/  IMAD.MOV.U32 R0, RZ, RZ, R25 ;  /* 0x000000ffff007224 */ /* 0x000fe200078e0019 */
[----:B--2---:R-:W-:Y:S01]  /*53d70*/  MOV R24, R15 ;  /* 0x0000000f00187202 */ /* 0x004fe20000000f00 */
[----:B------:R-:W-:Y:S01]  /*53d80*/  IMAD.MOV.U32 R25, RZ, RZ, R14 ;  /* 0x000000ffff197224 */ /* 0x000fe200078e000e */
[----:B---3--:R-:W-:Y:S04]  /*53d90*/  STL.64 [R1+0x44c8], R10 ;  /* 0x0044c80a01007387 */ /* 0x008fe80000100a00 */
[----:B----4-:R0:W-:Y:S04]  /*53da0*/  STL.64 [R1+0x44c0], R8 ;  /* 0x0044c00801007387 */ /* 0x0101e80000100a00 */
[----:B------:R1:W-:Y:S04]  /*53db0*/  STL.64 [R1+0x44d0], R24 ;  /* 0x0044d01801007387 */ /* 0x0003e80000100a00 */
[----:B0-----:R-:W2:Y:S04]  /*53dc0*/  LDL.LU R8, [R1+0x450] ;  /* 0x0004500001087983 */ /* 0x001ea80000300800 */
[----:B------:R-:W2:Y:S04]  /*53dd0*/  LDL.LU R9, [R1+0x454] ;  /* 0x0004540001097983 */ /* 0x000ea80000300800 */
[----:B------:R-:W3:Y:S04]  /*53de0*/  LDL.LU R10, [R1+0x458] ;  /* 0x00045800010a7983 */ /* 0x000ee80000300800 */
[----:B------:R-:W3:Y:S01]  /*53df0*/  LDL.LU R11, [R1+0x45c] ;  /* 0x00045c00010b7983 */ /* 0x000ee20000300800 */
[----:B-1----:R-:W-:-:S02]  /*53e00*/  IMAD.MOV.U32 R25, RZ, RZ, R12 ;  /* 0x000000ffff197224 */ /* 0x002fc400078e000c */
[----:B------:R-:W-:Y:S01]  /*53e10*/  IMAD.MOV.U32 R24, RZ, RZ, R13 ;  /* 0x000000ffff187224 */ /* 0x000fe200078e000d */
[----:B---3--:R-:W-:Y:S04]  /*53e20*/  STL.64 [R1+0x44e0], R10 ;  /* 0x0044e00a01007387 */ /* 0x008fe80000100a00 */
[----:B--2---:R-:W-:Y:S04]  /*53e30*/  STL.64 [R1+0x44d8], R8 ;  /* 0x0044d80801007387 */ /* 0x004fe80000100a00 */
[----:B------:R-:W2:Y:S04]  /*53e40*/  LDL.LU R12, [R1+0x4a0] ;  /* 0x0004a000010c7983 */ /* 0x000ea80000300800 */
[----:B------:R-:W2:Y:S04]  /*53e50*/  LDL.LU R13, [R1+0x4a4] ;  /* 0x0004a400010d7983 */ /* 0x000ea80000300800 */
[----:B------:R-:W3:Y:S04]  /*53e60*/  LDL.LU R14, [R1+0x4a8] ;  /* 0x0004a800010e7983 */ /* 0x000ee80000300800 */
[----:B------:R-:W3:Y:S04]  /*53e70*/  LDL.LU R15, [R1+0x4ac] ;  /* 0x0004ac00010f7983 */ /* 0x000ee80000300800 */
[----:B---3--:R-:W-:Y:S04]  /*53e80*/  STL.64 [R1+0x4518], R14 ;  /* 0x0045180e01007387 */ /* 0x008fe80000100a00 */
[----:B--2---:R0:W-:Y:S04]  /*53e90*/  STL.64 [R1+0x4510], R12 ;  /* 0x0045100c01007387 */ /* 0x0041e80000100a00 */
[----:B0-----:R-:W2:Y:S04]  /*53ea0*/  LDL.LU.64 R12, [R1+0xf0] ;  /* 0x0000f000010c7983 */ /* 0x001ea80000300a00 */
[----:B--2---:R0:W-:Y:S04]  /*53eb0*/  STL.64 [R1+0x4528], R12 ;  /* 0x0045280c01007387 */ /* 0x0041e80000100a00 */
[----:B0-----:R-:W2:Y:S04]  /*53ec0*/  LDL.LU.64 R12, [R1+0x100] ;  /* 0x00010000010c7983 */ /* 0x001ea80000300a00 */
[----:B--2---:R0:W-:Y:S04]  /*53ed0*/  STL.64 [R1+0x4540], R12 ;  /* 0x0045400c01007387 */ /* 0x0041e80000100a00 */
[----:B0-----:R-:W2:Y:S04]  /*53ee0*/  LDL.LU.64 R12, [R1+0x110] ;  /* 0x00011000010c7983 */ /* 0x001ea80000300a00 */
[----:B--2---:R0:W-:Y:S04]  /*53ef0*/  STL.64 [R1+0x4558], R12 ;  /* 0x0045580c01007387 */ /* 0x0041e80000100a00 */
[----:B------:R1:W-:Y:S04]  /*53f00*/  STL.64 [R1+0x44e8], R24 ;  /* 0x0044e81801007387 */ /* 0x0003e80000100a00 */
[----:B------:R-:W2:Y:S04]  /*53f10*/  LDL.LU R8, [R1+0x460] ;  /* 0x0004600001087983 */ /* 0x000ea80000300800 */
[----:B------:R-:W2:Y:S04]  /*53f20*/  LDL.LU R9, [R1+0x464] ;  /* 0x0004640001097983 */ /* 0x000ea80000300800 */
[----:B------:R-:W3:Y:S04]  /*53f30*/  LDL.LU R10, [R1+0x468] ;  /* 0x00046800010a7983 */ /* 0x000ee80000300800 */
[----:B------:R-:W3:Y:S04]  /*53f40*/  LDL.LU R11, [R1+0x46c] ;  /* 0x00046c00010b7983 */ /* 0x000ee80000300800 */
[----:B0-----:R-:W4:Y:S04]  /*53f50*/  LDL.LU.64 R12, [R1+0x120] ;  /* 0x00012000010c7983 */ /* 0x001f280000300a00 */
[----:B---3--:R-:W-:Y:S04]  /*53f60*/  STL.64 [R1+0x44f8], R10 ;  /* 0x0044f80a01007387 */ /* 0x008fe80000100a00 */
[----:B--2---:R-:W-:Y:S04]  /*53f70*/  STL.64 [R1+0x44f0], R8 ;  /* 0x0044f00801007387 */ /* 0x004fe80000100a00 */
[----:B-1----:R-:W2:Y:S04]  /*53f80*/  LDL.LU R24, [R1+0x20] ;  /* 0x0000200001187983 */ /* 0x002ea80000300800 */
[----:B------:R-:W2:Y:S04]  /*53f90*/  LDL.LU R25, [R1+0x24] ;  /* 0x0000240001197983 */ /* 0x000ea80000300800 */
        /* <DEDUP_REMOVED lines=31> */
[----:B------:R-:W-:Y:S04]  /*54190*/  STL [R1+0x4474], R0 ;  /* 0x0044740001007387 */ /* 0x000fe80000100800 */
[----:B------:R-:W-:Y:S01]  /*541a0*/  STL [R1+0x4470], R18 ;  /* 0x0044701201007387 */ /* 0x000fe20000100800 */
[----:B----4-:R-:W-:-:S02]  /*541b0*/  IMAD.MOV.U32 R28, RZ, RZ, R12 ;  /* 0x000000ffff1c7224 */ /* 0x010fc400078e000c */
[----:B------:R-:W-:Y:S01]  /*541c0*/  IMAD.MOV.U32 R3, RZ, RZ, R13 ;  /* 0x000000ffff037224 */ /* 0x000fe200078e000d */
[----:B--2---:R-:W-:-:S15]  /*541d0*/  HMMA.16816.F32.BF16 R24, R20, R12, R24 ;  /* 0x0000000c1418723c */ /* 0x004fde0000041818 */
[----:B------:R-:W-:-:S04]  /*541e0*/  NOP ;  /* 0x0000000000007918 */ /* 0x000fc80000000000 */
[----:B------:R-:W-:Y:S04]  /*541f0*/  STL.64 [R1+0x8e0], R24 ;  /* 0x0008e01801007387 */ /* 0x000fe80000100a00 */
[----:B------:R0:W-:Y:S04]  /*54200*/  STL.64 [R1+0x8e8], R26 ;  /* 0x0008e81a01007387 */ /* 0x0001e80000100a00 */
[----:B0-----:R-:W2:Y:S04]  /*54210*/  LDL.LU.64 R26, [R1+0x4568] ;  /* 0x00456800011a7983 */ /* 0x001ea80000300a00 */
[----:B------:R-:W2:Y:S04]  /*54220*/  LDL.LU.64 R24, [R1+0x4560] ;  /* 0x0045600001187983 */ /* 0x000ea80000300a00 */
[----:B------:R-:W2:Y:S04]  /*54230*/  LDL.LU.64 R12, [R1+0x4558] ;  /* 0x00455800010c7983 */ /* 0x000ea80000300a00 */
        /* <DEDUP_REMOVED lines=23> */
[----:B------:R0:W-:Y:S04]  /*543b0*/  STL.64 [R1+0x990], R24 ;  /* 0x0009901801007387 */ /* 0x0001e80000100a00 */
[----:B------:R-:W-:Y:S04]  /*543c0*/  STL.64 [R1+0x998], R26 ;  /* 0x0009981a01007387 */ /* 0x000fe80000100a00 */
[----:B0-----:R-:W3:Y:S04]  /*543d0*/  LDL.LU.64 R24, [R1+0x4520] ;  /* 0x0045200001187983 */ /* 0x001ee80000300a00 */
[----:B------:R-:W2:Y:S04]  /*543e0*/  LDL.LU.64 R14, [R1+0x4518] ;  /* 0x00451800010e7983 */ /* 0x000ea80000300a00 */
[----:B------:R-:W2:Y:S02]  /*543f0*/  LDL.LU.64 R12, [R1+0x4510] ;  /* 0x00451000010c7983 */ /* 0x000ea40000300a00 */
[----:B--2---:R-:W-:Y:S02]  /*54400*/  HMMA.16816.F32.BF16 R20, R20, R16, R12 ;  /* 0x000000101414723c */ /* 0x004fe4000004180c */
[----:B------:R-:W3:Y:S04]  /*54410*/  LDL.LU.64 R14, [R1+0x4508] ;  /* 0x00450800010e7983 */ /* 0x000ee80000300a00 */
[----:B------:R-:W3:-:S13]  /*54420*/  LDL.LU.64 R12, [R1+0x4500] ;  /* 0x00450000010c7983 */ /* 0x000eda0000300a00 */
[----:B------:R0:W-:Y:S04]  /*54430*/  STL.64 [R1+0x960], R20 ;  /* 0x0009601401007387 */ /* 0x0001e80000100a00 */
[----:B------:R1:W-:Y:S04]  /*54440*/  STL.64 [R1+0x968], R22 ;  /* 0x0009681601007387 */ /* 0x0003e80000100a00 */
[----:B0-----:R-:W2:Y:S04]  /*54450*/  LDL.LU R20, [R1+0x400] ;  /* 0x0004000001147983 */ /* 0x001ea80000300800 */
[----:B------:R-:W2:Y:S04]  /*54460*/  LDL.LU R21, [R1+0x404] ;  /* 0x0004040001157983 */ /* 0x000ea80000300800 */
[----:B-1----:R-:W2:Y:S04]  /*54470*/  LDL.LU R22, [R1+0x408] ;  /* 0x0004080001167983 */ /* 0x002ea80000300800 */
[----:B------:R-:W2:Y:S04]  /*54480*/  LDL.LU R23, [R1+0x40c] ;  /* 0x00040c0001177983 */ /* 0x000ea80000300800 */
[----:B------:R0:W-:Y:S04]  /*54490*/  STL.64 [R1+0x4388], R16 ;  /* 0x0043881001007387 */ /* 0x0001e80000100a00 */
[----:B------:R1:W-:Y:S04]  /*544a0*/  STL.64 [R1+0x4480], R18 ;  /* 0x0044801201007387 */ /* 0x0003e80000100a00 */
[----:B0-----:R-:W4:Y:S04]  /*544b0*/  LDL.LU R16, [R1+0x3e0] ;  /* 0x0003e00001107983 */ /* 0x001f280000300800 */
[----:B------:R-:W4:Y:S04]  /*544c0*/  LDL.LU R17, [R1+0x3e4] ;  /* 0x0003e40001117983 */ /* 0x000f280000300800 */
[----:B-1----:R-:W4:Y:S04]  /*544d0*/  LDL.LU R18, [R1+0x3e8] ;  /* 0x0003e80001127983 */ /* 0x002f280000300800 */
[----:B------:R-:W4:Y:S01]  /*544e0*/  LDL.LU R19, [R1+0x3ec] ;  /* 0x0003ec0001137983 */ /* 0x000f220000300800 */
        /* <DEDUP_REMOVED lines=30> */
[----:B------:R-:W2:Y:S01]  /*546d0*/  LDL.LU.64 R4, [R1+0x4490] ;  /* 0x0044900001047983 */ /* 0x000ea20000300a00 */
[----:B---3--:R-:W-:Y:S01]  /*546e0*/  IMAD.MOV.U32 R24, RZ, RZ, R10 ;  /* 0x000000ffff187224 */ /* 0x008fe200078e000a */
[----:B--2---:R-:W-:-:S15]  /*546f0*/  HMMA.16816.F32.BF16 R20, R12, R4, R20 ;  /* 0x000000040c14723c */ /* 0x004fde0000041814 */
[----:B------:R-:W-:-:S04]  /*54700*/  NOP ;  /* 0x0000000000007918 */ /* 0x000fc80000000000 */
[----:B------:R-:W-:Y:S01]  /*54710*/  IMAD.MOV.U32 R25, RZ, RZ, R23 ;  /* 0x000000ffff197224 */ /* 0x000fe200078e0017 */
[----:B------:R-:W-:Y:S04]  /*54720*/  STL.64 [R1+0x900], R20 ;  /* 0x0009001401007387 */ /* 0x000fe80000100a00 */
[----:B------:R-:W-:Y:S04]  /*54730*/  STL [R1+0x908], R22 ;  /* 0x0009081601007387 */ /* 0x000fe80000100800 */
[----:B------:R0:W-:Y:S04]  /*54740*/  STL [R1+0x3be8], R25 ;  /* 0x003be81901007387 */ /* 0x0001e80000100800 */
[----:B------:R4:W-:Y:S04]  /*54750*/  STL.64 [R1+0x4350], R26 ;  /* 0x0043501a01007387 */ /* 0x0009e80000100a00 */
[----:B------:R-:W2:Y:S01]  /*54760*/  LDL.LU R10, [R1+0x448c] ;  /* 0x00448c00010a7983 */ /* 0x000ea20000300800 */
[----:B0-----:R-:W-:-:S03]  /*54770*/  IMAD.MOV.U32 R25, RZ, RZ, R11 ;  /* 0x000000ffff197224 */ /* 0x001fc600078e000b */
[----:B------:R-:W2:Y:S01]  /*54780*/  LDL.LU R11, [R1+0x4488] ;  /* 0x00448800010b7983 */ /* 0x000ea20000300800 */
[----:B------:R-:W0:Y:S01]  /*54790*/  S2R R22, SR_TID.X ;  /* 0x0000000000167919 */ /* 0x000e220000002100 */
[----:B------:R-:W1:Y:S02]  /*547a0*/  S2R R21, SR_TID.X ;  /* 0x0000000000157919 */ /* 0x000e640000002100 */
[----:B----4-:R-:W-:Y:S01]  /*547b0*/  HMMA.16816.F32.BF16 R24, R12, R24, R16 ;  /* 0x000000180c18723c */ /* 0x010fe20000041810 */
[----:B------:R-:W3:-:S15]  /*547c0*/  LDL.LU.64 R18, [R1+0x4480] ;  /* 0x0044800001127983 */ /* 0x000ede0000300a00 */
[----:B------:R-:W-:-:S03]  /*547d0*/  NOP ;  /* 0x0000000000007918 */ /* 0x000fc60000000000 */
[----:B------:R-:W-:-:S05]  /*547e0*/  IMAD.MOV.U32 R4, RZ, RZ, R27 ;  /* 0x000000ffff047224 */ /* 0x000fca00078e001b */
[----:B------:R4:W-:Y:S01]  /*547f0*/  STL [R1+0x3e9c], R4 ;  /* 0x003e9c0401007387 */ /* 0x0009e20000100800 */
[C---:B0-----:R-:W-:Y:S01]  /*54800*/  IMAD.SHL.U32 R20, R22.reuse, 0x2, RZ ;  /* 0x0000000216147824 */ /* 0x041fe200078e00ff */
[----:B------:R-:W-:-:S04]  /*54810*/  LOP3.LUT R23, R22, 0x7, RZ, 0xc0, !PT ;  /* 0x0000000716177812 */ /* 0x000fc800078ec0ff */
[----:B----4-:R-:W-:Y:S01]  /*54820*/  LOP3.LUT R4, R20, 0x10, RZ, 0xc0, !PT ;  /* 0x0000001014047812 */ /* 0x010fe200078ec0ff */
[----:B------:R-:W-:-:S03]  /*54830*/  IMAD R22, R23, 0x210, RZ ;  /* 0x0000021017167824 */ /* 0x000fc600078e02ff */
[----:B-1----:R-:W-:Y:S01]  /*54840*/  LOP3.LUT R4, R4, 0x20, R21, 0xf8, !PT ;  /* 0x0000002004047812 */ /* 0x002fe200078ef815 */
[----:B------:R-:W-:Y:S02]  /*54850*/  IMAD.MOV.U32 R5, RZ, RZ, R26 ;  /* 0x000000ffff057224 */ /* 0x000fe400078e001a */
[----:B------:R-:W-:Y:S02]  /*54860*/  IMAD.SHL.U32 R23, R21, 0x100, RZ ;  /* 0x0000010015177824 */ /* 0x000fe400078e00ff */
[----:B------:R-:W-:Y:S01]  /*54870*/  IMAD.MOV.U32 R9, RZ, RZ, R25 ;  /* 0x000000ffff097224 */ /* 0x000fe200078e0019 */
[----:B------:R-:W-:Y:S01]  /*54880*/  LOP3.LUT R4, R22, R4, RZ, 0x3c, !PT ;  /* 0x0000000416047212 */ /* 0x000fe200078e3cff */
[----:B------:R-:W-:Y:S01]  /*54890*/  IMAD.MOV.U32 R8, RZ, RZ, R24 ;  /* 0x000000ffff087224 */ /* 0x000fe200078e0018 */
[----:B------:R-:W-:Y:S04]  /*548a0*/  STL [R1+0x3e98], R5 ;  /* 0x003e980501007387 */ /* 0x000fe80000100800 */
[----:B------:R-:W-:Y:S01]  /*548b0*/  STL [R1+0x3e94], R9 ;  /* 0x003e940901007387 */ /* 0x000fe20000100800 */
[----:B------:R-:W-:-:S03]  /*548c0*/  LOP3.LUT R4, R4, 0x1000, R23, 0xf8, !PT ;  /* 0x0000100004047812 */ /* 0x000fc600078ef817 */
[----:B------:R-:W-:Y:S04]  /*548d0*/  STL [R1+0x3e90], R8 ;  /* 0x003e900801007387 */ /* 0x000fe80000100800 */
[----:B------:R-:W0:Y:S04]  /*548e0*/  LDSM.16.MT88.4 R20, [R4+UR5+0x6080] ;  /* 0x006080050414783b */ /* 0x000e280008004200 */
[----:B--2---:R-:W-:Y:S04]  /*548f0*/  STL.64 [R1+0x4320], R10 ;  /* 0x0043200a01007387 */ /* 0x004fe80000100a00 */
[----:B------:R-:W-:Y:S04]  /*54900*/  STL.64 [R1+0x4318], R6 ;  /* 0x0043180601007387 */ /* 0x000fe80000100a00 */
[----:B------:R1:W-:Y:S04]  /*54910*/  STL [R1+0x4310], R4 ;  /* 0x0043100401007387 */ /* 0x0003e80000100800 */
[----:B-1----:R-:W2:Y:S04]  /*54920*/  LDL.LU R4, [R1+0x1c0] ;  /* 0x0001c00001047983 */ /* 0x002ea80000300800 */
[----:B------:R-:W2:Y:S04]  /*54930*/  LDL.LU R5, [R1+0x1c4] ;  /* 0x0001c40001057983 */ /* 0x000ea80000300800 */
[----:B------:R-:W4:Y:S04]  /*54940*/  LDL.LU R6, [R1+0x1c8] ;  /* 0x0001c80001067983 */ /* 0x000f280000300800 */
[----:B------:R-:W4:Y:S04]  /*54950*/  LDL.LU R7, [R1+0x1cc] ;  /* 0x0001cc0001077983 */ /* 0x000f280000300800 */
[----:B------:R-:W2:Y:S04]  /*54960*/  LDL.LU R24, [R1+0x1f0] ;  /* 0x0001f00001187983 */ /* 0x000ea80000300800 */
[----:B------:R-:W2:Y:S04]  /*54970*/  LDL.LU R25, [R1+0x1f4] ;  /* 0x0001f40001197983 */ /* 0x000ea80000300800 */
[----:B------:R-:W2:Y:S04]  /*54980*/  LDL.LU R26, [R1+0x1f8] ;  /* 0x0001f800011a7983 */ /* 0x000ea80000300800 */
[----:B------:R-:W2:Y:S04]  /*54990*/  LDL.LU R27, [R1+0x1fc] ;  /* 0x0001fc00011b7983 */ /* 0x000ea80000300800 */
[----:B--2---:R1:W-:Y:S04]  /*549a0*/  STL.64 [R1+0x4360], R26 ;  /* 0x0043601a01007387 */ /* 0x0043e80000100a00 */
[----:B------:R2:W-:Y:S04]  /*549b0*/  STL.64 [R1+0x4358], R24 ;  /* 0x0043581801007387 */ /* 0x0005e80000100a00 */
[----:B-1----:R-:W2:Y:S04]  /*549c0*/  LDL.64 R26, [R1+0x28] ;  /* 0x00002800011a7983 */ /* 0x002ea80000100a00 */
[----:B--2---:R1:W-:Y:S04]  /*549d0*/  STL.64 [R1+0x4380], R26 ;  /* 0x0043801a01007387 */ /* 0x0043e80000100a00 */
[----:B------:R-:W2:Y:S04]  /*549e0*/  LDL.LU R24, [R1+0x210] ;  /* 0x0002100001187983 */ /* 0x000ea80000300800 */
[----:B------:R-:W2:Y:S04]  /*549f0*/  LDL.LU R25, [R1+0x214] ;  /* 0x0002140001197983 */ /* 0x000ea80000300800 */
[----:B-1----:R-:W2:Y:S04]  /*54a00*/  LDL.LU R26, [R1+0x218] ;  /* 0x00021800011a7983 */ /* 0x002ea80000300800 */
[----:B------:R-:W2:Y:S01]  /*54a10*/  LDL.LU R27, [R1+0x21c] ;  /* 0x00021c00011b7983 */ /* 0x000ea20000300800 */
[----:B------:R-:W-:-:S02]  /*54a20*/  IMAD.MOV.U32 R16, RZ, RZ, R28 ;  /* 0x000000ffff107224 */ /* 0x000fc400078e001c */
[----:B------:R-:W-:Y:S01]  /*54a30*/  IMAD.MOV.U32 R17, RZ, RZ, R0 ;  /* 0x000000ffff117224 */ /* 0x000fe200078e0000 */
[----:B--2---:R-:W-:Y:S04]  /*54a40*/  STL.64 [R1+0x4398], R26 ;  /* 0x0043981a01007387 */ /* 0x004fe80000100a00 */
[----:B------:R1:W-:Y:S04]  /*54a50*/  STL.64 [R1+0x4390], R24 ;  /* 0x0043901801007387 */ /* 0x0003e80000100a00 */
[----:B------:R-:W2:Y:S04]  /*54a60*/  LDL.LU R28, [R1+0x4478] ;  /* 0x00447800011c7983 */ /* 0x000ea80000300800 */
[----:B------:R-:W2:Y:S04]  /*54a70*/  LDL.LU R0, [R1+0x4474] ;  /* 0x0044740001007983 */ /* 0x000ea80000300800 */
[----:B------:R3:W-:Y:S04]  /*54a80*/  STL.64 [R1+0x43a0], R16 ;  /* 0x0043a01001007387 */ /* 0x0007e80000100a00 */
[----:B-1----:R-:W2:Y:S04]  /*54a90*/  LDL.LU R24, [R1+0x340] ;  /* 0x0003400001187983 */ /* 0x002ea80000300800 */
[----:B------:R-:W2:Y:S04]  /*54aa0*/  LDL.LU R25, [R1+0x344] ;  /* 0x0003440001197983 */ /* 0x000ea80000300800 */
[----:B------:R-:W2:Y:S04]  /*54ab0*/  LDL.LU R26, [R1+0x348] ;  /* 0x00034800011a7983 */ /* 0x000ea80000300800 */
[----:B------:R-:W2:Y:S01]  /*54ac0*/  LDL.LU R27, [R1+0x34c] ;  /* 0x00034c00011b7983 */ /* 0x000ea20000300800 */
[----:B---3--:R-:W-:-:S02]  /*54ad0*/  IMAD.MOV.U32 R16, RZ, RZ, R18 ;  /* 0x000000ffff107224 */ /* 0x008fc400078e0012 */
[----:B------:R-:W-:Y:S01]  /*54ae0*/  IMAD.MOV.U32 R17, RZ, RZ, R29 ;  /* 0x000000ffff117224 */ /* 0x000fe200078e001d */
[----:B--2---:R-:W-:Y:S04]  /*54af0*/  STL.64 [R1+0x43b0], R26 ;  /* 0x0043b01a01007387 */ /* 0x004fe80000100a00 */
[----:B------:R-:W-:Y:S04]  /*54b00*/  STL.64 [R1+0x43a8], R24 ;  /* 0x0043a81801007387 */ /* 0x000fe80000100a00 */
[----:B------:R-:W2:Y:S04]  /*54b10*/  LDL.LU R18, [R1+0x4470] ;  /* 0x0044700001127983 */ /* 0x000ea80000300800 */
[----:B------:R-:W3:Y:S04]  /*54b20*/  LDL.LU R29, [R1+0x446c] ;  /* 0x00446c00011d7983 */ /* 0x000ee80000300800 */
[----:B------:R1:W-:Y:S02]  /*54b30*/  STL.64 [R1+0x43b8], R16 ;  /* 0x0043b81001007387 */ /* 0x0003e40000100a00 */
[----:B-1----:R-:W-:-:S02]  /*54b40*/  IMAD.MOV.U32 R16, RZ, RZ, R2 ;  /* 0x000000ffff107224 */ /* 0x002fc400078e0002 */
[----:B------:R-:W-:Y:S01]  /*54b50*/  IMAD.MOV.U32 R17, RZ, RZ, R19 ;  /* 0x000000ffff117224 */ /* 0x000fe200078e0013 */
[----:B------:R-:W2:Y:S04]  /*54b60*/  LDL.LU R2, [R1+0x4468] ;  /* 0x0044680001027983 */ /* 0x000ea80000300800 */
[----:B------:R-:W2:Y:S04]  /*54b70*/  LDL.LU R19, [R1+0x4464] ;  /* 0x0044640001137983 */ /* 0x000ea80000300800 */
[----:B------:R1:W-:Y:S04]  /*54b80*/  STL.64 [R1+0x43d0], R16 ;  /* 0x0043d01001007387 */ /* 0x0003e80000100a00 */
[----:B------:R-:W2:Y:S04]  /*54b90*/  LDL.LU R24, [R1+0x350] ;  /* 0x0003500001187983 */ /* 0x000ea80000300800 */
[----:B------:R-:W2:Y:S04]  /*54ba0*/  LDL.LU R25, [R1+0x354] ;  /* 0x0003540001197983 */ /* 0x000ea80000300800 */
[----:B------:R-:W2:Y:S04]  /*54bb0*/  LDL.LU R26, [R1+0x358] ;  /* 0x00035800011a7983 */ /* 0x000ea80000300800 */
[----:B------:R-:W2:Y:S01]  /*54bc0*/  LDL.LU R27, [R1+0x35c] ;  /* 0x00035c00011b7983 */ /* 0x000ea20000300800 */
[----:B-1----:R-:W-:-:S02]  /*54bd0*/  IMAD.MOV.U32 R16, RZ, RZ, R28 ;  /* 0x000000ffff107224 */ /* 0x002fc400078e001c */
[----:B------:R-:W-:Y:S01]  /*54be0*/  IMAD.MOV.U32 R17, RZ, RZ, R3 ;  /* 0x000000ffff117224 */ /* 0x000fe200078e0003 */
[----:B------:R-:W3:Y:S04]  /*54bf0*/  LDL.LU R28, [R1+0x4460] ;  /* 0x00446000011c7983 */ /* 0x000ee80000300800 */
[----:B------:R-:W3:Y:S04]  /*54c00*/  LDL.LU R3, [R1+0x445c] ;  /* 0x00445c0001037983 */ /* 0x000ee80000300800 */
[----:B------:R-:W-:Y:S04]  /*54c10*/  STL.64 [R1+0x43e8], R16 ;  /* 0x0043e81001007387 */ /* 0x000fe80000100a00 */
[----:B--2---:R-:W-:Y:S04]  /*54c20*/  STL.64 [R1+0x43c8], R26 ;  /* 0x0043c81a01007387 */ /* 0x004fe80000100a00 */
[----:B------:R1:W-:Y:S04]  /*54c30*/  STL.64 [R1+0x43c0], R24 ;  /* 0x0043c01801007387 */ /* 0x0003e80000100a00 */
[----:B-1----:R-:W2:Y:S04]  /*54c40*/  LDL.LU R24, [R1+0x360] ;  /* 0x0003600001187983 */ /* 0x002ea80000300800 */
        /* <DEDUP_REMOVED lines=15> */
[----:B---3--:R-:W-:Y:S01]  /*54d40*/  IMAD.MOV.U32 R17, RZ, RZ, R29 ;  /* 0x000000ffff117224 */ /* 0x008fe200078e001d */
[----:B------:R-:W3:Y:S04]  /*54d50*/  LDL.LU R2, [R1+0x4450] ;  /* 0x0044500001027983 */ /* 0x000ee80000300800 */
[----:B------:R-:W3:Y:S04]  /*54d60*/  LDL.LU R29, [R1+0x444c] ;  /* 0x00444c00011d7983 */ /* 0x000ee80000300800 */
[----:B------:R1:W-:Y:S02]  /*54d70*/  STL.64 [R1+0x4418], R16 ;  /* 0x0044181001007387 */ /* 0x0003e40000100a00 */
[----:B-1----:R-:W-:-:S02]  /*54d80*/  IMAD.MOV.U32 R16, RZ, RZ, R28 ;  /* 0x000000ffff107224 */ /* 0x002fc400078e001c */
[----:B------:R-:W-:Y:S01]  /*54d90*/  IMAD.MOV.U32 R17, RZ, RZ, R19 ;  /* 0x000000ffff117224 */ /* 0x000fe200078e0013 */
[----:B------:R-:W3:Y:S04]  /*54da0*/  LDL.LU R28, [R1+0x4448] ;  /* 0x00444800011c7983 */ /* 0x000ee80000300800 */
[----:B------:R-:W-:Y:S04]  /*54db0*/  STL.64 [R1+0x4430], R16 ;  /* 0x0044301001007387 */ /* 0x000fe80000100a00 */
[----:B--2---:R-:W-:Y:S04]  /*54dc0*/  STL.64 [R1+0x43f8], R26 ;  /* 0x0043f81a01007387 */ /* 0x004fe80000100a00 */
[----:B------:R1:W-:Y:S04]  /*54dd0*/  STL.64 [R1+0x43f0], R24 ;  /* 0x0043f01801007387 */ /* 0x0003e80000100a00 */
[----:B-1----:R-:W2:Y:S04]  /*54de0*/  LDL.LU R24, [R1+0x390] ;  /* 0x0003900001187983 */ /* 0x002ea80000300800 */
[----:B------:R-:W2:Y:S04]  /*54df0*/  LDL.LU R25, [R1+0x394] ;  /* 0x0003940001197983 */ /* 0x000ea80000300800 */
[----:B------:R-:W2:Y:S04]  /*54e00*/  LDL.LU R26, [R1+0x398] ;  /* 0x00039800011a7983 */ /* 0x000ea80000300800 */
[----:B------:R-:W2:Y:S04]  /*54e10*/  LDL.LU R27, [R1+0x39c] ;  /* 0x00039c00011b7983 */ /* 0x000ea80000300800 */
        /* <DEDUP_REMOVED lines=18> */
[----:B----4-:R1:W-:Y:S04]  /*54f40*/  STL.64 [R1+0x4330], R6 ;  /* 0x0043300601007387 */ /* 0x0103e80000100a00 */
[----:B------:R-:W-:Y:S04]  /*54f50*/  STL.64 [R1+0x4328], R4 ;  /* 0x0043280401007387 */ /* 0x000fe80000100a00 */
[----:B-1----:R-:W4:Y:S04]  /*54f60*/  LDL.64 R6, [R1+0x8] ;  /* 0x0000080001067983 */ /* 0x002f280000100a00 */
[----:B----4-:R1:W-:Y:S04]  /*54f70*/  STL.64 [R1+0x4348], R6 ;  /* 0x0043480601007387 */ /* 0x0103e80000100a00 */
[----:B-1----:R-:W4:Y:S01]  /*54f80*/  LDL.64 R6, [R1+0x18] ;  /* 0x0000180001067983 */ /* 0x002f220000100a00 */
[----:B------:R-:W-:-:S02]  /*54f90*/  IMAD.MOV.U32 R16, RZ, RZ, R18 ;  /* 0x000000ffff107224 */ /* 0x000fc400078e0012 */
[----:B------:R-:W-:Y:S01]  /*54fa0*/  IMAD.MOV.U32 R17, RZ, RZ, R3 ;  /* 0x000000ffff117224 */ /* 0x000fe200078e0003 */
[----:B----4-:R1:W-:Y:S04]  /*54fb0*/  STL.64 [R1+0x4368], R6 ;  /* 0x0043680601007387 */ /* 0x0103e80000100a00 */
[----:B------:R-:W4:Y:S04]  /*54fc0*/  LDL.LU R4, [R1+0x200] ;  /* 0x0002000001047983 */ /* 0x000f280000300800 */
[----:B------:R-:W4:Y:S04]  /*54fd0*/  LDL.LU R5, [R1+0x204] ;  /* 0x0002040001057983 */ /* 0x000f280000300800 */
[----:B-1----:R-:W4:Y:S04]  /*54fe0*/  LDL.LU R6, [R1+0x208] ;  /* 0x0002080001067983 */ /* 0x002f280000300800 */
[----:B------:R-:W4:Y:S04]  /*54ff0*/  LDL.LU R7, [R1+0x20c] ;  /* 0x00020c0001077983 */ /* 0x000f280000300800 */
[----:B------:R-:W3:Y:S04]  /*55000*/  LDL.LU R8, [R1+0x1d0] ;  /* 0x0001d00001087983 */ /* 0x000ee80000300800 */
[----:B------:R-:W3:Y:S04]  /*55010*/  LDL.LU R9, [R1+0x1d4] ;  /* 0x0001d40001097983 */ /* 0x000ee80000300800 */
[----:B------:R-:W3:Y:S04]  /*55020*/  LDL.LU R10, [R1+0x1d8] ;  /* 0x0001d800010a7983 */ /* 0x000ee80000300800 */
[----:B------:R-:W3:Y:S01]  /*55030*/  LDL.LU R11, [R1+0x1dc] ;  /* 0x0001dc00010b7983 */ /* 0x000ee20000300800 */
[C---:B--2---:R-:W-:Y:S03]  /*55040*/  HMMA.16816.F32.BF16 R16, R12.reuse, R16, R24 ;  /* 0x000000100c10723c */ /* 0x044fe60000041818 */
[----:B---3--:R-:W-:Y:S04]  /*55050*/  STL.64 [R1+0x4340], R10 ;  /* 0x0043400a01007387 */ /* 0x008fe80000100a00 */
[----:B------:R1:W-:Y:S04]  /*55060*/  STL.64 [R1+0x4338], R8 ;  /* 0x0043380801007387 */ /* 0x0003e80000100a00 */
[----:B-1----:R-:W2:Y:S04]  /*55070*/  LDL.LU R8, [R1+0x1e0] ;  /* 0x0001e00001087983 */ /* 0x002ea80000300800 */
[----:B------:R-:W2:Y:S04]  /*55080*/  LDL.LU R9, [R1+0x1e4] ;  /* 0x0001e40001097983 */ /* 0x000ea80000300800 */
[----:B------:R-:W2:Y:S04]  /*55090*/  LDL.LU R10, [R1+0x1e8] ;  /* 0x0001e800010a7983 */ /* 0x000ea80000300800 */
[----:B0-----:R-:W-:Y:S04]  /*550a0*/  STL [R1+0x4244], R22 ;  /* 0x0042441601007387 */ /* 0x001fe80000100800 */
[----:B------:R-:W-:Y:S04]  /*550b0*/  STL [R1+0x4240], R23 ;  /* 0x0042401701007387 */ /* 0x000fe80000100800 */
        /* <DEDUP_REMOVED lines=9> */
[----:B------:R3:W-:Y:S04]  /*55150*/  STL [R1+0xbd8], R18 ;  /* 0x000bd81201007387 */ /* 0x0007e80000100800 */
[----:B0-----:R-:W3:Y:S01]  /*55160*/  LDL.LU.64 R16, [R1+0x4418] ;  /* 0x0044180001107983 */ /* 0x001ee20000300a00 */
[----:B------:R-:W-:Y:S02]  /*55170*/  IMAD.MOV.U32 R11, RZ, RZ, R28 ;  /* 0x000000ffff0b7224 */ /* 0x000fe400078e001c */
[----:B------:R-:W-:-:S05]  /*55180*/  IMAD.MOV.U32 R28, RZ, RZ, R19 ;  /* 0x000000ffff1c7224 */ /* 0x000fca00078e0013 */
[----:B------:R-:W-:Y:S01]  /*55190*/  STL [R1+0x3b18], R28 ;  /* 0x003b181c01007387 */ /* 0x000fe20000100800 */
        /* <DEDUP_REMOVED lines=37> */
[----:B------:R-:W4:Y:S04]  /*553f0*/  LDL.LU.64 R26, [R1+0x4380] ;  /* 0x00438000011a7983 */ /* 0x000f280000300a00 */
[----:B-1----:R-:W4:Y:S04]  /*55400*/  LDL.LU.64 R18, [R1+0x4378] ;  /* 0x0043780001127983 */ /* 0x002f280000300a00 */
[----:B------:R-:W4:Y:S09]  /*55410*/  LDL.LU.64 R16, [R1+0x4370] ;  /* 0x0043700001107983 */ /* 0x000f320000300a00 */
[----:B------:R0:W-:Y:S04]  /*55420*/  STL.64 [R1+0xad0], R12 ;  /* 0x000ad00c01007387 */ /* 0x0001e80000100a00 */
[----:B------:R1:W-:Y:S04]  /*55430*/  STL.64 [R1+0xad8], R14 ;  /* 0x000ad80e01007387 */ /* 0x0003e80000100a00 */
[----:B0-----:R-:W3:Y:S04]  /*55440*/  LDL.LU R12, [R1+0x1b0] ;  /* 0x0001b000010c7983 */ /* 0x001ee80000300800 */
[----:B------:R-:W3:Y:S04]  /*55450*/  LDL.LU R13, [R1+0x1b4] ;  /* 0x0001b400010d7983 */ /* 0x000ee80000300800 */
[----:B-1----:R-:W3:Y:S04]  /*55460*/  LDL.LU R14, [R1+0x1b8] ;  /* 0x0001b800010e7983 */ /* 0x002ee80000300800 */
[----:B------:R-:W3:Y:S01]  /*55470*/  LDL.LU R15, [R1+0x1bc] ;  /* 0x0001bc00010f7983 */ /* 0x000ee20000300800 */
        /* <DEDUP_REMOVED lines=9> */
[----:B----4-:R-:W-:-:S15]  /*55510*/  HMMA.16816.F32.BF16 R24, R16, R6, R24 ;  /* 0x000000061018723c */ /* 0x010fde0000041818 */
[----:B------:R-:W-:-:S04]  /*55520*/  NOP ;  /* 0x0000000000007918 */ /* 0x000fc80000000000 */
[----:B------:R0:W-:Y:S04]  /*55530*/  STL.64 [R1+0xab0], R24 ;  /* 0x000ab01801007387 */ /* 0x0001e80000100a00 */
[----:B------:R1:W-:Y:S01]  /*55540*/  STL.64 [R1+0xab8], R26 ;  /* 0x000ab81a01007387 */ /* 0x0003e20000100a00 */
[----:B0-----:R-:W-:-:S03]  /*55550*/  IMAD.MOV.U32 R25, RZ, RZ, R6 ;  /* 0x000000ffff197224 */ /* 0x001fc600078e0006 */
[----:B-1----:R-:W4:Y:S01]  /*55560*/  LDL.LU.64 R26, [R1+0x4350] ;  /* 0x00435000011a7983 */ /* 0x002f220000300a00 */
[----:B------:R-:W-:-:S03]  /*55570*/  IMAD.MOV.U32 R24, RZ, RZ, R7 ;  /* 0x000000ffff187224 */ /* 0x000fc600078e0007 */
[----:B------:R-:W2:Y:S02]  /*55580*/  LDL.LU.64 R6, [R1+0x4348] ;  /* 0x0043480001067983 */ /* 0x000ea40000300a00 */
[----:B--2---:R-:W-:-:S15]  /*55590*/  HMMA.16816.F32.BF16 R8, R16, R6, R8 ;  /* 0x000000061008723c */ /* 0x004fde0000041808 */
[----:B------:R-:W-:-:S04]  /*555a0*/  NOP ;  /* 0x0000000000007918 */ /* 0x000fc80000000000 */
[----:B------:R-:W-:Y:S04]  /*555b0*/  STL.64 [R1+0xaa0], R8 ;  /* 0x000aa00801007387 */ /* 0x000fe80000100a00 */
[----:B------:R0:W-:Y:S04]  /*555c0*/  STL.64 [R1+0xaa8], R10 ;  /* 0x000aa80a01007387 */ /* 0x0001e80000100a00 */
[----:B0-----:R-:W4:Y:S04]  /*555d0*/  LDL.LU.64 R10, [R1+0x4340] ;  /* 0x00434000010a7983 */ /* 0x001f280000300a00 */
[----:B------:R-:W4:Y:S01]  /*555e0*/  LDL.LU.64 R8, [R1+0x4338] ;  /* 0x0043380001087983 */ /* 0x000f220000300a00 */
[----:B------:R-:W-:-:S02]  /*555f0*/  IMAD.MOV.U32 R22, RZ, RZ, R6 ;  /* 0x000000ffff167224 */ /* 0x000fc400078e0006 */
[----:B------:R-:W-:Y:S02]  /*55600*/  IMAD.MOV.U32 R23, RZ, RZ, R7 ;  /* 0x000000ffff177224 */ /* 0x000fe400078e0007 */
[----:B------:R-:W2:Y:S04]  /*55610*/  LDL.LU.64 R6, [R1+0x4330] ;  /* 0x0043300001067983 */ /* 0x000ea80000300a00 */
[----:B------:R-:W2:Y:S04]  /*55620*/  LDL.LU.64 R4, [R1+0x4328] ;  /* 0x0043280001047983 */ /* 0x000ea80000300a00 */
[----:B------:R0:W-:Y:S04]  /*55630*/  STL.64 [R1+0x4250], R22 ;  /* 0x0042501601007387 */ /* 0x0001e80000100a00 */
[----:B------:R-:W-:Y:S04]  /*55640*/  STL.64 [R1+0x4248], R20 ;  /* 0x0042481401007387 */ /* 0x000fe80000100a00 */
[----:B0-----:R-:W2:Y:S04]  /*55650*/  LDL R22, [R1+0x58] ;  /* 0x0000580001167983 */ /* 0x001ea80000100800 */
[----:B------:R-:W2:Y:S01]  /*55660*/  LDL R23, [R1+0x5c] ;  /* 0x00005c0001177983 */ /* 0x000ea20000100800 */
[----:B----4-:R-:W-:-:S15]  /*55670*/  HMMA.16816.F32.BF16 R8, R16, R26, R8 ;  /* 0x0000001a1008723c */ /* 0x010fde0000041808 */
[----:B------:R-:W-:-:S04]  /*55680*/  NOP ;  /* 0x0000000000007918 */ /* 0x000fc80000000000 */
[----:B------:R-:W-:Y:S04]  /*55690*/  STL.64 [R1+0xa90], R8 ;  /* 0x000a900801007387 */ /* 0x000fe80000100a00 */
[----:B------:R0:W-:Y:S04]  /*556a0*/  STL.64 [R1+0xa98], R10 ;  /* 0x000a980a01007387 */ /* 0x0001e80000100a00 */
[----:B0-----:R-:W2:Y:S04]  /*556b0*/  LDL.LU.64 R10, [R1+0x4320] ;  /* 0x00432000010a7983 */ /* 0x001ea80000300a00 */
[----:B------:R-:W-:Y:S01]  /*556c0*/  STL.64 [R1+0x4210], R26 ;  /* 0x0042101a01007387 */ /* 0x000fe20000100a00 */
[----:B--2---:R-:W-:-:S15]  /*556d0*/  HMMA.16816.F32.BF16 R4, R16, R10, R4 ;  /* 0x0000000a1004723c */ /* 0x004fde0000041804 */
[----:B------:R-:W-:-:S04]  /*556e0*/  NOP ;  /* 0x0000000000007918 */ /* 0x000fc80000000000 */
[----:B------:R-:W-:Y:S04]  /*556f0*/  STL.64 [R1+0xa80], R4 ;  /* 0x000a800401007387 */ /* 0x000fe80000100a00 */
[----:B------:R0:W-:Y:S04]  /*55700*/  STL.64 [R1+0xa88], R6 ;  /* 0x000a880601007387 */ /* 0x0001e80000100a00 */
[----:B0-----:R-:W3:Y:S04]  /*55710*/  LDL.LU.64 R6, [R1+0x4318] ;  /* 0x0043180001067983 */ /* 0x001ee80000300a00 */
[----:B------:R-:W2:Y:S04]  /*55720*/  LDL.LU R4, [R1+0x4310] ;  /* 0x0043100001047983 */ /* 0x000ea80000300800 */
[----:B------:R0:W-:Y:S04]  /*55730*/  STL [R1+0x423c], R11 ;  /* 0x00423c0b01007387 */ /* 0x0001e80000100800 */
[----:B------:R1:W-:Y:S01]  /*55740*/  STL [R1+0x42d8], R10 ;  /* 0x0042d80a01007387 */ /* 0x0003e20000100800 */
[----:B------:R-:W-:-:S03]  /*55750*/  IMAD.MOV.U32 R9, RZ, RZ, R29 ;  /* 0x000000ffff097224 */ /* 0x000fc600078e001d */
[----:B------:R-:W4:Y:S01]  /*55760*/  LDL.LU R8, [R1+0x330] ;  /* 0x0003300001087983 */ /* 0x000f220000300800 */
[----:B0-----:R-:W-:Y:S02]  /*55770*/  IMAD.MOV.U32 R11, RZ, RZ, R0 ;  /* 0x000000ffff0b7224 */ /* 0x001fe400078e0000 */
[----:B-1----:R-:W-:Y:S01]  /*55780*/  IMAD.MOV.U32 R10, RZ, RZ, R2 ;  /* 0x000000ffff0a7224 */ /* 0x002fe200078e0002 */
[----:B---3--:R-:W-:-:S15]  /*55790*/  HMMA.16816.F32.BF16 R12, R16, R6, R12 ;  /* 0x00000006100c723c */ /* 0x008fde000004180c */
[----:B------:R-:W-:-:S04]  /*557a0*/  NOP ;  /* 0x0000000000007918 */ /* 0x000fc80000000000 */
[----:B------:R-:W-:Y:S02]  /*557b0*/  IMAD.MOV.U32 R0, RZ, RZ, R15 ;  /* 0x000000ffff007224 */ /* 0x000fe400078e000f */
[----:B------:R-:W-:Y:S02]  /*557c0*/  IMAD.MOV.U32 R2, RZ, RZ, R14 ;  /* 0x000000ffff027224 */ /* 0x000fe400078e000e */
[----:B------:R-:W-:Y:S01]  /*557d0*/  IMAD.MOV.U32 R29, RZ, RZ, R13 ;  /* 0x000000ffff1d7224 */ /* 0x000fe200078e000d */
[----:B------:R-:W-:Y:S04]  /*557e0*/  STL [R1+0xa70], R12 ;  /* 0x000a700c01007387 */ /* 0x000fe80000100800 */
[----:B------:R-:W-:Y:S04]  /*557f0*/  STL [R1+0x3a88], R0 ;  /* 0x003a880001007387 */ /* 0x000fe80000100800 */
[----:B------:R-:W-:Y:S04]  /*55800*/  STL [R1+0x3a84], R2 ;  /* 0x003a840201007387 */ /* 0x000fe80000100800 */
[----:B--2---:R-:W0:Y:S04]  /*55810*/  LDSM.16.MT88.4 R12, [R4+UR5+0x6100] ;  /* 0x00610005040c783b */ /* 0x004e280008004200 */
[----:B------:R-:W-:Y:S04]  /*55820*/  STL [R1+0x3a80], R29 ;  /* 0x003a801d01007387 */ /* 0x000fe80000100800 */
[----:B------:R-:W-:Y:S04]  /*55830*/  STL.64 [R1+0x4208], R6 ;  /* 0x0042080601007387 */ /* 0x000fe80000100a00 */
[----:B------:R1:W-:Y:S04]  /*55840*/  STL [R1+0x4200], R4 ;  /* 0x0042000401007387 */ /* 0x0003e80000100800 */
[----:B-1----:R-:W2:Y:S04]  /*55850*/  LDL.LU R4, [R1+0xd0] ;  /* 0x0000d00001047983 */ /* 0x002ea80000300800 */
[----:B------:R-:W2:Y:S04]  /*55860*/  LDL.LU R5, [R1+0xd4] ;  /* 0x0000d40001057983 */ /* 0x000ea80000300800 */
[----:B------:R-:W3:Y:S04]  /*55870*/  LDL.LU R6, [R1+0xd8] ;  /* 0x0000d80001067983 */ /* 0x000ee80000300800 */
[----:B------:R-:W3:Y:S04]  /*55880*/  LDL.LU R7, [R1+0xdc] ;  /* 0x0000dc0001077983 */ /* 0x000ee80000300800 */
[----:B---3--:R-:W-:Y:S04]  /*55890*/  STL.64 [R1+0x4220], R6 ;  /* 0x0042200601007387 */ /* 0x008fe80000100a00 */
[----:B--2---:R-:W-:Y:S04]  /*558a0*/  STL.64 [R1+0x4218], R4 ;  /* 0x0042180401007387 */ /* 0x004fe80000100a00 */
[----:B0-----:R0:W-:Y:S04]  /*558b0*/  STL.64 [R1+0x4138], R14 ;  /* 0x0041380e01007387 */ /* 0x0011e80000100a00 */
[----:B------:R1:W-:Y:S04]  /*558c0*/  STL.64 [R1+0x4130], R12 ;  /* 0x0041300c01007387 */ /* 0x0003e80000100a00 */
[----:B0-----:R-:W2:Y:S04]  /*558d0*/  LDL R14, [R1+0xe8] ;  /* 0x0000e800010e7983 */ /* 0x001ea80000100800 */
[----:B------:R-:W2:Y:S01]  /*558e0*/  LDL R15, [R1+0xec] ;  /* 0x0000ec00010f7983 */ /* 0x000ea20000100800 */
[----:B----4-:R-:W-:Y:S03]  /*558f0*/  HMMA.16816.F32.BF16 R4, R16, R22, R8 ;  /* 0x000000161004723c */ /* 0x010fe60000041808 */
[----:B--2---:R0:W-:Y:S04]  /*55900*/  STL.64 [R1+0x4268], R14 ;  /* 0x0042680e01007387 */ /* 0x0041e80000100a00 */
[----:B------:R-:W2:-:S12]  /*55910*/  LDL.LU R20, [R1+0x1a0] ;  /* 0x0001a00001147983 */ /* 0x000e980000300800 */
[----:B------:R-:W-:Y:S04]  /*55920*/  STL.64 [R1+0xb60], R4 ;  /* 0x000b600401007387 */ /* 0x000fe80000100a00 */
[----:B------:R-:W-:Y:S04]  /*55930*/  STL.64 [R1+0xb68], R6 ;  /* 0x000b680601007387 */ /* 0x000fe80000100a00 */
[----:B------:R-:W2:Y:S04]  /*55940*/  LDL.LU R21, [R1+0x1a4] ;  /* 0x0001a40001157983 */ /* 0x000ea80000300800 */
[----:B------:R-:W3:Y:S04]  /*55950*/  LDL.LU R22, [R1+0x1a8] ;  /* 0x0001a80001167983 */ /* 0x000ee80000300800 */
[----:B------:R-:W3:Y:S04]  /*55960*/  LDL.LU R23, [R1+0x1ac] ;  /* 0x0001ac0001177983 */ /* 0x000ee80000300800 */
[----:B-1----:R-:W4:Y:S04]  /*55970*/  LDL.LU R12, [R1+0x2b0] ;  /* 0x0002b000010c7983 */ /* 0x002f280000300800 */
[----:B------:R-:W4:Y:S04]  /*55980*/  LDL.LU R13, [R1+0x2b4] ;  /* 0x0002b400010d7983 */ /* 0x000f280000300800 */
[----:B0-----:R-:W2:Y:S04]  /*55990*/  LDL.LU R14, [R1+0x2b8] ;  /* 0x0002b800010e7983 */ /* 0x001ea80000300800 */
[----:B------:R-:W2:Y:S04]  /*559a0*/  LDL.LU R15, [R1+0x2bc] ;  /* 0x0002bc00010f7983 */ /* 0x000ea80000300800 */
[----:B--2---:R0:W-:Y:S04]  /*559b0*/  STL.64 [R1+0x4278], R14 ;  /* 0x0042780e01007387 */ /* 0x0041e80000100a00 */
[----:B----4-:R-:W-:Y:S04]  /*559c0*/  STL.64 [R1+0x4270], R12 ;  /* 0x0042700c01007387 */ /* 0x010fe80000100a00 */
[----:B0-----:R-:W2:Y:S04]  /*559d0*/  LDL R14, [R1+0x108] ;  /* 0x00010800010e7983 */ /* 0x001ea80000100800 */
[----:B------:R-:W2:Y:S04]  /*559e0*/  LDL R15, [R1+0x10c] ;  /* 0x00010c00010f7983 */ /* 0x000ea80000100800 */
[----:B--2---:R0:W-:Y:S04]  /*559f0*/  STL.64 [R1+0x4288], R14 ;  /* 0x0042880e01007387 */ /* 0x0041e80000100a00 */
[----:B0-----:R-:W2:Y:S04]  /*55a00*/  LDL.64 R14, [R1+0x118] ;  /* 0x00011800010e7983 */ /* 0x001ea80000100a00 */
[----:B--2---:R0:W-:Y:S04]  /*55a10*/  STL.64 [R1+0x42a0], R14 ;  /* 0x0042a00e01007387 */ /* 0x0041e80000100a00 */
[----:B0-----:R-:W2:Y:S04]  /*55a20*/  LDL R14, [R1+0x128] ;  /* 0x00012800010e7983 */ /* 0x001ea80000100800 */
[----:B------:R-:W2:Y:S04]  /*55a30*/  LDL R15, [R1+0x12c] ;  /* 0x00012c00010f7983 */ /* 0x000ea80000100800 */
[----:B--2---:R-:W-:Y:S04]  /*55a40*/  STL.64 [R1+0x42b8], R14 ;  /* 0x0042b80e01007387 */ /* 0x004fe80000100a00 */
[----:B---3--:R0:W-:Y:S04]  /*55a50*/  STL.64 [R1+0x4260], R22 ;  /* 0x0042601601007387 */ /* 0x0081e80000100a00 */
[----:B------:R1:W-:Y:S04]  /*55a60*/  STL.64 [R1+0x4258], R20 ;  /* 0x0042581401007387 */ /* 0x0003e80000100a00 */
[----:B0-----:R-:W2:Y:S04]  /*55a70*/  LDL.64 R22, [R1+0xf8] ;  /* 0x0000f80001167983 */ /* 0x001ea80000100a00 */
[----:B--2---:R0:W-:Y:S04]  /*55a80*/  STL.64 [R1+0x4280], R22 ;  /* 0x0042801601007387 */ /* 0x0041e80000100a00 */
[----:B-1----:R-:W2:Y:S04]  /*55a90*/  LDL.LU R20, [R1+0x2c0] ;  /* 0x0002c00001147983 */ /* 0x002ea80000300800 */
[----:B------:R-:W2:Y:S04]  /*55aa0*/  LDL.LU R21, [R1+0x2c4] ;  /* 0x0002c40001157983 */ /* 0x000ea80000300800 */
[----:B0-----:R-:W3:Y:S04]  /*55ab0*/  LDL.LU R22, [R1+0x2c8] ;  /* 0x0002c80001167983 */ /* 0x001ee80000300800 */
[----:B------:R-:W3:Y:S04]  /*55ac0*/  LDL.LU R23, [R1+0x2cc] ;  /* 0x0002cc0001177983 */ /* 0x000ee80000300800 */
[----:B------:R-:W4:Y:S04]  /*55ad0*/  LDL R14, [R1+0x138] ;  /* 0x00013800010e7983 */ /* 0x000f280000100800 */
[----:B------:R-:W4:Y:S04]  /*55ae0*/  LDL R15, [R1+0x13c] ;  /* 0x00013c00010f7983 */ /* 0x000f280000100800 */
[----:B----4-:R-:W-:Y:S04]  /*55af0*/  STL.64 [R1+0x42d0], R14 ;  /* 0x0042d00e01007387 */ /* 0x010fe80000100a00 */
[----:B---3--:R-:W-:Y:S04]  /*55b00*/  STL.64 [R1+0x4298], R22 ;  /* 0x0042981601007387 */ /* 0x008fe80000100a00 */
[----:B--2---:R0:W-:Y:S04]  /*55b10*/  STL.64 [R1+0x4290], R20 ;  /* 0x0042901401007387 */ /* 0x0041e80000100a00 */
[----:B0-----:R-:W2:Y:S04]  /*55b20*/  LDL.LU R20, [R1+0x2d0] ;  /* 0x0002d00001147983 */ /* 0x001ea80000300800 */
[----:B------:R-:W2:Y:S04]  /*55b30*/  LDL.LU R21, [R1+0x2d4] ;  /* 0x0002d40001157983 */ /* 0x000ea80000300800 */
[----:B------:R-:W3:Y:S04]  /*55b40*/  LDL.LU R22, [R1+0x2d8] ;  /* 0x0002d80001167983 */ /* 0x000ee80000300800 */
[----:B------:R-:W3:Y:S04]  /*55b50*/  LDL.LU R23, [R1+0x2dc] ;  /* 0x0002dc0001177983 */ /* 0x000ee80000300800 */
[----:B------:R-:W4:Y:S04]  /*55b60*/  LDL.LU R8, [R1+0x300] ;  /* 0x0003000001087983 */ /* 0x000f280000300800 */
[----:B------:R-:W4:Y:S04]  /*55b70*/  LDL.LU R9, [R1+0x304] ;  /* 0x0003040001097983 */ /* 0x000f280000300800 */
[----:B------:R-:W2:Y:S04]  /*55b80*/  LDL.LU R10, [R1+0x308] ;  /* 0x00030800010a7983 */ /* 0x000ea80000300800 */
[----:B------:R-:W2:Y:S04]  /*55b90*/  LDL.LU R11, [R1+0x30c] ;  /* 0x00030c00010b7983 */ /* 0x000ea80000300800 */
[----:B--2---:R0:W-:Y:S04]  /*55ba0*/  STL.64 [R1+0x42e8], R10 ;  /* 0x0042e80a01007387 */ /* 0x0041e80000100a00 */
[----:B----4-:R-:W-:Y:S04]  /*55bb0*/  STL.64 [R1+0x42e0], R8 ;  /* 0x0042e00801007387 */ /* 0x010fe80000100a00 */
[----:B0-----:R-:W2:Y:S04]  /*55bc0*/  LDL.64 R10, [R1+0x158] ;  /* 0x00015800010a7983 */ /* 0x001ea80000100a00 */
[----:B--2---:R0:W-:Y:S04]  /*55bd0*/  STL.64 [R1+0x42f8], R10 ;  /* 0x0042f80a01007387 */ /* 0x0041e80000100a00 */
[----:B------:R-:W2:Y:S04]  /*55be0*/  LDL.64 R14, [R1+0x148] ;  /* 0x00014800010e7983 */ /* 0x000ea80000100a00 */
[----:B0-----:R-:W4:Y:S04]  /*55bf0*/  LDL.64 R10, [R1+0x168] ;  /* 0x00016800010a7983 */ /* 0x001f280000100a00 */
[----:B--2---:R0:W-:Y:S04]  /*55c00*/  STL.64 [R1+0x42f0], R14 ;  /* 0x0042f00e01007387 */ /* 0x0041e80000100a00 */
[----:B------:R-:W2:Y:S04]  /*55c10*/  LDL.LU R12, [R1+0x310] ;  /* 0x00031000010c7983 */ /* 0x000ea80000300800 */
[----:B------:R-:W2:Y:S04]  /*55c20*/  LDL.LU R13, [R1+0x314] ;  /* 0x00031400010d7983 */ /* 0x000ea80000300800 */
[----:B0-----:R-:W2:Y:S04]  /*55c30*/  LDL.LU R14, [R1+0x318] ;  /* 0x00031800010e7983 */ /* 0x001ea80000300800 */
[----:B------:R-:W2:Y:S04]  /*55c40*/  LDL.LU R15, [R1+0x31c] ;  /* 0x00031c00010f7983 */ /* 0x000ea80000300800 */
[----:B--2---:R-:W-:Y:S04]  /*55c50*/  STL.64 [R1+0x4308], R14 ;  /* 0x0043080e01007387 */ /* 0x004fe80000100a00 */
[----:B------:R0:W-:Y:S04]  /*55c60*/  STL.64 [R1+0x4300], R12 ;  /* 0x0043000c01007387 */ /* 0x0001e80000100a00 */
[----:B0-----:R-:W4:Y:S04]  /*55c70*/  LDL.LU R12, [R1+0x320] ;  /* 0x00032000010c7983 */ /* 0x001f280000300800 */
[----:B------:R-:W4:Y:S04]  /*55c80*/  LDL.LU R13, [R1+0x324] ;  /* 0x00032400010d7983 */ /* 0x000f280000300800 */
[----:B------:R-:W4:Y:S04]  /*55c90*/  LDL.LU R14, [R1+0x328] ;  /* 0x00032800010e7983 */ /* 0x000f280000300800 */
[----:B------:R-:W4:Y:S04]  /*55ca0*/  LDL.LU R15, [R1+0x32c] ;  /* 0x00032c00010f7983 */ /* 0x000f280000300800 */
[----:B---3--:R-:W-:Y:S04]  /*55cb0*/  STL.64 [R1+0x42b0], R22 ;  /* 0x0042b01601007387 */ /* 0x008fe80000100a00 */
        /* <DEDUP_REMOVED lines=13> */
[----:B------:R-:W2:Y:S04]  /*55d90*/  LDL.LU R6, [R1+0x188] ;  /* 0x0001880001067983 */ /* 0x000ea80000300800 */
[----:B------:R-:W2:Y:S01]  /*55da0*/  LDL.LU R7, [R1+0x18c] ;  /* 0x00018c0001077983 */ /* 0x000ea20000300800 */
[----:B----4-:R-:W-:Y:S01]  /*55db0*/  HMMA.16816.F32.BF16 R12, R16, R10, R12 ;  /* 0x0000000a100c723c */ /* 0x010fe2000004180c */
[----:B------:R-:W-:-:S02]  /*55dc0*/  IMAD.MOV.U32 R2, RZ, RZ, R10 ;  /* 0x000000ffff027224 */ /* 0x000fc400078e000a */
[----:B------:R-:W-:Y:S01]  /*55dd0*/  IMAD.MOV.U32 R0, RZ, RZ, R11 ;  /* 0x000000ffff007224 */ /* 0x000fe200078e000b */
[----:B--2---:R-:W-:Y:S04]  /*55de0*/  STL.64 [R1+0x4230], R6 ;  /* 0x0042300601007387 */ /* 0x004fe80000100a00 */
[----:B---3--:R0:W-:Y:S04]  /*55df0*/  STL.64 [R1+0x4228], R4 ;  /* 0x0042280401007387 */ /* 0x0081e80000100a00 */
[----:B0-----:R-:W2:Y:S04]  /*55e00*/  LDL.LU R4, [R1+0x190] ;  /* 0x0001900001047983 */ /* 0x001ea80000300800 */
[----:B------:R-:W2:Y:S04]  /*55e10*/  LDL.LU R5, [R1+0x194] ;  /* 0x0001940001057983 */ /* 0x000ea80000300800 */
[----:B------:R-:W2:Y:S04]  /*55e20*/  LDL.LU R6, [R1+0x198] ;  /* 0x0001980001067983 */ /* 0x000ea80000300800 */
[----:B------:R-:W2:Y:S04]  /*55e30*/  LDL.LU R7, [R1+0x19c] ;  /* 0x00019c0001077983 */ /* 0x000ea80000300800 */
[----:B------:R-:W-:Y:S04]  /*55e40*/  STL.64 [R1+0xb50], R12 ;  /* 0x000b500c01007387 */ /* 0x000fe80000100a00 */
[----:B------:R0:W-:Y:S04]  /*55e50*/  STL.64 [R1+0xb58], R14 ;  /* 0x000b580e01007387 */ /* 0x0001e80000100a00 */
[----:B0-----:R-:W3:Y:S04]  /*55e60*/  LDL.LU.64 R14, [R1+0x4308] ;  /* 0x00430800010e7983 */ /* 0x001ee80000300a00 */
[----:B------:R-:W3:Y:S04]  /*55e70*/  LDL.LU.64 R12, [R1+0x4300] ;  /* 0x00430000010c7983 */ /* 0x000ee80000300a00 */
[----:B------:R-:W3:Y:S01]  /*55e80*/  LDL.LU.64 R10, [R1+0x42f8] ;  /* 0x0042f800010a7983 */ /* 0x000ee20000300a00 */
[----:B------:R-:W-:Y:S01]  /*55e90*/  IMAD.MOV.U32 R26, RZ, RZ, R25 ;  /* 0x000000ffff1a7224 */ /* 0x000fe200078e0019 */
[----:B------:R-:W-:Y:S01]  /*55ea0*/  MOV R27, R24 ;  /* 0x00000018001b7202 */ /* 0x000fe20000000f00 */
        /* <DEDUP_REMOVED lines=14> */
[----:B0-----:R-:W3:Y:S01]  /*55f90*/  LDL.LU R10, [R1+0x42d8] ;  /* 0x0042d800010a7983 */ /* 0x001ee20000300800 */
[----:B------:R-:W-:-:S03]  /*55fa0*/  IMAD.MOV.U32 R11, RZ, RZ, R14 ;  /* 0x000000ffff0b7224 */ /* 0x000fc600078e000e */
[----:B------:R-:W4:Y:S02]  /*55fb0*/  LDL.LU.64 R14, [R1+0x42d0] ;  /* 0x0042d000010e7983 */ /* 0x000f240000300a00 */
[----:B----4-:R-:W-:Y:S02]  /*55fc0*/  HMMA.16816.F32.BF16 R12, R16, R14, R20 ;  /* 0x0000000e100c723c */ /* 0x010fe40000041814 */
[----:B------:R-:W4:Y:S04]  /*55fd0*/  LDL.LU.64 R22, [R1+0x42c8] ;  /* 0x0042c80001167983 */ /* 0x000f280000300a00 */
[----:B------:R-:W4:-:S13]  /*55fe0*/  LDL.LU.64 R20, [R1+0x42c0] ;  /* 0x0042c00001147983 */ /* 0x000f1a0000300a00 */
        /* <DEDUP_REMOVED lines=19> */
[----:B------:R-:W4:-:S15]  /*56120*/  LDL.LU.64 R22, [R1+0x4280] ;  /* 0x0042800001167983 */ /* 0x000f1e0000300a00 */
[----:B------:R-:W-:Y:S02]  /*56130*/  NOP ;  /* 0x0000000000007918 */ /* 0x000fe40000000000 */
[----:B------:R-:W-:Y:S04]  /*56140*/  STL.64 [R1+0xb00], R12 ;  /* 0x000b000c01007387 */ /* 0x000fe80000100a00 */
[----:B------:R0:W-:Y:S04]  /*56150*/  STL.64 [R1+0xb08], R14 ;  /* 0x000b080e01007387 */ /* 0x0001e80000100a00 */
[----:B0-----:R-:W4:Y:S04]  /*56160*/  LDL.LU.64 R14, [R1+0x4278] ;  /* 0x00427800010e7983 */ /* 0x001f280000300a00 */
        /* <DEDUP_REMOVED lines=8> */
[----:B------:R-:W4:Y:S04]  /*561f0*/  LDL.LU.64 R22, [R1+0x4260] ;  /* 0x0042600001167983 */ /* 0x000f280000300a00 */
[----:B------:R-:W4:Y:S02]  /*56200*/  LDL.LU.64 R20, [R1+0x4258] ;  /* 0x0042580001147983 */ /* 0x000f240000300a00 */
[----:B----4-:R-:W-:Y:S02]  /*56210*/  HMMA.16816.F32.BF16 R16, R16, R14, R20 ;  /* 0x0000000e1010723c */ /* 0x010fe40000041814 */
[----:B------:R-:W4:Y:S04]  /*56220*/  LDL.LU.64 R22, [R1+0x4250] ;  /* 0x0042500001167983 */ /* 0x000f280000300a00 */
[----:B------:R-:W2:-:S13]  /*56230*/  LDL.LU.64 R20, [R1+0x4248] ;  /* 0x0042480001147983 */ /* 0x000e9a0000300a00 */
[----:B------:R-:W-:Y:S04]  /*56240*/  STL.64 [R1+0xa60], R16 ;  /* 0x000a601001007387 */ /* 0x000fe80000100a00 */
[----:B------:R4:W-:Y:S02]  /*56250*/  STL.64 [R1+0xa68], R18 ;  /* 0x000a681201007387 */ /* 0x0009e40000100a00 */
[----:B----4-:R-:W-:Y:S02]  /*56260*/  IMAD.MOV.U32 R18, RZ, RZ, R22 ;  /* 0x000000ffff127224 */ /* 0x010fe400078e0016 */
[----:B------:R-:W-:Y:S01]  /*56270*/  IMAD.MOV.U32 R19, RZ, RZ, R23 ;  /* 0x000000ffff137224 */ /* 0x000fe200078e0017 */
[----:B------:R-:W2:Y:S04]  /*56280*/  LDL.LU R22, [R1+0x4244] ;  /* 0x0042440001167983 */ /* 0x000ea80000300800 */
[----:B------:R-:W2:Y:S04]  /*56290*/  LDL.LU R23, [R1+0x4240] ;  /* 0x0042400001177983 */ /* 0x000ea80000300800 */
[----:B------:R0:W-:Y:S04]  /*562a0*/  STL.64 [R1+0x4150], R14 ;  /* 0x0041500e01007387 */ /* 0x0001e80000100a00 */
[----:B------:R-:W-:Y:S04]  /*562b0*/  STL.64 [R1+0x4190], R12 ;  /* 0x0041900c01007387 */ /* 0x000fe80000100a00 */
[----:B0-----:R-:W4:Y:S04]  /*562c0*/  LDL.64 R14, [R1+0x138] ;  /* 0x00013800010e7983 */ /* 0x001f280000100a00 */
[----:B----4-:R0:W-:Y:S02]  /*562d0*/  STL.64 [R1+0x41a0], R14 ;  /* 0x0041a00e01007387 */ /* 0x0101e40000100a00 */
[----:B0-----:R-:W-:-:S02]  /*562e0*/  IMAD.MOV.U32 R14, RZ, RZ, R11 ;  /* 0x000000ffff0e7224 */ /* 0x001fc400078e000b */
[----:B------:R-:W-:Y:S01]  /*562f0*/  IMAD.MOV.U32 R15, RZ, RZ, R29 ;  /* 0x000000ffff0f7224 */ /* 0x000fe200078e001d */
[----:B------:R-:W3:Y:S04]  /*56300*/  LDL.LU R11, [R1+0x423c] ;  /* 0x00423c00010b7983 */ /* 0x000ee80000300800 */
[----:B------:R0:W-:Y:S02]  /*56310*/  STL.64 [R1+0x41b8], R14 ;  /* 0x0041b80e01007387 */ /* 0x0001e40000100a00 */
[----:B0-----:R-:W-:Y:S02]  /*56320*/  IMAD.MOV.U32 R14, RZ, RZ, R3 ;  /* 0x000000ffff0e7224 */ /* 0x001fe400078e0003 */
[----:B------:R-:W-:Y:S01]  /*56330*/  IMAD.MOV.U32 R15, RZ, RZ, R28 ;  /* 0x000000ffff0f7224 */ /* 0x000fe200078e001c */
[----:B------:R-:W4:Y:S06]  /*56340*/  LDL.LU R3, [R1+0x4238] ;  /* 0x0042380001037983 */ /* 0x000f2c0000300800 */
[----:B--2---:R-:W-:Y:S01]  /*56350*/  HMMA.16816.F32.BF16 R12, R20, R14, R4 ;  /* 0x0000000e140c723c */ /* 0x004fe20000041804 */
[----:B------:R-:W2:Y:S04]  /*56360*/  LDL.LU.64 R6, [R1+0x4230] ;  /* 0x0042300001067983 */ /* 0x000ea80000300a00 */
[----:B------:R-:W2:-:S14]  /*56370*/  LDL.LU.64 R4, [R1+0x4228] ;  /* 0x0042280001047983 */ /* 0x000e9c0000300a00 */
[----:B------:R-:W-:Y:S04]  /*56380*/  STL.64 [R1+0xa50], R12 ;  /* 0x000a500c01007387 */ /* 0x000fe80000100a00 */
[----:B------:R0:W-:Y:S02]  /*56390*/  STL.64 [R1+0xa58], R14 ;  /* 0x000a580e01007387 */ /* 0x0001e40000100a00 */
[----:B0-----:R-:W-:Y:S02]  /*563a0*/  IMAD.MOV.U32 R14, RZ, RZ, R25 ;  /* 0x000000ffff0e7224 */ /* 0x001fe400078e0019 */
[----:B------:R-:W-:-:S05]  /*563b0*/  IMAD.MOV.U32 R15, RZ, RZ, R24 ;  /* 0x000000ffff0f7224 */ /* 0x000fca00078e0018 */
[----:B------:R0:W-:Y:S04]  /*563c0*/  STL.64 [R1+0x41d0], R14 ;  /* 0x0041d00e01007387 */ /* 0x0001e80000100a00 */
[----:B------:R-:W3:Y:S04]  /*563d0*/  LDL.LU R12, [R1+0x170] ;  /* 0x00017000010c7983 */ /* 0x000ee80000300800 */
[----:B------:R-:W3:Y:S04]  /*563e0*/  LDL.LU R13, [R1+0x174] ;  /* 0x00017400010d7983 */ /* 0x000ee80000300800 */
[----:B0-----:R-:W3:Y:S04]  /*563f0*/  LDL.LU R14, [R1+0x178] ;  /* 0x00017800010e7983 */ /* 0x001ee80000300800 */
[----:B------:R-:W3:Y:S01]  /*56400*/  LDL.LU R15, [R1+0x17c] ;  /* 0x00017c00010f7983 */ /* 0x000ee20000300800 */
[----:B--2---:R-:W-:Y:S03]  /*56410*/  HMMA.16816.F32.BF16 R24, R20, R26, R4 ;  /* 0x0000001a1418723c */ /* 0x004fe60000041804 */
[----:B------:R-:W2:Y:S04]  /*56420*/  LDL.LU.64 R6, [R1+0x4220] ;  /* 0x0042200001067983 */ /* 0x000ea80000300a00 */
[----:B------:R-:W2:-:S12]  /*56430*/  LDL.LU.64 R4, [R1+0x4218] ;  /* 0x0042180001047983 */ /* 0x000e980000300a00 */
[----:B------:R-:W-:Y:S04]  /*56440*/  STL.64 [R1+0xa40], R24 ;  /* 0x000a401801007387 */ /* 0x000fe80000100a00 */
[----:B------:R0:W-:Y:S04]  /*56450*/  STL.64 [R1+0xa48], R26 ;  /* 0x000a481a01007387 */ /* 0x0001e80000100a00 */
[----:B0-----:R-:W2:Y:S01]  /*56460*/  LDL.LU.64 R26, [R1+0x4210] ;  /* 0x00421000011a7983 */ /* 0x001ea20000300a00 */
[----:B---3--:R-:W-:Y:S01]  /*56470*/  HMMA.16816.F32.BF16 R16, R20, R18, R12 ;  /* 0x000000121410723c */ /* 0x008fe2000004180c */
[----:B------:R-:W-:-:S02]  /*56480*/  IMAD.MOV.U32 R14, RZ, RZ, R2 ;  /* 0x000000ffff0e7224 */ /* 0x000fc400078e0002 */
[----:B------:R-:W-:-:S15]  /*56490*/  IMAD.MOV.U32 R15, RZ, RZ, R0 ;  /* 0x000000ffff0f7224 */ /* 0x000fde00078e0000 */
[----:B------:R-:W-:Y:S01]  /*564a0*/  NOP ;  /* 0x0000000000007918 */ /* 0x000fe20000000000 */
[----:B------:R0:W-:Y:S04]  /*564b0*/  STL.64 [R1+0xa30], R16 ;  /* 0x000a301001007387 */ /* 0x0001e80000100a00 */
[----:B------:R1:W-:Y:S01]  /*564c0*/  STL.64 [R1+0xa38], R18 ;  /* 0x000a381201007387 */ /* 0x0003e20000100a00 */
[----:B--2---:R-:W-:-:S15]  /*564d0*/  HMMA.16816.F32.BF16 R4, R20, R26, R4 ;  /* 0x0000001a1404723c */ /* 0x004fde0000041804 */
[----:B------:R-:W-:-:S04]  /*564e0*/  NOP ;  /* 0x0000000000007918 */ /* 0x000fc80000000000 */
[----:B------:R2:W-:Y:S04]  /*564f0*/  STL.64 [R1+0xa20], R4 ;  /* 0x000a200401007387 */ /* 0x0005e80000100a00 */
[----:B------:R3:W-:Y:S04]  /*56500*/  STL.64 [R1+0xa28], R6 ;  /* 0x000a280601007387 */ /* 0x0007e80000100a00 */
[----:B0-----:R-:W4:Y:S04]  /*56510*/  LDL.LU R16, [R1+0xb0] ;  /* 0x0000b00001107983 */ /* 0x001f280000300800 */
[----:B------:R-:W4:Y:S04]  /*56520*/  LDL.LU R17, [R1+0xb4] ;  /* 0x0000b40001117983 */ /* 0x000f280000300800 */
[----:B-1----:R-:W4:Y:S04]  /*56530*/  LDL.LU R18, [R1+0xb8] ;  /* 0x0000b80001127983 */ /* 0x002f280000300800 */
[----:B------:R-:W4:Y:S04]  /*56540*/  LDL.LU R19, [R1+0xbc] ;  /* 0x0000bc0001137983 */ /* 0x000f280000300800 */
[----:B--2---:R-:W2:Y:S04]  /*56550*/  LDL.LU R4, [R1+0xc0] ;  /* 0x0000c00001047983 */ /* 0x004ea80000300800 */
[----:B------:R-:W2:Y:S04]  /*56560*/  LDL.LU R5, [R1+0xc4] ;  /* 0x0000c40001057983 */ /* 0x000ea80000300800 */
[----:B---3--:R-:W2:Y:S04]  /*56570*/  LDL.LU R6, [R1+0xc8] ;  /* 0x0000c80001067983 */ /* 0x008ea80000300800 */
[----:B------:R-:W2:Y:S04]  /*56580*/  LDL.LU R7, [R1+0xcc] ;  /* 0x0000cc0001077983 */ /* 0x000ea80000300800 */
[----:B------:R0:W-:Y:S04]  /*56590*/  STL.64 [R1+0x41e8], R14 ;  /* 0x0041e80e01007387 */ /* 0x0001e80000100a00 */
        /* <DEDUP_REMOVED lines=20> */
[----:B------:R-:W-:Y:S03]  /*566e0*/  HMMA.16816.F32.BF16 R4, R20, R10, R4 ;  /* 0x0000000a1404723c */ /* 0x000fe60000041804 */
        /* <DEDUP_REMOVED lines=15> */
[----:B------:R-:W2:Y:S04]  /*567e0*/  LDL.LU R4, [R1+0x4200] ;  /* 0x0042000001047983 */ /* 0x000ea80000300800 */
[----:B------:R-:W-:Y:S01]  /*567f0*/  STL.64 [R1+0x4118], R10 ;  /* 0x0041180a01007387 */ /* 0x000fe20000100a00 */
[----:B---3--:R-:W-:-:S02]  /*56800*/  IMAD.MOV.U32 R29, RZ, RZ, R14 ;  /* 0x000000ffff1d7224 */ /* 0x008fc400078e000e */
[----:B------:R-:W-:Y:S01]  /*56810*/  IMAD.MOV.U32 R28, RZ, RZ, R15 ;  /* 0x000000ffff1c7224 */ /* 0x000fe200078e000f */
[----:B----4-:R-:W-:-:S15]  /*56820*/  HMMA.16816.F32.BF16 R16, R20, R6, R16 ;  /* 0x000000061410723c */ /* 0x010fde0000041810 */
[----:B------:R-:W-:-:S04]  /*56830*/  NOP ;  /* 0x0000000000007918 */ /* 0x000fc80000000000 */
[----:B------:R-:W-:Y:S04]  /*56840*/  STL.64 [R1+0xa00], R16 ;  /* 0x000a001001007387 */ /* 0x000fe80000100a00 */
[----:B------:R-:W-:Y:S04]  /*56850*/  STL.64 [R1+0xa08], R18 ;  /* 0x000a081201007387 */ /* 0x000fe80000100a00 */
[----:B--2---:R-:W0:Y:S01]  /*56860*/  LDSM.16.MT88.4 R16, [R4+UR5+0x6180] ;  /* 0x006180050410783b */ /* 0x004e220008004200 */
[C---:B------:R-:W-:Y:S03]  /*56870*/  HMMA.16816.F32.BF16 R24, R20.reuse, R14, R24 ;  /* 0x0000000e1418723c */ /* 0x040fe60000041818 */
[----:B0-----:R-:W-:Y:S04]  /*56880*/  STL.64 [R1+0x4010], R18 ;  /* 0x0040101201007387 */ /* 0x001fe80000100a00 */
        /* <DEDUP_REMOVED lines=9> */
[----:B------:R-:W3:Y:S02]  /*56920*/  LDL.LU.64 R14, [R1+0x41e8] ;  /* 0x0041e800010e7983 */ /* 0x000ee40000300a00 */
        /* <DEDUP_REMOVED lines=23> */
[----:B------:R-:W3:Y:S01]  /*56aa0*/  LDL.LU.64 R12, [R1+0x4190] ;  /* 0x00419000010c7983 */ /* 0x000ee20000300a00 */
[----:B--2---:R-:W-:Y:S01]  /*56ab0*/  HMMA.16816.F32.BF16 R16, R20, R26, R16 ;  /* 0x0000001a1410723c */ /* 0x004fe20000041810 */
[----:B------:R-:W-:-:S02]  /*56ac0*/  IMAD.MOV.U32 R5, RZ, RZ, R26 ;  /* 0x000000ffff057224 */ /* 0x000fc400078e001a */
[----:B------:R-:W-:-:S15]  /*56ad0*/  IMAD.MOV.U32 R4, RZ, RZ, R27 ;  /* 0x000000ffff047224 */ /* 0x000fde00078e001b */
[----:B------:R-:W-:Y:S01]  /*56ae0*/  NOP ;  /* 0x0000000000007918 */ /* 0x000fe20000000000 */
[----:B------:R-:W-:Y:S04]  /*56af0*/  STL.64 [R1+0x980], R16 ;  /* 0x0009801001007387 */ /* 0x000fe80000100a00 */
[----:B------:R-:W-:Y:S04]  /*56b00*/  STL.64 [R1+0x988], R18 ;  /* 0x0009881201007387 */ /* 0x000fe80000100a00 */
[----:B------:R-:W-:Y:S04]  /*56b10*/  STL.64 [R1+0x40d8], R6 ;  /* 0x0040d80601007387 */ /* 0x000fe80000100a00 */
[----:B------:R0:W-:Y:S04]  /*56b20*/  STL.64 [R1+0x40d0], R4 ;  /* 0x0040d00401007387 */ /* 0x0001e80000100a00 */
[----:B0-----:R-:W2:Y:S04]  /*56b30*/  LDL.LU R4, [R1+0x40] ;  /* 0x0000400001047983 */ /* 0x001ea80000300800 */
[----:B------:R-:W2:Y:S04]  /*56b40*/  LDL.LU R5, [R1+0x44] ;  /* 0x0000440001057983 */ /* 0x000ea80000300800 */
        /* <DEDUP_REMOVED lines=10> */
[----:B------:R-:W-:-:S02]  /*56bf0*/  IMAD.MOV.U32 R2, RZ, RZ, R14 ;  /* 0x000000ffff027224 */ /* 0x000fc400078e000e */
[----:B------:R-:W-:Y:S02]  /*56c00*/  IMAD.MOV.U32 R0, RZ, RZ, R15 ;  /* 0x000000ffff007224 */ /* 0x000fe400078e000f */
[----:B---3--:R-:W-:Y:S02]  /*56c10*/  IMAD.MOV.U32 R14, RZ, RZ, R13 ;  /* 0x000000ffff0e7224 */ /* 0x008fe400078e000d */
[----:B------:R-:W-:Y:S01]  /*56c20*/  IMAD.MOV.U32 R15, RZ, RZ, R12 ;  /* 0x000000ffff0f7224 */ /* 0x000fe200078e000c */
[----:B--2---:R-:W-:Y:S04]  /*56c30*/  STL.64 [R1+0x4180], R26 ;  /* 0x0041801a01007387 */ /* 0x004fe80000100a00 */
[----:B------:R-:W-:Y:S04]  /*56c40*/  STL.64 [R1+0x4178], R24 ;  /* 0x0041781801007387 */ /* 0x000fe80000100a00 */
[----:B------:R0:W-:Y:S04]  /*56c50*/  STL.64 [R1+0x4168], R14 ;  /* 0x0041680e01007387 */ /* 0x0001e80000100a00 */
[----:B0-----:R-:W2:Y:S04]  /*56c60*/  LDL.64 R14, [R1+0x108] ;  /* 0x00010800010e7983 */ /* 0x001ea80000100a00 */
[----:B--2---:R0:W-:Y:S04]  /*56c70*/  STL.64 [R1+0x4188], R14 ;  /* 0x0041880e01007387 */ /* 0x0041e80000100a00 */
[----:B------:R-:W2:Y:S04]  /*56c80*/  LDL.LU R12, [R1+0x240] ;  /* 0x00024000010c7983 */ /* 0x000ea80000300800 */
[----:B------:R-:W2:Y:S04]  /*56c90*/  LDL.LU R13, [R1+0x244] ;  /* 0x00024400010d7983 */ /* 0x000ea80000300800 */
[----:B0-----:R-:W2:Y:S04]  /*56ca0*/  LDL.LU R14, [R1+0x248] ;  /* 0x00024800010e7983 */ /* 0x001ea80000300800 */
[----:B------:R-:W2:Y:S04]  /*56cb0*/  LDL.LU R15, [R1+0x24c] ;  /* 0x00024c00010f7983 */ /* 0x000ea80000300800 */
[----:B------:R-:W-:Y:S04]  /*56cc0*/  STL.64 [R1+0x4148], R18 ;  /* 0x0041481201007387 */ /* 0x000fe80000100a00 */
        /* <DEDUP_REMOVED lines=15> */
[----:B0-----:R-:W3:Y:S04]  /*56dc0*/  LDL.LU R4, [R1+0x60] ;  /* 0x0000600001047983 */ /* 0x001ee80000300800 */
[----:B------:R-:W3:Y:S04]  /*56dd0*/  LDL.LU R5, [R1+0x64] ;  /* 0x0000640001057983 */ /* 0x000ee80000300800 */
[----:B------:R-:W4:Y:S04]  /*56de0*/  LDL.LU R6, [R1+0x68] ;  /* 0x0000680001067983 */ /* 0x000f280000300800 */
[----:B------:R-:W4:Y:S04]  /*56df0*/  LDL.LU R7, [R1+0x6c] ;  /* 0x00006c0001077983 */ /* 0x000f280000300800 */
[----:B------:R-:W2:Y:S04]  /*56e00*/  LDL.LU R8, [R1+0x80] ;  /* 0x0000800001087983 */ /* 0x000ea80000300800 */
[----:B------:R-:W2:Y:S04]  /*56e10*/  LDL.LU R9, [R1+0x84] ;  /* 0x0000840001097983 */ /* 0x000ea80000300800 */
[----:B------:R-:W2:Y:S04]  /*56e20*/  LDL.LU R10, [R1+0x88] ;  /* 0x00008800010a7983 */ /* 0x000ea80000300800 */
[----:B------:R-:W2:Y:S01]  /*56e30*/  LDL.LU R11, [R1+0x8c] ;  /* 0x00008c00010b7983 */ /* 0x000ea20000300800 */
[C---:B------:R-:W-:Y:S03]  /*56e40*/  HMMA.16816.F32.BF16 R24, R20.reuse, R26, R12 ;  /* 0x0000001a1418723c */ /* 0x040fe6000004180c */
[----:B--2---:R0:W-:Y:S04]  /*56e50*/  STL.64 [R1+0x4128], R10 ;  /* 0x0041280a01007387 */ /* 0x0041e80000100a00 */
[----:B------:R-:W-:Y:S04]  /*56e60*/  STL.64 [R1+0x4120], R8 ;  /* 0x0041200801007387 */ /* 0x000fe80000100a00 */
[----:B0-----:R-:W2:Y:S04]  /*56e70*/  LDL.64 R10, [R1+0x28] ;  /* 0x00002800010a7983 */ /* 0x001ea80000100a00 */
[----:B----4-:R0:W-:Y:S04]  /*56e80*/  STL.64 [R1+0x40f8], R6 ;  /* 0x0040f80601007387 */ /* 0x0101e80000100a00 */
[----:B---3--:R-:W-:Y:S04]  /*56e90*/  STL.64 [R1+0x40f0], R4 ;  /* 0x0040f00401007387 */ /* 0x008fe80000100a00 */
[----:B0-----:R-:W3:Y:S04]  /*56ea0*/  LDL.64 R6, [R1+0x8] ;  /* 0x0000080001067983 */ /* 0x001ee80000100a00 */
[----:B---3--:R0:W-:Y:S04]  /*56eb0*/  STL.64 [R1+0x4110], R6 ;  /* 0x0041100601007387 */ /* 0x0081e80000100a00 */
[----:B0-----:R-:W3:Y:S04]  /*56ec0*/  LDL.64 R6, [R1+0x18] ;  /* 0x0000180001067983 */ /* 0x001ee80000100a00 */
[----:B------:R-:W4:Y:S04]  /*56ed0*/  LDL.LU.64 R14, [R1+0x4188] ;  /* 0x00418800010e7983 */ /* 0x000f280000300a00 */
        /* <DEDUP_REMOVED lines=21> */
[----:B------:R-:W-:Y:S04]  /*57030*/  STL.64 [R1+0x3d0], R12 ;  /* 0x0003d00c01007387 */ /* 0x000fe80000100a00 */
[----:B------:R0:W-:Y:S04]  /*57040*/  STL.64 [R1+0x3d8], R14 ;  /* 0x0003d80e01007387 */ /* 0x0001e80000100a00 */
[----:B0-----:R-:W4:Y:S02]  /*57050*/  LDL.LU.64 R14, [R1+0x4150] ;  /* 0x00415000010e7983 */ /* 0x001f240000300a00 */
[----:B----4-:R-:W-:Y:S02]  /*57060*/  HMMA.16816.F32.BF16 R20, R20, R14, R16 ;  /* 0x0000000e1414723c */ /* 0x010fe40000041810 */
[----:B------:R-:W4:Y:S04]  /*57070*/  LDL.LU.64 R18, [R1+0x4148] ;  /* 0x0041480001127983 */ /* 0x000f280000300a00 */
[----:B------:R-:W4:Y:S04]  /*57080*/  LDL.LU.64 R16, [R1+0x4140] ;  /* 0x0041400001107983 */ /* 0x000f280000300a00 */
[----:B------:R-:W4:Y:S04]  /*57090*/  LDL.LU.64 R14, [R1+0x4138] ;  /* 0x00413800010e7983 */ /* 0x000f280000300a00 */
[----:B------:R-:W4:Y:S05]  /*570a0*/  LDL.LU.64 R12, [R1+0x4130] ;  /* 0x00413000010c7983 */ /* 0x000f2a0000300a00 */
        /* <DEDUP_REMOVED lines=9> */
[----:B------:R-:W-:Y:S01]  /*57140*/  STL.64 [R1+0x368], R18 ;  /* 0x0003681201007387 */ /* 0x000fe20000100a00 */
[----:B0-----:R-:W-:Y:S02]  /*57150*/  IMAD.MOV.U32 R17, RZ, RZ, R10 ;  /* 0x000000ffff117224 */ /* 0x001fe400078e000a */
[----:B------:R-:W-:Y:S02]  /*57160*/  IMAD.MOV.U32 R16, RZ, RZ, R11 ;  /* 0x000000ffff107224 */ /* 0x000fe400078e000b */
[----:B------:R-:W3:Y:S04]  /*57170*/  LDL.LU.64 R10, [R1+0x4128] ;  /* 0x00412800010a7983 */ /* 0x000ee80000300a00 */
[----:B------:R-:W3:Y:S04]  /*57180*/  LDL.LU.64 R8, [R1+0x4120] ;  /* 0x0041200001087983 */ /* 0x000ee80000300a00 */
[----:B------:R0:W-:Y:S04]  /*57190*/  STL.64 [R1+0x40a8], R16 ;  /* 0x0040a81001007387 */ /* 0x0001e80000100a00 */
[----:B0-----:R-:W4:Y:S04]  /*571a0*/  LDL.LU R16, [R1+0x3a0] ;  /* 0x0003a00001107983 */ /* 0x001f280000300800 */
[----:B------:R-:W4:Y:S04]  /*571b0*/  LDL.LU R17, [R1+0x3a4] ;  /* 0x0003a40001117983 */ /* 0x000f280000300800 */
[----:B------:R-:W2:Y:S04]  /*571c0*/  LDL.LU R18, [R1+0x3a8] ;  /* 0x0003a80001127983 */ /* 0x000ea80000300800 */
[----:B------:R-:W2:Y:S01]  /*571d0*/  LDL.LU R19, [R1+0x3ac] ;  /* 0x0003ac0001137983 */ /* 0x000ea20000300800 */
[----:B---3--:R-:W-:Y:S03]  /*571e0*/  HMMA.16816.F32.BF16 R8, R12, R6, R8 ;  /* 0x000000060c08723c */ /* 0x008fe60000041808 */
[----:B--2---:R-:W-:Y:S04]  /*571f0*/  STL.64 [R1+0x40b8], R18 ;  /* 0x0040b81201007387 */ /* 0x004fe80000100a00 */
[----:B----4-:R-:W-:-:S12]  /*57200*/  STL.64 [R1+0x40b0], R16 ;  /* 0x0040b01001007387 */ /* 0x010fd80000100a00 */
[----:B------:R0:W-:Y:S04]  /*57210*/  STL.64 [R1+0x340], R8 ;  /* 0x0003400801007387 */ /* 0x0001e80000100a00 */
[----:B------:R1:W-:Y:S01]  /*57220*/  STL.64 [R1+0x348], R10 ;  /* 0x0003480a01007387 */ /* 0x0003e20000100a00 */
[----:B0-----:R-:W-:-:S03]  /*57230*/  IMAD.MOV.U32 R9, RZ, RZ, R6 ;  /* 0x000000ffff097224 */ /* 0x001fc600078e0006 */
[----:B-1----:R-:W2:Y:S01]  /*57240*/  LDL.LU.64 R10, [R1+0x4118] ;  /* 0x00411800010a7983 */ /* 0x002ea20000300a00 */
[----:B------:R-:W-:-:S03]  /*57250*/  IMAD.MOV.U32 R8, RZ, RZ, R7 ;  /* 0x000000ffff087224 */ /* 0x000fc600078e0007 */
[----:B------:R-:W3:Y:S02]  /*57260*/  LDL.LU.64 R6, [R1+0x4110] ;  /* 0x0041100001067983 */ /* 0x000ee40000300a00 */
[----:B---3--:R-:W-:Y:S01]  /*57270*/  HMMA.16816.F32.BF16 R24, R12, R6, R24 ;  /* 0x000000060c18723c */ /* 0x008fe20000041818 */
[----:B------:R-:W-:Y:S02]  /*57280*/  IMAD.MOV.U32 R17, RZ, RZ, R6 ;  /* 0x000000ffff117224 */ /* 0x000fe400078e0006 */
[----:B------:R-:W-:-:S15]  /*57290*/  IMAD.MOV.U32 R16, RZ, RZ, R7 ;  /* 0x000000ffff107224 */ /* 0x000fde00078e0007 */
[----:B------:R-:W-:Y:S01]  /*572a0*/  NOP ;  /* 0x0000000000007918 */ /* 0x000fe20000000000 */
[----:B------:R-:W-:Y:S04]  /*572b0*/  STL.64 [R1+0x300], R24 ;  /* 0x0003001801007387 */ /* 0x000fe80000100a00 */
[----:B------:R0:W-:Y:S04]  /*572c0*/  STL.64 [R1+0x308], R26 ;  /* 0x0003081a01007387 */ /* 0x0001e80000100a00 */
[----:B0-----:R-:W3:Y:S04]  /*572d0*/  LDL.LU.64 R26, [R1+0x4108] ;  /* 0x00410800011a7983 */ /* 0x001ee80000300a00 */
[----:B------:R-:W4:Y:S04]  /*572e0*/  LDL.LU.64 R24, [R1+0x4100] ;  /* 0x0041000001187983 */ /* 0x000f280000300a00 */
[----:B------:R-:W3:Y:S04]  /*572f0*/  LDL.LU.64 R6, [R1+0x40f8] ;  /* 0x0040f80001067983 */ /* 0x000ee80000300a00 */
[----:B------:R-:W3:Y:S02]  /*57300*/  LDL.LU.64 R4, [R1+0x40f0] ;  /* 0x0040f00001047983 */ /* 0x000ee40000300a00 */
[----:B---3--:R-:W-:-:S15]  /*57310*/  HMMA.16816.F32.BF16 R4, R12, R26, R4 ;  /* 0x0000001a0c04723c */ /* 0x008fde0000041804 */
[----:B------:R-:W-:-:S04]  /*57320*/  NOP ;  /* 0x0000000000007918 */ /* 0x000fc80000000000 */
[----:B------:R-:W-:Y:S04]  /*57330*/  STL.64 [R1+0x2e0], R4 ;  /* 0x0002e00401007387 */ /* 0x000fe80000100a00 */
[----:B------:R0:W-:Y:S04]  /*57340*/  STL.64 [R1+0x2e8], R6 ;  /* 0x0002e80601007387 */ /* 0x0001e80000100a00 */
[----:B0-----:R-:W2:Y:S04]  /*57350*/  LDL.LU.64 R6, [R1+0x40e8] ;  /* 0x0040e80001067983 */ /* 0x001ea80000300a00 */
[----:B------:R-:W2:Y:S04]  /*57360*/  LDL.LU.64 R4, [R1+0x40e0] ;  /* 0x0040e00001047983 */ /* 0x000ea80000300a00 */
[----:B------:R-:W-:Y:S01]  /*57370*/  STL.64 [R1+0x3fc0], R26 ;  /* 0x003fc01a01007387 */ /* 0x000fe20000100a00 */
[----:B--2---:R-:W-:-:S15]  /*57380*/  HMMA.16816.F32.BF16 R4, R12, R10, R4 ;  /* 0x0000000a0c04723c */ /* 0x004fde0000041804 */
[----:B------:R-:W-:-:S04]  /*57390*/  NOP ;  /* 0x0000000000007918 */ /* 0x000fc80000000000 */
[----:B------:R-:W-:Y:S04]  /*573a0*/  STL.64 [R1+0x2c0], R4 ;  /* 0x0002c00401007387 */ /* 0x000fe80000100a00 */
[----:B------:R0:W-:Y:S04]  /*573b0*/  STL.64 [R1+0x2c8], R6 ;  /* 0x0002c80601007387 */ /* 0x0001e80000100a00 */
[----:B0-----:R-:W2:Y:S04]  /*573c0*/  LDL.LU.64 R6, [R1+0x40d8] ;  /* 0x0040d80001067983 */ /* 0x001ea80000300a00 */
[----:B------:R-:W3:Y:S04]  /*573d0*/  LDL.LU.64 R4, [R1+0x40d0] ;  /* 0x0040d00001047983 */ /* 0x000ee80000300a00 */
[----:B------:R-:W-:Y:S04]  /*573e0*/  STL.64 [R1+0x40c8], R10 ;  /* 0x0040c80a01007387 */ /* 0x000fe80000100a00 */
[----:B------:R0:W-:Y:S04]  /*573f0*/  STL.64 [R1+0x40c0], R8 ;  /* 0x0040c00801007387 */ /* 0x0001e80000100a00 */
[----:B0-----:R-:W3:Y:S04]  /*57400*/  LDL.LU R8, [R1+0x370] ;  /* 0x0003700001087983 */ /* 0x001ee80000300800 */
[----:B------:R-:W3:Y:S04]  /*57410*/  LDL.LU R9, [R1+0x374] ;  /* 0x0003740001097983 */ /* 0x000ee80000300800 */
[----:B------:R-:W3:Y:S04]  /*57420*/  LDL.LU R10, [R1+0x378] ;  /* 0x00037800010a7983 */ /* 0x000ee80000300800 */
[----:B------:R-:W3:Y:S01]  /*57430*/  LDL.LU R11, [R1+0x37c] ;  /* 0x00037c00010b7983 */ /* 0x000ee20000300800 */
[----:B------:R-:W-:-:S02]  /*57440*/  IMAD.MOV.U32 R26, RZ, RZ, R17 ;  /* 0x000000ffff1a7224 */ /* 0x000fc400078e0011 */
[----:B------:R-:W-:Y:S01]  /*57450*/  IMAD.MOV.U32 R27, RZ, RZ, R16 ;  /* 0x000000ffff1b7224 */ /* 0x000fe200078e0010 */
[----:B--2---:R-:W-:-:S15]  /*57460*/  HMMA.16816.F32.BF16 R20, R12, R6, R20 ;  /* 0x000000060c14723c */ /* 0x004fde0000041814 */
[----:B------:R-:W-:-:S04]  /*57470*/  NOP ;  /* 0x0000000000007918 */ /* 0x000fc80000000000 */
[----:B------:R-:W-:Y:S04]  /*57480*/  STL.64 [R1+0xd0], R20 ;  /* 0x0000d01401007387 */ /* 0x000fe80000100a00 */
[----:B------:R-:W-:Y:S04]  /*57490*/  STL.64 [R1+0xd8], R22 ;  /* 0x0000d81601007387 */ /* 0x000fe80000100a00 */
[----:B------:R-:W0:Y:S04]  /*574a0*/  LDSM.16.MT88.4 R20, [R3+UR5+0x6000] ;  /* 0x006000050314783b */ /* 0x000e280008004200 */
[----:B------:R-:W-:Y:S04]  /*574b0*/  STL.64 [R1+0x3fd8], R26 ;  /* 0x003fd81a01007387 */ /* 0x000fe80000100a00 */
[----:B------:R-:W-:Y:S04]  /*574c0*/  STL.64 [R1+0x3fb8], R6 ;  /* 0x003fb80601007387 */ /* 0x000fe80000100a00 */
[----:B0-----:R0:W-:Y:S04]  /*574d0*/  STL.64 [R1+0x3f08], R22 ;  /* 0x003f081601007387 */ /* 0x0011e80000100a00 */
[----:B------:R-:W-:Y:S04]  /*574e0*/  STL.64 [R1+0x3f00], R20 ;  /* 0x003f001401007387 */ /* 0x000fe80000100a00 */
[----:B0-----:R-:W2:Y:S01]  /*574f0*/  LDL.64 R22, [R1+0xe8] ;  /* 0x0000e80001167983 */ /* 0x001ea20000100a00 */
[----:B------:R-:W-:-:S02]  /*57500*/  IMAD.MOV.U32 R18, RZ, RZ, R29 ;  /* 0x000000ffff127224 */ /* 0x000fc400078e001d */
[----:B------:R-:W-:-:S07]  /*57510*/  IMAD.MOV.U32 R19, RZ, RZ, R28 ;  /* 0x000000ffff137224 */ /* 0x000fce00078e001c */
[----:B---3--:R-:W-:Y:S01]  /*57520*/  HMMA.16816.F32.BF16 R16, R12, R18, R8 ;  /* 0x000000120c10723c */ /* 0x008fe20000041808 */
[----:B--2---:R0:W-:Y:S04]  /*57530*/  STL.64 [R1+0x4050], R22 ;  /* 0x0040501601007387 */ /* 0x0041e80000100a00 */
[----:B0-----:R-:W2:Y:S04]  /*57540*/  LDL.64 R22, [R1+0x168] ;  /* 0x0001680001167983 */ /* 0x001ea80000100a00 */
[----:B------:R-:W3:Y:S04]  /*57550*/  LDL.LU.64 R10, [R1+0x40c8] ;  /* 0x0040c800010a7983 */ /* 0x000ee80000300a00 */
[----:B------:R-:W2:Y:S06]  /*57560*/  LDL.LU.64 R8, [R1+0x40c0] ;  /* 0x0040c00001087983 */ /* 0x000eac0000300a00 */
[----:B------:R-:W-:Y:S04]  /*57570*/  STL.64 [R1+0x2b0], R16 ;  /* 0x0002b01001007387 */ /* 0x000fe80000100a00 */
[----:B------:R0:W-:Y:S04]  /*57580*/  STL.64 [R1+0x2b8], R18 ;  /* 0x0002b81201007387 */ /* 0x0001e80000100a00 */
[----:B0-----:R-:W3:Y:S04]  /*57590*/  LDL.LU.64 R18, [R1+0x40b8] ;  /* 0x0040b80001127983 */ /* 0x001ee80000300a00 */
[----:B------:R-:W3:Y:S01]  /*575a0*/  LDL.LU.64 R16, [R1+0x40b0] ;  /* 0x0040b00001107983 */ /* 0x000ee20000300a00 */
[----:B--2---:R-:W-:-:S02]  /*575b0*/  IMAD.MOV.U32 R26, RZ, RZ, R9 ;  /* 0x000000ffff1a7224 */ /* 0x004fc400078e0009 */
[----:B------:R-:W-:Y:S01]  /*575c0*/  IMAD.MOV.U32 R27, RZ, RZ, R8 ;  /* 0x000000ffff1b7224 */ /* 0x000fe200078e0008 */
[----:B---3--:R-:W-:Y:S04]  /*575d0*/  HMMA.16816.F32.BF16 R16, R12, R22, R16 ;  /* 0x000000160c10723c */ /* 0x008fe80000041810 */
[----:B------:R-:W-:-:S15]  /*575e0*/  STL.64 [R1+0x3ff0], R26 ;  /* 0x003ff01a01007387 */ /* 0x000fde0000100a00 */
[----:B------:R0:W-:Y:S04]  /*575f0*/  STL.64 [R1+0x2a0], R16 ;  /* 0x0002a01001007387 */ /* 0x0001e80000100a00 */
[----:B------:R1:W-:Y:S04]  /*57600*/  STL.64 [R1+0x2a8], R18 ;  /* 0x0002a81201007387 */ /* 0x0003e80000100a00 */
[----:B0-----:R-:W2:Y:S02]  /*57610*/  LDL.LU.64 R16, [R1+0x40a8] ;  /* 0x0040a80001107983 */ /* 0x001ea40000300a00 */
[----:B--2---:R-:W-:-:S02]  /*57620*/  IMAD.MOV.U32 R26, RZ, RZ, R17 ;  /* 0x000000ffff1a7224 */ /* 0x004fc400078e0011 */
[----:B------:R-:W-:-:S05]  /*57630*/  IMAD.MOV.U32 R27, RZ, RZ, R16 ;  /* 0x000000ffff1b7224 */ /* 0x000fca00078e0010 */
[----:B------:R-:W-:Y:S04]  /*57640*/  STL.64 [R1+0x4018], R26 ;  /* 0x0040181a01007387 */ /* 0x000fe80000100a00 */
[----:B------:R-:W2:Y:S04]  /*57650*/  LDL.LU R16, [R1+0x540] ;  /* 0x0005400001107983 */ /* 0x000ea80000300800 */
[----:B------:R-:W2:Y:S04]  /*57660*/  LDL.LU R17, [R1+0x544] ;  /* 0x0005440001117983 */ /* 0x000ea80000300800 */
[----:B-1----:R-:W3:Y:S04]  /*57670*/  LDL.LU R18, [R1+0x548] ;  /* 0x0005480001127983 */ /* 0x002ee80000300800 */
        /* <DEDUP_REMOVED lines=9> */
[----:B---3--:R4:W-:Y:S04]  /*57710*/  STL.64 [R1+0x4038], R18 ;  /* 0x0040381201007387 */ /* 0x0089e80000100a00 */
[----:B--2---:R-:W-:Y:S04]  /*57720*/  STL.64 [R1+0x4030], R16 ;  /* 0x0040301001007387 */ /* 0x004fe80000100a00 */
[----:B------:R-:W2:Y:S04]  /*57730*/  LDL.LU R20, [R1+0x490] ;  /* 0x0004900001147983 */ /* 0x000ea80000300800 */
[----:B------:R-:W2:Y:S04]  /*57740*/  LDL.LU R21, [R1+0x494] ;  /* 0x0004940001157983 */ /* 0x000ea80000300800 */
[----:B------:R-:W3:Y:S04]  /*57750*/  LDL.LU R22, [R1+0x498] ;  /* 0x0004980001167983 */ /* 0x000ee80000300800 */
[----:B------:R-:W3:Y:S01]  /*57760*/  LDL.LU R23, [R1+0x49c] ;  /* 0x00049c0001177983 */ /* 0x000ee20000300800 */
[----:B----4-:R-:W-:-:S02]  /*57770*/  IMAD.MOV.U32 R18, RZ, RZ, R25 ;  /* 0x000000ffff127224 */ /* 0x010fc400078e0019 */
[----:B------:R-:W-:Y:S01]  /*57780*/  IMAD.MOV.U32 R19, RZ, RZ, R24 ;  /* 0x000000ffff137224 */ /* 0x000fe200078e0018 */
[----:B---3--:R0:W-:Y:S04]  /*57790*/  STL.64 [R1+0x4060], R22 ;  /* 0x0040601601007387 */ /* 0x0081e80000100a00 */
[----:B--2---:R-:W-:Y:S01]  /*577a0*/  STL.64 [R1+0x4058], R20 ;  /* 0x0040581401007387 */ /* 0x004fe20000100a00 */
[----:B0-----:R-:W-:Y:S01]  /*577b0*/  IMAD.MOV.U32 R22, RZ, RZ, R5 ;  /* 0x000000ffff167224 */ /* 0x001fe200078e0005 */
[----:B------:R-:W-:-:S05]  /*577c0*/  MOV R23, R4 ;  /* 0x0000000400177202 */ /* 0x000fca0000000f00 */
[----:B------:R-:W-:Y:S04]  /*577d0*/  STL.64 [R1+0x4070], R22 ;  /* 0x0040701601007387 */ /* 0x000fe80000100a00 */
[----:B------:R0:W-:Y:S04]  /*577e0*/  STL.64 [R1+0x4048], R18 ;  /* 0x0040481201007387 */ /* 0x0001e80000100a00 */
[----:B0-----:R-:W2:Y:S04]  /*577f0*/  LDL.64 R18, [R1+0x118] ;  /* 0x0001180001127983 */ /* 0x001ea80000100a00 */
[----:B--2---:R0:W-:Y:S04]  /*57800*/  STL.64 [R1+0x4068], R18 ;  /* 0x0040681201007387 */ /* 0x0041e80000100a00 */
[----:B------:R-:W2:Y:S04]  /*57810*/  LDL.LU R16, [R1+0x470] ;  /* 0x0004700001107983 */ /* 0x000ea80000300800 */
[----:B------:R-:W2:Y:S04]  /*57820*/  LDL.LU R17, [R1+0x474] ;  /* 0x0004740001117983 */ /* 0x000ea80000300800 */
[----:B0-----:R-:W3:Y:S04]  /*57830*/  LDL.LU R18, [R1+0x478] ;  /* 0x0004780001127983 */ /* 0x001ee80000300800 */
[----:B------:R-:W3:Y:S04]  /*57840*/  LDL.LU R19, [R1+0x47c] ;  /* 0x00047c0001137983 */ /* 0x000ee80000300800 */
[----:B---3--:R-:W-:Y:S04]  /*57850*/  STL.64 [R1+0x4080], R18 ;  /* 0x0040801201007387 */ /* 0x008fe80000100a00 */
[----:B--2---:R-:W-:Y:S04]  /*57860*/  STL.64 [R1+0x4078], R16 ;  /* 0x0040781001007387 */ /* 0x004fe80000100a00 */
[----:B------:R-:W2:Y:S04]  /*57870*/  LDL.LU R4, [R1+0x410] ;  /* 0x0004100001047983 */ /* 0x000ea80000300800 */
[----:B------:R-:W2:Y:S04]  /*57880*/  LDL.LU R5, [R1+0x414] ;  /* 0x0004140001057983 */ /* 0x000ea80000300800 */
[----:B------:R-:W3:Y:S04]  /*57890*/  LDL.LU R6, [R1+0x418] ;  /* 0x0004180001067983 */ /* 0x000ee80000300800 */
[----:B------:R-:W3:Y:S01]  /*578a0*/  LDL.LU R7, [R1+0x41c] ;  /* 0x00041c0001077983 */ /* 0x000ee20000300800 */
[----:B------:R-:W-:-:S02]  /*578b0*/  IMAD.MOV.U32 R22, RZ, RZ, R2 ;  /* 0x000000ffff167224 */ /* 0x000fc400078e0002 */
[----:B------:R-:W-:Y:S01]  /*578c0*/  IMAD.MOV.U32 R23, RZ, RZ, R0 ;  /* 0x000000ffff177224 */ /* 0x000fe200078e0000 */
[----:B---3--:R0:W-:Y:S04]  /*578d0*/  STL.64 [R1+0x4098], R6 ;  /* 0x0040980601007387 */ /* 0x0081e80000100a00 */
[----:B--2---:R-:W-:Y:S04]  /*578e0*/  STL.64 [R1+0x4090], R4 ;  /* 0x0040900401007387 */ /* 0x004fe80000100a00 */
[----:B0-----:R-:W2:Y:S04]  /*578f0*/  LDL.64 R6, [R1+0x158] ;  /* 0x0001580001067983 */ /* 0x001ea80000100a00 */
[----:B------:R0:W-:Y:S04]  /*57900*/  STL.64 [R1+0x4088], R22 ;  /* 0x0040881601007387 */ /* 0x0001e80000100a00 */
[----:B0-----:R-:W3:Y:S04]  /*57910*/  LDL.64 R22, [R1+0x148] ;  /* 0x0001480001167983 */ /* 0x001ee80000100a00 */
[----:B---3--:R0:W-:Y:S04]  /*57920*/  STL.64 [R1+0x40a0], R22 ;  /* 0x0040a01601007387 */ /* 0x0081e80000100a00 */
[----:B------:R-:W2:Y:S04]  /*57930*/  LDL.LU R20, [R1+0x3f0] ;  /* 0x0003f00001147983 */ /* 0x000ea80000300800 */
[----:B------:R-:W2:Y:S04]  /*57940*/  LDL.LU R21, [R1+0x3f4] ;  /* 0x0003f40001157983 */ /* 0x000ea80000300800 */
[----:B0-----:R-:W2:Y:S04]  /*57950*/  LDL.LU R22, [R1+0x3f8] ;  /* 0x0003f80001167983 */ /* 0x001ea80000300800 */
[----:B------:R-:W2:Y:S04]  /*57960*/  LDL.LU R23, [R1+0x3fc] ;  /* 0x0003fc0001177983 */ /* 0x000ea80000300800 */
[----:B------:R-:W3:Y:S04]  /*57970*/  LDL.LU R16, [R1+0x440] ;  /* 0x0004400001107983 */ /* 0x000ee80000300800 */
[----:B------:R-:W3:Y:S04]  /*57980*/  LDL.LU R17, [R1+0x444] ;  /* 0x0004440001117983 */ /* 0x000ee80000300800 */
[----:B------:R-:W3:Y:S04]  /*57990*/  LDL.LU R18, [R1+0x448] ;  /* 0x0004480001127983 */ /* 0x000ee80000300800 */
[----:B------:R-:W3:Y:S04]  /*579a0*/  LDL.LU R19, [R1+0x44c] ;  /* 0x00044c0001137983 */ /* 0x000ee80000300800 */
[----:B------:R-:W4:Y:S04]  /*579b0*/  LDL.64 R26, [R1+0xf8] ;  /* 0x0000f800011a7983 */ /* 0x000f280000100a00 */
[----:B----4-:R0:W-:Y:S04]  /*579c0*/  STL.64 [R1+0x4040], R26 ;  /* 0x0040401a01007387 */ /* 0x0101e80000100a00 */
[----:B------:R-:W4:Y:S04]  /*579d0*/  LDL.LU R24, [R1+0x520] ;  /* 0x0005200001187983 */ /* 0x000f280000300800 */
[----:B------:R-:W4:Y:S04]  /*579e0*/  LDL.LU R25, [R1+0x524] ;  /* 0x0005240001197983 */ /* 0x000f280000300800 */
[----:B0-----:R-:W4:Y:S04]  /*579f0*/  LDL.LU R26, [R1+0x528] ;  /* 0x00052800011a7983 */ /* 0x001f280000300800 */
        /* <DEDUP_REMOVED lines=27> */
[----:B---3--:R-:W-:-:S15]  /*57bb0*/  HMMA.16816.F32.BF16 R4, R12, R22, R4 ;  /* 0x000000160c04723c */ /* 0x008fde0000041804 */
[----:B------:R-:W-:-:S04]  /*57bc0*/  NOP ;  /* 0x0000000000007918 */ /* 0x000fc80000000000 */
[----:B------:R0:W-:Y:S04]  /*57bd0*/  STL.64 [R1+0x280], R4 ;  /* 0x0002800401007387 */ /* 0x0001e80000100a00 */
[----:B------:R-:W-:Y:S01]  /*57be0*/  STL.64 [R1+0x288], R6 ;  /* 0x0002880601007387 */ /* 0x000fe20000100a00 */
[----:B0-----:R-:W-:Y:S02]  /*57bf0*/  IMAD.MOV.U32 R5, RZ, RZ, R22 ;  /* 0x000000ffff057224 */ /* 0x001fe400078e0016 */
[----:B------:R-:W-:Y:S02]  /*57c00*/  IMAD.MOV.U32 R4, RZ, RZ, R23 ;  /* 0x000000ffff047224 */ /* 0x000fe400078e0017 */
        /* <DEDUP_REMOVED lines=8> */
[----:B------:R-:W3:-:S15]  /*57c90*/  LDL.LU.64 R18, [R1+0x4068] ;  /* 0x0040680001127983 */ /* 0x000ede0000300a00 */
[----:B------:R-:W-:Y:S02]  /*57ca0*/  NOP ;  /* 0x0000000000007918 */ /* 0x000fe40000000000 */
[----:B------:R-:W-:Y:S04]  /*57cb0*/  STL.64 [R1+0x260], R20 ;  /* 0x0002601401007387 */ /* 0x000fe80000100a00 */
[----:B------:R0:W-:Y:S04]  /*57cc0*/  STL.64 [R1+0x268], R22 ;  /* 0x0002681601007387 */ /* 0x0001e80000100a00 */
[----:B0-----:R-:W3:Y:S04]  /*57cd0*/  LDL.LU.64 R22, [R1+0x4060] ;  /* 0x0040600001167983 */ /* 0x001ee80000300a00 */
[----:B------:R-:W3:Y:S02]  /*57ce0*/  LDL.LU.64 R20, [R1+0x4058] ;  /* 0x0040580001147983 */ /* 0x000ee40000300a00 */
[----:B---3--:R-:W-:-:S15]  /*57cf0*/  HMMA.16816.F32.BF16 R20, R12, R18, R20 ;  /* 0x000000120c14723c */ /* 0x008fde0000041814 */
[----:B------:R-:W-:-:S04]  /*57d00*/  NOP ;  /* 0x0000000000007918 */ /* 0x000fc80000000000 */
[----:B------:R0:W-:Y:S04]  /*57d10*/  STL.64 [R1+0x250], R20 ;  /* 0x0002501401007387 */ /* 0x0001e80000100a00 */
[----:B------:R1:W-:Y:S01]  /*57d20*/  STL.64 [R1+0x258], R22 ;  /* 0x0002581601007387 */ /* 0x0003e20000100a00 */
[----:B0-----:R-:W-:-:S03]  /*57d30*/  IMAD.MOV.U32 R21, RZ, RZ, R18 ;  /* 0x000000ffff157224 */ /* 0x001fc600078e0012 */
[----:B-1----:R-:W3:Y:S01]  /*57d40*/  LDL.LU.64 R22, [R1+0x4050] ;  /* 0x0040500001167983 */ /* 0x002ee20000300a00 */
[----:B------:R-:W-:-:S03]  /*57d50*/  IMAD.MOV.U32 R20, RZ, RZ, R19 ;  /* 0x000000ffff147224 */ /* 0x000fc600078e0013 */
        /* <DEDUP_REMOVED lines=45> */
[----:B------:R-:W2:Y:S01]  /*58030*/  LDL.64 R22, [R1+0x128] ;  /* 0x0001280001167983 */ /* 0x000ea20000100a00 */
[----:B---3--:R-:W-:Y:S03]  /*58040*/  HMMA.16816.F32.BF16 R12, R16, R26, R12 ;  /* 0x0000001a100c723c */ /* 0x008fe6000004180c */
[----:B--2---:R0:W-:-:S15]  /*58050*/  STL.64 [R1+0x3f50], R22 ;  /* 0x003f501601007387 */ /* 0x0041de0000100a00 */
[----:B------:R-:W-:Y:S01]  /*58060*/  NOP ;  /* 0x0000000000007918 */ /* 0x000fe20000000000 */
[----:B------:R-:W-:Y:S04]  /*58070*/  STL.64 [R1+0x80], R12 ;  /* 0x0000800c01007387 */ /* 0x000fe80000100a00 */
[----:B------:R-:W-:Y:S04]  /*58080*/  STL.64 [R1+0x88], R14 ;  /* 0x0000880e01007387 */ /* 0x000fe80000100a00 */
[----:B0-----:R-:W2:Y:S04]  /*58090*/  LDL.64 R22, [R1+0x138] ;  /* 0x0001380001167983 */ /* 0x001ea80000100a00 */
[----:B--2---:R-:W-:Y:S04]  /*580a0*/  STL.64 [R1+0x3f58], R22 ;  /* 0x003f581601007387 */ /* 0x004fe80000100a00 */
[----:B------:R0:W-:Y:S04]  /*580b0*/  STL.64 [R1+0x3f10], R26 ;  /* 0x003f101a01007387 */ /* 0x0001e80000100a00 */
[----:B------:R-:W2:Y:S04]  /*580c0*/  LDL.LU R24, [R1+0x610] ;  /* 0x0006100001187983 */ /* 0x000ea80000300800 */
[----:B------:R-:W2:Y:S04]  /*580d0*/  LDL.LU R25, [R1+0x614] ;  /* 0x0006140001197983 */ /* 0x000ea80000300800 */
[----:B0-----:R-:W3:Y:S04]  /*580e0*/  LDL.LU R26, [R1+0x618] ;  /* 0x00061800011a7983 */ /* 0x001ee80000300800 */
[----:B------:R-:W3:Y:S01]  /*580f0*/  LDL.LU R27, [R1+0x61c] ;  /* 0x00061c00011b7983 */ /* 0x000ee20000300800 */
[----:B------:R-:W-:-:S02]  /*58100*/  IMAD.MOV.U32 R23, RZ, RZ, R4 ;  /* 0x000000ffff177224 */ /* 0x000fc400078e0004 */
[----:B------:R-:W-:Y:S01]  /*58110*/  IMAD.MOV.U32 R22, RZ, RZ, R5 ;  /* 0x000000ffff167224 */ /* 0x000fe200078e0005 */
[----:B---3--:R-:W-:Y:S04]  /*58120*/  STL.64 [R1+0x3f68], R26 ;  /* 0x003f681a01007387 */ /* 0x008fe80000100a00 */
[----:B--2---:R-:W-:Y:S04]  /*58130*/  STL.64 [R1+0x3f60], R24 ;  /* 0x003f601801007387 */ /* 0x004fe80000100a00 */
[----:B------:R-:W2:Y:S04]  /*58140*/  LDL.LU R4, [R1+0x5a0] ;  /* 0x0005a00001047983 */ /* 0x000ea80000300800 */
[----:B------:R-:W2:Y:S04]  /*58150*/  LDL.LU R5, [R1+0x5a4] ;  /* 0x0005a40001057983 */ /* 0x000ea80000300800 */
[----:B------:R-:W2:Y:S04]  /*58160*/  LDL.LU R6, [R1+0x5a8] ;  /* 0x0005a80001067983 */ /* 0x000ea80000300800 */
[----:B------:R-:W2:Y:S04]  /*58170*/  LDL.LU R7, [R1+0x5ac] ;  /* 0x0005ac0001077983 */ /* 0x000ea80000300800 */
[----:B------:R-:W3:Y:S04]  /*58180*/  LDL.64 R14, [R1+0x58] ;  /* 0x00005800010e7983 */ /* 0x000ee80000100a00 */
[----:B---3--:R0:W-:Y:S04]  /*58190*/  STL.64 [R1+0x3fb0], R14 ;  /* 0x003fb00e01007387 */ /* 0x0081e80000100a00 */
[----:B------:R-:W3:Y:S04]  /*581a0*/  LDL.LU R12, [R1+0x5b0] ;  /* 0x0005b000010c7983 */ /* 0x000ee80000300800 */
[----:B------:R-:W3:Y:S04]  /*581b0*/  LDL.LU R13, [R1+0x5b4] ;  /* 0x0005b400010d7983 */ /* 0x000ee80000300800 */
[----:B0-----:R-:W3:Y:S04]  /*581c0*/  LDL.LU R14, [R1+0x5b8] ;  /* 0x0005b800010e7983 */ /* 0x001ee80000300800 */
[----:B------:R-:W3:Y:S04]  /*581d0*/  LDL.LU R15, [R1+0x5bc] ;  /* 0x0005bc00010f7983 */ /* 0x000ee80000300800 */
        /* <DEDUP_REMOVED lines=8> */
[----:B----4-:R-:W-:-:S02]  /*58260*/  IMAD.MOV.U32 R22, RZ, RZ, R9 ;  /* 0x000000ffff167224 */ /* 0x010fc400078e0009 */
[----:B------:R-:W-:-:S05]  /*58270*/  IMAD.MOV.U32 R23, RZ, RZ, R8 ;  /* 0x000000ffff177224 */ /* 0x000fca00078e0008 */
[----:B------:R-:W-:Y:S04]  /*58280*/  STL.64 [R1+0x3fa8], R22 ;  /* 0x003fa81601007387 */ /* 0x000fe80000100a00 */
[----:B------:R0:W-:Y:S04]  /*58290*/  STL.64 [R1+0x3fa0], R20 ;  /* 0x003fa01401007387 */ /* 0x0001e80000100a00 */
[----:B0-----:R-:W4:Y:S04]  /*582a0*/  LDL.LU R20, [R1+0x5c0] ;  /* 0x0005c00001147983 */ /* 0x001f280000300800 */
[----:B------:R-:W4:Y:S04]  /*582b0*/  LDL.LU R21, [R1+0x5c4] ;  /* 0x0005c40001157983 */ /* 0x000f280000300800 */
[----:B------:R-:W4:Y:S04]  /*582c0*/  LDL.LU R22, [R1+0x5c8] ;  /* 0x0005c80001167983 */ /* 0x000f280000300800 */
[----:B------:R-:W4:Y:S04]  /*582d0*/  LDL.LU R23, [R1+0x5cc] ;  /* 0x0005cc0001177983 */ /* 0x000f280000300800 */
        /* <DEDUP_REMOVED lines=15> */
[----:B0-----:R-:W3:Y:S02]  /*583d0*/  LDL.LU.64 R6, [R1+0x3fb8] ;  /* 0x003fb80001067983 */ /* 0x001ee40000300a00 */
[----:B---3--:R-:W-:-:S15]  /*583e0*/  HMMA.16816.F32.BF16 R12, R16, R6, R12 ;  /* 0x00000006100c723c */ /* 0x008fde000004180c */
[----:B------:R-:W-:-:S04]  /*583f0*/  NOP ;  /* 0x0000000000007918 */ /* 0x000fc80000000000 */
[----:B------:R-:W-:Y:S04]  /*58400*/  STL.64 [R1+0x60], R12 ;  /* 0x0000600c01007387 */ /* 0x000fe80000100a00 */
[----:B------:R0:W-:Y:S04]  /*58410*/  STL.64 [R1+0x68], R14 ;  /* 0x0000680e01007387 */ /* 0x0001e80000100a00 */
[----:B0-----:R-:W4:Y:S04]  /*58420*/  LDL.LU.64 R14, [R1+0x3fb0] ;  /* 0x003fb000010e7983 */ /* 0x001f280000300a00 */
[----:B------:R0:W-:Y:S04]  /*58430*/  STL [R1+0x3ea4], R6 ;  /* 0x003ea40601007387 */ /* 0x0001e80000100800 */
[----:B------:R1:W-:Y:S04]  /*58440*/  STL [R1+0x3ea0], R7 ;  /* 0x003ea00701007387 */ /* 0x0003e80000100800 */
[----:B------:R-:W3:Y:S04]  /*58450*/  LDL.LU R4, [R1+0x600] ;  /* 0x0006000001047983 */ /* 0x000ee80000300800 */
[----:B------:R-:W3:Y:S04]  /*58460*/  LDL.LU R5, [R1+0x604] ;  /* 0x0006040001057983 */ /* 0x000ee80000300800 */
[----:B0-----:R-:W3:Y:S04]  /*58470*/  LDL.LU R6, [R1+0x608] ;  /* 0x0006080001067983 */ /* 0x001ee80000300800 */
[----:B-1----:R-:W3:Y:S01]  /*58480*/  LDL.LU R7, [R1+0x60c] ;  /* 0x00060c0001077983 */ /* 0x002ee20000300800 */
[----:B----4-:R-:W-:Y:S01]  /*58490*/  HMMA.16816.F32.BF16 R20, R16, R14, R20 ;  /* 0x0000000e1014723c */ /* 0x010fe20000041814 */
[----:B------:R-:W-:-:S02]  /*584a0*/  IMAD.MOV.U32 R9, RZ, RZ, R14 ;  /* 0x000000ffff097224 */ /* 0x000fc400078e000e */
[----:B------:R-:W-:-:S15]  /*584b0*/  IMAD.MOV.U32 R8, RZ, RZ, R15 ;  /* 0x000000ffff087224 */ /* 0x000fde00078e000f */
[----:B------:R-:W-:Y:S01]  /*584c0*/  NOP ;  /* 0x0000000000007918 */ /* 0x000fe20000000000 */
[----:B------:R-:W-:Y:S04]  /*584d0*/  STL.64 [R1+0x220], R20 ;  /* 0x0002201401007387 */ /* 0x000fe80000100a00 */
[----:B------:R0:W-:Y:S04]  /*584e0*/  STL.64 [R1+0x228], R22 ;  /* 0x0002281601007387 */ /* 0x0001e80000100a00 */
[----:B0-----:R-:W2:Y:S04]  /*584f0*/  LDL.LU.64 R22, [R1+0x3fa8] ;  /* 0x003fa80001167983 */ /* 0x001ea80000300a00 */
[----:B------:R-:W4:Y:S04]  /*58500*/  LDL.LU.64 R20, [R1+0x3fa0] ;  /* 0x003fa00001147983 */ /* 0x000f280000300a00 */
[----:B------:R-:W2:Y:S04]  /*58510*/  LDL.64 R14, [R1+0x108] ;  /* 0x00010800010e7983 */ /* 0x000ea80000100a00 */
[----:B--2---:R-:W-:Y:S04]  /*58520*/  STL.64 [R1+0x3f38], R14 ;  /* 0x003f380e01007387 */ /* 0x004fe80000100a00 */
[----:B------:R0:W-:Y:S04]  /*58530*/  STL [R1+0x3eac], R8 ;  /* 0x003eac0801007387 */ /* 0x0001e80000100800 */
[----:B------:R1:W-:Y:S04]  /*58540*/  STL [R1+0x3ea8], R9 ;  /* 0x003ea80901007387 */ /* 0x0003e80000100800 */
[----:B------:R2:W-:Y:S04]  /*58550*/  STL.64 [R1+0x3f30], R10 ;  /* 0x003f300a01007387 */ /* 0x0005e80000100a00 */
[----:B0-----:R-:W3:Y:S04]  /*58560*/  LDL.LU R8, [R1+0x630] ;  /* 0x0006300001087983 */ /* 0x001ee80000300800 */
[----:B-1----:R-:W3:Y:S04]  /*58570*/  LDL.LU R9, [R1+0x634] ;  /* 0x0006340001097983 */ /* 0x002ee80000300800 */
[----:B--2---:R-:W2:Y:S04]  /*58580*/  LDL.LU R10, [R1+0x638] ;  /* 0x00063800010a7983 */ /* 0x004ea80000300800 */
[----:B------:R-:W2:Y:S01]  /*58590*/  LDL.LU R11, [R1+0x63c] ;  /* 0x00063c00010b7983 */ /* 0x000ea20000300800 */
[----:B----4-:R-:W-:-:S02]  /*585a0*/  IMAD.MOV.U32 R14, RZ, RZ, R21 ;  /* 0x000000ffff0e7224 */ /* 0x010fc400078e0015 */
[----:B------:R-:W-:Y:S02]  /*585b0*/  IMAD.MOV.U32 R15, RZ, RZ, R20 ;  /* 0x000000ffff0f7224 */ /* 0x000fe400078e0014 */
[C---:B------:R-:W-:Y:S01]  /*585c0*/  HMMA.16816.F32.BF16 R20, R16.reuse, R22, R24 ;  /* 0x000000161014723c */ /* 0x040fe20000041818 */
[----:B--2---:R-:W-:Y:S04]  /*585d0*/  STL.64 [R1+0x3f48], R10 ;  /* 0x003f480a01007387 */ /* 0x004fe80000100a00 */
[----:B---3--:R0:W-:Y:S04]  /*585e0*/  STL.64 [R1+0x3f40], R8 ;  /* 0x003f400801007387 */ /* 0x0081e80000100a00 */
        /* <DEDUP_REMOVED lines=20> */
[----:B0-----:R-:W4:Y:S02]  /*58730*/  LDL.LU.64 R22, [R1+0x3f58] ;  /* 0x003f580001167983 */ /* 0x001f240000300a00 */
[----:B----4-:R-:W-:-:S15]  /*58740*/  HMMA.16816.F32.BF16 R4, R16, R22, R4 ;  /* 0x000000161004723c */ /* 0x010fde0000041804 */
[----:B------:R-:W-:-:S04]  /*58750*/  NOP ;  /* 0x0000000000007918 */ /* 0x000fc80000000000 */
[----:B------:R0:W-:Y:S04]  /*58760*/  STL.64 [R1+0x170], R4 ;  /* 0x0001700401007387 */ /* 0x0001e80000100a00 */
[----:B------:R-:W-:Y:S01]  /*58770*/  STL.64 [R1+0x178], R6 ;  /* 0x0001780601007387 */ /* 0x000fe20000100a00 */
[----:B0-----:R-:W-:Y:S02]  /*58780*/  IMAD.MOV.U32 R4, RZ, RZ, R22 ;  /* 0x000000ffff047224 */ /* 0x001fe400078e0016 */
[----:B------:R-:W-:Y:S02]  /*58790*/  IMAD.MOV.U32 R5, RZ, RZ, R23 ;  /* 0x000000ffff057224 */ /* 0x000fe400078e0017 */
[----:B------:R-:W3:Y:S02]  /*587a0*/  LDL.LU.64 R22, [R1+0x3f50] ;  /* 0x003f500001167983 */ /* 0x000ee40000300a00 */
[----:B---3--:R-:W-:-:S15]  /*587b0*/  HMMA.16816.F32.BF16 R24, R16, R22, R24 ;  /* 0x000000161018723c */ /* 0x008fde0000041818 */
[----:B------:R-:W-:-:S04]  /*587c0*/  NOP ;  /* 0x0000000000007918 */ /* 0x000fc80000000000 */
[----:B------:R0:W-:Y:S04]  /*587d0*/  STL.64 [R1+0x2d0], R24 ;  /* 0x0002d01801007387 */ /* 0x0001e80000100a00 */
[----:B------:R1:W-:Y:S04]  /*587e0*/  STL.64 [R1+0x2d8], R26 ;  /* 0x0002d81a01007387 */ /* 0x0003e80000100a00 */
[----:B0-----:R-:W3:Y:S04]  /*587f0*/  LDL.LU R24, [R1+0x640] ;  /* 0x0006400001187983 */ /* 0x001ee80000300800 */
[----:B------:R-:W3:Y:S04]  /*58800*/  LDL.LU R25, [R1+0x644] ;  /* 0x0006440001197983 */ /* 0x000ee80000300800 */
[----:B-1----:R-:W4:Y:S04]  /*58810*/  LDL.LU R26, [R1+0x648] ;  /* 0x00064800011a7983 */ /* 0x002f280000300800 */
[----:B------:R-:W4:Y:S01]  /*58820*/  LDL.LU R27, [R1+0x64c] ;  /* 0x00064c00011b7983 */ /* 0x000f220000300800 */
[----:B------:R-:W-:-:S02]  /*58830*/  IMAD.MOV.U32 R6, RZ, RZ, R22 ;  /* 0x000000ffff067224 */ /* 0x000fc400078e0016 */
[----:B------:R-:W-:Y:S01]  /*58840*/  IMAD.MOV.U32 R7, RZ, RZ, R23 ;  /* 0x000000ffff077224 */ /* 0x000fe200078e0017 */
[----:B----4-:R-:W-:Y:S04]  /*58850*/  STL.64 [R1+0x3f28], R26 ;  /* 0x003f281a01007387 */ /* 0x010fe80000100a00 */
[----:B---3--:R0:W-:Y:S04]  /*58860*/  STL.64 [R1+0x3f20], R24 ;  /* 0x003f201801007387 */ /* 0x0081e80000100a00 */
[----:B0-----:R-:W3:Y:S04]  /*58870*/  LDL.LU R24, [R1+0x650] ;  /* 0x0006500001187983 */ /* 0x001ee80000300800 */
[----:B------:R-:W3:Y:S04]  /*58880*/  LDL.LU R25, [R1+0x654] ;  /* 0x0006540001197983 */ /* 0x000ee80000300800 */
[----:B------:R-:W3:Y:S04]  /*58890*/  LDL.LU R26, [R1+0x658] ;  /* 0x00065800011a7983 */ /* 0x000ee80000300800 */
[----:B------:R-:W3:Y:S04]  /*588a0*/  LDL.LU R27, [R1+0x65c] ;  /* 0x00065c00011b7983 */ /* 0x000ee80000300800 */
[----:B------:R0:W-:Y:S04]  /*588b0*/  STL.64 [R1+0x3eb8], R6 ;  /* 0x003eb80601007387 */ /* 0x0001e80000100a00 */
[----:B------:R-:W-:Y:S04]  /*588c0*/  STL.64 [R1+0x3eb0], R4 ;  /* 0x003eb00401007387 */ /* 0x000fe80000100a00 */
[----:B0-----:R-:W4:Y:S01]  /*588d0*/  LDL.64 R6, [R1+0x8] ;  /* 0x0000080001067983 */ /* 0x001f220000100a00 */
[C---:B--2---:R-:W-:Y:S03]  /*588e0*/  HMMA.16816.F32.BF16 R12, R16.reuse, R14, R8 ;  /* 0x0000000e100c723c */ /* 0x044fe60000041808 */
[----:B----4-:R0:W-:Y:S04]  /*588f0*/  STL.64 [R1+0x3ed0], R6 ;  /* 0x003ed00601007387 */ /* 0x0101e80000100a00 */
[----:B0-----:R-:W2:Y:S04]  /*58900*/  LDL.64 R6, [R1+0x18] ;  /* 0x0000180001067983 */ /* 0x001ea80000100a00 */
[----:B--2---:R0:W-:Y:S04]  /*58910*/  STL.64 [R1+0x3ee8], R6 ;  /* 0x003ee80601007387 */ /* 0x0041e80000100a00 */
[----:B0-----:R-:W2:Y:S04]  /*58920*/  LDL.64 R6, [R1+0x28] ;  /* 0x0000280001067983 */ /* 0x001ea80000100a00 */
[----:B------:R-:W4:Y:S04]  /*58930*/  LDL.LU.64 R10, [R1+0x3f48] ;  /* 0x003f4800010a7983 */ /* 0x000f280000300a00 */
[----:B------:R-:W4:Y:S04]  /*58940*/  LDL.LU.64 R8, [R1+0x3f40] ;  /* 0x003f400001087983 */ /* 0x000f280000300a00 */
[----:B------:R-:W-:Y:S04]  /*58950*/  STL.64 [R1+0x2f0], R12 ;  /* 0x0002f00c01007387 */ /* 0x000fe80000100a00 */
[----:B------:R0:W-:Y:S04]  /*58960*/  STL.64 [R1+0x2f8], R14 ;  /* 0x0002f80e01007387 */ /* 0x0001e80000100a00 */
[----:B0-----:R-:W4:Y:S02]  /*58970*/  LDL.LU.64 R14, [R1+0x3f38] ;  /* 0x003f3800010e7983 */ /* 0x001f240000300a00 */
[----:B----4-:R-:W-:-:S15]  /*58980*/  HMMA.16816.F32.BF16 R8, R16, R14, R8 ;  /* 0x0000000e1008723c */ /* 0x010fde0000041808 */
[----:B------:R-:W-:-:S04]  /*58990*/  NOP ;  /* 0x0000000000007918 */ /* 0x000fc80000000000 */
[----:B------:R-:W-:Y:S04]  /*589a0*/  STL.64 [R1+0x310], R8 ;  /* 0x0003100801007387 */ /* 0x000fe80000100a00 */
[----:B------:R0:W-:Y:S04]  /*589b0*/  STL.64 [R1+0x318], R10 ;  /* 0x0003180a01007387 */ /* 0x0001e80000100a00 */
[----:B0-----:R-:W4:Y:S01]  /*589c0*/  LDL.LU.64 R10, [R1+0x3f30] ;  /* 0x003f3000010a7983 */ /* 0x001f220000300a00 */
[----:B------:R-:W-:Y:S02]  /*589d0*/  IMAD.MOV.U32 R8, RZ, RZ, R14 ;  /* 0x000000ffff087224 */ /* 0x000fe400078e000e */
[----:B------:R-:W-:-:S02]  /*589e0*/  IMAD.MOV.U32 R9, RZ, RZ, R15 ;  /* 0x000000ffff097224 */ /* 0x000fc400078e000f */
[----:B------:R-:W0:Y:S04]  /*589f0*/  LDSM.16.MT88.4 R12, [R3+UR5+0x6080] ;  /* 0x00608005030c783b */ /* 0x000e280008004200 */
[----:B----4-:R-:W-:Y:S04]  /*58a00*/  STL.64 [R1+0x3ec8], R10 ;  /* 0x003ec80a01007387 */ /* 0x010fe80000100a00 */
[----:B------:R1:W-:Y:S04]  /*58a10*/  STL.64 [R1+0x3ec0], R8 ;  /* 0x003ec00801007387 */ /* 0x0003e80000100a00 */
[----:B-1----:R-:W4:Y:S04]  /*58a20*/  LDL.LU R8, [R1+0x680] ;  /* 0x0006800001087983 */ /* 0x002f280000300800 */
[----:B------:R-:W4:Y:S04]  /*58a30*/  LDL.LU R9, [R1+0x684] ;  /* 0x0006840001097983 */ /* 0x000f280000300800 */
[----:B------:R-:W2:Y:S04]  /*58a40*/  LDL.LU R10, [R1+0x688] ;  /* 0x00068800010a7983 */ /* 0x000ea80000300800 */
[----:B------:R-:W2:Y:S01]  /*58a50*/  LDL.LU R11, [R1+0x68c] ;  /* 0x00068c00010b7983 */ /* 0x000ea20000300800 */
[----:B------:R-:W-:-:S02]  /*58a60*/  IMAD.MOV.U32 R22, RZ, RZ, R2 ;  /* 0x000000ffff167224 */ /* 0x000fc400078e0002 */
[----:B------:R-:W-:Y:S01]  /*58a70*/  IMAD.MOV.U32 R23, RZ, RZ, R0 ;  /* 0x000000ffff177224 */ /* 0x000fe200078e0000 */
[----:B--2---:R-:W-:Y:S04]  /*58a80*/  STL.64 [R1+0x3ee0], R10 ;  /* 0x003ee00a01007387 */ /* 0x004fe80000100a00 */
[----:B----4-:R1:W-:Y:S04]  /*58a90*/  STL.64 [R1+0x3ed8], R8 ;  /* 0x003ed80801007387 */ /* 0x0103e80000100a00 */
[----:B-1----:R-:W2:Y:S04]  /*58aa0*/  LDL.LU R8, [R1+0x670] ;  /* 0x0006700001087983 */ /* 0x002ea80000300800 */
[----:B------:R-:W2:Y:S04]  /*58ab0*/  LDL.LU R9, [R1+0x674] ;  /* 0x0006740001097983 */ /* 0x000ea80000300800 */
[----:B------:R-:W4:Y:S04]  /*58ac0*/  LDL.LU R10, [R1+0x678] ;  /* 0x00067800010a7983 */ /* 0x000f280000300800 */
[----:B------:R-:W4:Y:S01]  /*58ad0*/  LDL.LU R11, [R1+0x67c] ;  /* 0x00067c00010b7983 */ /* 0x000f220000300800 */
[C---:B---3--:R-:W-:Y:S03]  /*58ae0*/  HMMA.16816.F32.BF16 R20, R16.reuse, R22, R24 ;  /* 0x000000161014723c */ /* 0x048fe60000041818 */
[----:B----4-:R-:W-:Y:S04]  /*58af0*/  STL.64 [R1+0x3ef8], R10 ;  /* 0x003ef80a01007387 */ /* 0x010fe80000100a00 */
[----:B--2---:R1:W-:Y:S04]  /*58b00*/  STL.64 [R1+0x3ef0], R8 ;  /* 0x003ef00801007387 */ /* 0x0043e80000100a00 */
[----:B-1----:R-:W2:Y:S04]  /*58b10*/  LDL.LU R8, [R1+0x660] ;  /* 0x0006600001087983 */ /* 0x002ea80000300800 */
[----:B------:R-:W2:Y:S04]  /*58b20*/  LDL.LU R9, [R1+0x664] ;  /* 0x0006640001097983 */ /* 0x000ea80000300800 */
[----:B------:R-:W2:Y:S04]  /*58b30*/  LDL.LU R10, [R1+0x668] ;  /* 0x00066800010a7983 */ /* 0x000ea80000300800 */
[----:B------:R-:W2:Y:S04]  /*58b40*/  LDL.LU R11, [R1+0x66c] ;  /* 0x00066c00010b7983 */ /* 0x000ea80000300800 */
[----:B0-----:R-:W-:Y:S04]  /*58b50*/  STL [R1+0x3dc0], R15 ;  /* 0x003dc00f01007387 */ /* 0x001fe80000100800 */
[----:B------:R-:W3:Y:S04]  /*58b60*/  LDL.LU.64 R26, [R1+0x3f28] ;  /* 0x003f2800011a7983 */ /* 0x000ee80000300a00 */
[----:B------:R-:W3:Y:S04]  /*58b70*/  LDL.LU.64 R24, [R1+0x3f20] ;  /* 0x003f200001187983 */ /* 0x000ee80000300a00 */
[----:B------:R-:W-:Y:S04]  /*58b80*/  STL.64 [R1+0x330], R20 ;  /* 0x0003301401007387 */ /* 0x000fe80000100a00 */
[----:B------:R0:W-:Y:S04]  /*58b90*/  STL.64 [R1+0x338], R22 ;  /* 0x0003381601007387 */ /* 0x0001e80000100a00 */
[----:B0-----:R-:W3:Y:S02]  /*58ba0*/  LDL.LU.64 R22, [R1+0x3f18] ;  /* 0x003f180001167983 */ /* 0x001ee40000300a00 */
[----:B---3--:R-:W-:Y:S02]  /*58bb0*/  HMMA.16816.F32.BF16 R16, R16, R22, R24 ;  /* 0x000000161010723c */ /* 0x008fe40000041818 */
[----:B------:R-:W3:Y:S01]  /*58bc0*/  LDL.LU.64 R26, [R1+0x3f10] ;  /* 0x003f1000011a7983 */ /* 0x000ee20000300a00 */
[----:B------:R-:W-:-:S03]  /*58bd0*/  IMAD.MOV.U32 R25, RZ, RZ, R23 ;  /* 0x000000ffff197224 */ /* 0x000fc600078e0017 */
[----:B------:R-:W2:-:S13]  /*58be0*/  LDL.LU.64 R22, [R1+0x3f08] ;  /* 0x003f080001167983 */ /* 0x000e9a0000300a00 */
[----:B------:R0:W-:Y:S04]  /*58bf0*/  STL.64 [R1+0x320], R16 ;  /* 0x0003201001007387 */ /* 0x0001e80000100a00 */
[----:B------:R1:W-:Y:S04]  /*58c00*/  STL.64 [R1+0x328], R18 ;  /* 0x0003281201007387 */ /* 0x0003e80000100a00 */
[----:B------:R-:W2:Y:S01]  /*58c10*/  LDL.LU.64 R20, [R1+0x3f00] ;  /* 0x003f000001147983 */ /* 0x000ea20000300a00 */
[----:B------:R-:W-:Y:S02]  /*58c20*/  IMAD.MOV.U32 R2, RZ, RZ, R6 ;  /* 0x000000ffff027224 */ /* 0x000fe400078e0006 */
[----:B------:R-:W-:Y:S01]  /*58c30*/  IMAD.MOV.U32 R0, RZ, RZ, R7 ;  /* 0x000000ffff007224 */ /* 0x000fe200078e0007 */
[----:B0-----:R-:W4:Y:S04]  /*58c40*/  LDL.LU R16, [R1+0x6a0] ;  /* 0x0006a00001107983 */ /* 0x001f280000300800 */
[----:B------:R-:W4:Y:S04]  /*58c50*/  LDL.LU R17, [R1+0x6a4] ;  /* 0x0006a40001117983 */ /* 0x000f280000300800 */
[----:B-1----:R-:W4:Y:S04]  /*58c60*/  LDL.LU R18, [R1+0x6a8] ;  /* 0x0006a80001127983 */ /* 0x002f280000300800 */
[----:B------:R-:W4:Y:S01]  /*58c70*/  LDL.LU R19, [R1+0x6ac] ;  /* 0x0006ac0001137983 */ /* 0x000f220000300800 */
[----:B--2---:R-:W-:-:S15]  /*58c80*/  HMMA.16816.F32.BF16 R8, R20, R6, R8 ;  /* 0x000000061408723c */ /* 0x004fde0000041808 */
[----:B------:R-:W-:-:S04]  /*58c90*/  NOP ;  /* 0x0000000000007918 */ /* 0x000fc80000000000 */
        /* <DEDUP_REMOVED lines=20> */
[----:B0-----:R-:W4:Y:S04]  /*58de0*/  LDL.LU.64 R10, [R1+0x3ec8] ;  /* 0x003ec800010a7983 */ /* 0x001f280000300a00 */
[----:B------:R-:W2:Y:S04]  /*58df0*/  LDL.LU.64 R8, [R1+0x3ec0] ;  /* 0x003ec00001087983 */ /* 0x000ea80000300a00 */
[----:B------:R-:W2:Y:S04]  /*58e00*/  LDL.LU.64 R6, [R1+0x3eb8] ;  /* 0x003eb80001067983 */ /* 0x000ea80000300a00 */
[----:B------:R-:W2:Y:S04]  /*58e10*/  LDL.LU.64 R4, [R1+0x3eb0] ;  /* 0x003eb00001047983 */ /* 0x000ea80000300a00 */
[----:B------:R-:W-:Y:S04]  /*58e20*/  STL.64 [R1+0x3dd0], R14 ;  /* 0x003dd00e01007387 */ /* 0x000fe80000100a00 */
[----:B------:R0:W-:Y:S04]  /*58e30*/  STL.64 [R1+0x3dc8], R12 ;  /* 0x003dc80c01007387 */ /* 0x0001e80000100a00 */
[----:B0-----:R-:W2:Y:S04]  /*58e40*/  LDL.LU R12, [R1+0x690] ;  /* 0x00069000010c7983 */ /* 0x001ea80000300800 */
[----:B------:R-:W2:Y:S04]  /*58e50*/  LDL.LU R13, [R1+0x694] ;  /* 0x00069400010d7983 */ /* 0x000ea80000300800 */
[----:B------:R-:W2:Y:S04]  /*58e60*/  LDL.LU R14, [R1+0x698] ;  /* 0x00069800010e7983 */ /* 0x000ea80000300800 */
[----:B------:R-:W2:Y:S04]  /*58e70*/  LDL.LU R15, [R1+0x69c] ;  /* 0x00069c00010f7983 */ /* 0x000ea80000300800 */
[----:B---3--:R0:W-:Y:S04]  /*58e80*/  STL.64 [R1+0x3de0], R26 ;  /* 0x003de01a01007387 */ /* 0x0081e80000100a00 */
[----:B------:R-:W-:Y:S01]  /*58e90*/  STL [R1+0x3dd8], R24 ;  /* 0x003dd81801007387 */ /* 0x000fe20000100800 */
[----:B--2---:R-:W-:-:S15]  /*58ea0*/  HMMA.16816.F32.BF16 R12, R20, R26, R12 ;  /* 0x0000001a140c723c */ /* 0x004fde000004180c */
[----:B------:R-:W-:-:S04]  /*58eb0*/  NOP ;  /* 0x0000000000007918 */ /* 0x000fc80000000000 */
[----:B------:R-:W-:Y:S04]  /*58ec0*/  STL.64 [R1+0x3a0], R12 ;  /* 0x0003a00c01007387 */ /* 0x000fe80000100a00 */
[----:B------:R4:W-:Y:S04]  /*58ed0*/  STL.64 [R1+0x3a8], R14 ;  /* 0x0003a80e01007387 */ /* 0x0009e80000100a00 */
[----:B0-----:R-:W2:Y:S01]  /*58ee0*/  LDL.64 R26, [R1+0xf8] ;  /* 0x0000f800011a7983 */ /* 0x001ea20000100a00 */
[----:B----4-:R-:W-:Y:S03]  /*58ef0*/  HMMA.16816.F32.BF16 R12, R20, R10, R16 ;  /* 0x0000000a140c723c */ /* 0x010fe60000041810 */
[----:B--2---:R0:W-:-:S15]  /*58f00*/  STL.64 [R1+0x3df8], R26 ;  /* 0x003df81a01007387 */ /* 0x0041de0000100a00 */
[----:B------:R-:W-:Y:S01]  /*58f10*/  NOP ;  /* 0x0000000000007918 */ /* 0x000fe20000000000 */
[----:B------:R1:W-:Y:S04]  /*58f20*/  STL.64 [R1+0x3b0], R12 ;  /* 0x0003b00c01007387 */ /* 0x0003e80000100a00 */
[----:B------:R2:W-:Y:S01]  /*58f30*/  STL.64 [R1+0x3b8], R14 ;  /* 0x0003b80e01007387 */ /* 0x0005e20000100a00 */
[----:B0-----:R-:W-:-:S03]  /*58f40*/  IMAD.MOV.U32 R26, RZ, RZ, R8 ;  /* 0x000000ffff1a7224 */ /* 0x001fc600078e0008 */
[----:B-1----:R-:W3:Y:S04]  /*58f50*/  LDL.LU R12, [R1+0x740] ;  /* 0x00074000010c7983 */ /* 0x002ee80000300800 */
[----:B------:R-:W3:Y:S01]  /*58f60*/  LDL.LU R13, [R1+0x744] ;  /* 0x00074400010d7983 */ /* 0x000ee20000300800 */
[----:B------:R-:W-:-:S03]  /*58f70*/  IMAD.MOV.U32 R27, RZ, RZ, R9 ;  /* 0x000000ffff1b7224 */ /* 0x000fc600078e0009 */
[----:B--2---:R-:W2:Y:S04]  /*58f80*/  LDL.LU R14, [R1+0x748] ;  /* 0x00074800010e7983 */ /* 0x004ea80000300800 */
[----:B------:R-:W2:Y:S04]  /*58f90*/  LDL.LU R15, [R1+0x74c] ;  /* 0x00074c00010f7983 */ /* 0x000ea80000300800 */
[----:B------:R-:W4:Y:S04]  /*58fa0*/  LDL.LU R8, [R1+0x3eac] ;  /* 0x003eac0001087983 */ /* 0x000f280000300800 */
[----:B------:R-:W2:Y:S04]  /*58fb0*/  LDL.LU R9, [R1+0x3ea8] ;  /* 0x003ea80001097983 */ /* 0x000ea80000300800 */
[----:B------:R-:W-:Y:S04]  /*58fc0*/  STL.64 [R1+0x3e18], R26 ;  /* 0x003e181a01007387 */ /* 0x000fe80000100a00 */
[----:B------:R0:W-:Y:S04]  /*58fd0*/  STL [R1+0x3e10], R25 ;  /* 0x003e101901007387 */ /* 0x0001e80000100800 */
[----:B------:R-:W2:Y:S04]  /*58fe0*/  LDL.LU R24, [R1+0x720] ;  /* 0x0007200001187983 */ /* 0x000ea80000300800 */
[----:B0-----:R-:W2:Y:S04]  /*58ff0*/  LDL.LU R25, [R1+0x724] ;  /* 0x0007240001197983 */ /* 0x001ea80000300800 */
[----:B------:R-:W2:Y:S04]  /*59000*/  LDL.LU R26, [R1+0x728] ;  /* 0x00072800011a7983 */ /* 0x000ea80000300800 */
[----:B------:R-:W2:Y:S04]  /*59010*/  LDL.LU R27, [R1+0x72c] ;  /* 0x00072c00011b7983 */ /* 0x000ea80000300800 */
[----:B--2---:R0:W-:Y:S04]  /*59020*/  STL.64 [R1+0x3e28], R26 ;  /* 0x003e281a01007387 */ /* 0x0041e80000100a00 */
[----:B------:R-:W-:Y:S01]  /*59030*/  STL.64 [R1+0x3e20], R24 ;  /* 0x003e201801007387 */ /* 0x000fe20000100a00 */
[----:B0-----:R-:W-:-:S02]  /*59040*/  IMAD.MOV.U32 R26, RZ, RZ, R6 ;  /* 0x000000ffff1a7224 */ /* 0x001fc400078e0006 */
[----:B------:R-:W-:Y:S01]  /*59050*/  IMAD.MOV.U32 R27, RZ, RZ, R7 ;  /* 0x000000ffff1b7224 */ /* 0x000fe200078e0007 */
[----:B------:R-:W2:Y:S04]  /*59060*/  LDL.LU R6, [R1+0x3ea4] ;  /* 0x003ea40001067983 */ /* 0x000ea80000300800 */
[----:B------:R-:W2:Y:S04]  /*59070*/  LDL.LU R7, [R1+0x3ea0] ;  /* 0x003ea00001077983 */ /* 0x000ea80000300800 */
[----:B------:R0:W-:Y:S04]  /*59080*/  STL.64 [R1+0x3e40], R26 ;  /* 0x003e401a01007387 */ /* 0x0001e80000100a00 */
[----:B------:R-:W-:Y:S04]  /*59090*/  STL.64 [R1+0x3df0], R14 ;  /* 0x003df00e01007387 */ /* 0x000fe80000100a00 */
[----:B---3--:R1:W-:Y:S01]  /*590a0*/  STL.64 [R1+0x3de8], R12 ;  /* 0x003de80c01007387 */ /* 0x0083e20000100a00 */
[----:B0-----:R-:W-:-:S02]  /*590b0*/  IMAD.MOV.U32 R26, RZ, RZ, R4 ;  /* 0x000000ffff1a7224 */ /* 0x001fc400078e0004 */
[----:B------:R-:W-:Y:S01]  /*590c0*/  IMAD.MOV.U32 R27, RZ, RZ, R5 ;  /* 0x000000ffff1b7224 */ /* 0x000fe200078e0005 */
[----:B-1----:R-:W3:Y:S04]  /*590d0*/  LDL.LU R12, [R1+0x750] ;  /* 0x00075000010c7983 */ /* 0x002ee80000300800 */
[----:B------:R-:W3:Y:S04]  /*590e0*/  LDL.LU R13, [R1+0x754] ;  /* 0x00075400010d7983 */ /* 0x000ee80000300800 */
[----:B------:R-:W2:Y:S04]  /*590f0*/  LDL.LU R14, [R1+0x758] ;  /* 0x00075800010e7983 */ /* 0x000ea80000300800 */
[----:B------:R-:W2:Y:S04]  /*59100*/  LDL.LU R15, [R1+0x75c] ;  /* 0x00075c00010f7983 */ /* 0x000ea80000300800 */
[----:B------:R-:W2:Y:S04]  /*59110*/  LDL.LU R4, [R1+0x3e9c] ;  /* 0x003e9c0001047983 */ /* 0x000ea80000300800 */
[----:B------:R-:W2:Y:S04]  /*59120*/  LDL.LU R5, [R1+0x3e98] ;  /* 0x003e980001057983 */ /* 0x000ea80000300800 */
[----:B------:R0:W-:Y:S04]  /*59130*/  STL.64 [R1+0x3e58], R26 ;  /* 0x003e581a01007387 */ /* 0x0001e80000100a00 */
[----:B0-----:R-:W2:Y:S04]  /*59140*/  LDL.64 R26, [R1+0x148] ;  /* 0x00014800011a7983 */ /* 0x001ea80000100a00 */
[----:B--2---:R0:W-:Y:S04]  /*59150*/  STL.64 [R1+0x3e60], R26 ;  /* 0x003e601a01007387 */ /* 0x0041e80000100a00 */
[----:B0-----:R-:W2:Y:S01]  /*59160*/  LDL.64 R26, [R1+0x158] ;  /* 0x00015800011a7983 */ /* 0x001ea20000100a00 */
[----:B------:R-:W-:-:S02]  /*59170*/  IMAD.MOV.U32 R18, RZ, RZ, R9 ;  /* 0x000000ffff127224 */ /* 0x000fc400078e0009 */
[----:B----4-:R-:W-:Y:S01]  /*59180*/  IMAD.MOV.U32 R19, RZ, RZ, R8 ;  /* 0x000000ffff137224 */ /* 0x010fe200078e0008 */
[----:B--2---:R-:W-:Y:S04]  /*59190*/  STL.64 [R1+0x3e78], R26 ;  /* 0x003e781a01007387 */ /* 0x004fe80000100a00 */
[----:B------:R-:W-:Y:S04]  /*591a0*/  STL.64 [R1+0x3e08], R14 ;  /* 0x003e080e01007387 */ /* 0x000fe80000100a00 */
[----:B---3--:R0:W-:Y:S04]  /*591b0*/  STL.64 [R1+0x3e00], R12 ;  /* 0x003e000c01007387 */ /* 0x0081e80000100a00 */
[----:B0-----:R-:W2:Y:S04]  /*591c0*/  LDL.LU R12, [R1+0x730] ;  /* 0x00073000010c7983 */ /* 0x001ea80000300800 */
[----:B------:R-:W2:Y:S04]  /*591d0*/  LDL.LU R13, [R1+0x734] ;  /* 0x00073400010d7983 */ /* 0x000ea80000300800 */
[----:B------:R-:W3:Y:S04]  /*591e0*/  LDL.LU R14, [R1+0x738] ;  /* 0x00073800010e7983 */ /* 0x000ee80000300800 */
[----:B------:R-:W3:Y:S04]  /*591f0*/  LDL.LU R15, [R1+0x73c] ;  /* 0x00073c00010f7983 */ /* 0x000ee80000300800 */
[----:B------:R-:W4:Y:S04]  /*59200*/  LDL.LU R9, [R1+0x3e94] ;  /* 0x003e940001097983 */ /* 0x000f280000300800 */
[----:B------:R-:W4:Y:S04]  /*59210*/  LDL.LU R8, [R1+0x3e90] ;  /* 0x003e900001087983 */ /* 0x000f280000300800 */
[----:B------:R0:W-:Y:S04]  /*59220*/  STL.64 [R1+0x3e88], R18 ;  /* 0x003e881201007387 */ /* 0x0001e80000100a00 */
[----:B------:R-:W2:Y:S04]  /*59230*/  LDL.LU R16, [R1+0x6b0] ;  /* 0x0006b00001107983 */ /* 0x000ea80000300800 */
[----:B------:R-:W2:Y:S04]  /*59240*/  LDL.LU R17, [R1+0x6b4] ;  /* 0x0006b40001117983 */ /* 0x000ea80000300800 */
[----:B0-----:R-:W2:Y:S04]  /*59250*/  LDL.LU R18, [R1+0x6b8] ;  /* 0x0006b80001127983 */ /* 0x001ea80000300800 */
[----:B------:R-:W2:Y:S04]  /*59260*/  LDL.LU R19, [R1+0x6bc] ;  /* 0x0006bc0001137983 */ /* 0x000ea80000300800 */
[----:B------:R-:W2:Y:S04]  /*59270*/  LDL.64 R26, [R1+0x168] ;  /* 0x00016800011a7983 */ /* 0x000ea80000100a00 */
[----:B--2---:R0:W-:Y:S04]  /*59280*/  STL.64 [R1+0x3e80], R26 ;  /* 0x003e801a01007387 */ /* 0x0041e80000100a00 */
[----:B------:R-:W2:Y:S04]  /*59290*/  LDL.LU R24, [R1+0x6c0] ;  /* 0x0006c00001187983 */ /* 0x000ea80000300800 */
[----:B------:R-:W2:Y:S04]  /*592a0*/  LDL.LU R25, [R1+0x6c4] ;  /* 0x0006c40001197983 */ /* 0x000ea80000300800 */
[----:B0-----:R-:W2:Y:S04]  /*592b0*/  LDL.LU R26, [R1+0x6c8] ;  /* 0x0006c800011a7983 */ /* 0x001ea80000300800 */
[----:B------:R-:W2:Y:S04]  /*592c0*/  LDL.LU R27, [R1+0x6cc] ;  /* 0x0006cc00011b7983 */ /* 0x000ea80000300800 */
[----:B---3--:R-:W-:Y:S04]  /*592d0*/  STL.64 [R1+0x3e38], R14 ;  /* 0x003e380e01007387 */ /* 0x008fe80000100a00 */
[----:B------:R0:W-:Y:S04]  /*592e0*/  STL.64 [R1+0x3e30], R12 ;  /* 0x003e300c01007387 */ /* 0x0001e80000100a00 */
[----:B0-----:R-:W3:Y:S04]  /*592f0*/  LDL.LU R12, [R1+0x710] ;  /* 0x00071000010c7983 */ /* 0x001ee80000300800 */
[----:B------:R-:W3:Y:S04]  /*59300*/  LDL.LU R13, [R1+0x714] ;  /* 0x00071400010d7983 */ /* 0x000ee80000300800 */
[----:B------:R-:W2:Y:S04]  /*59310*/  LDL.LU R14, [R1+0x718] ;  /* 0x00071800010e7983 */ /* 0x000ea80000300800 */
[----:B------:R-:W2:Y:S01]  /*59320*/  LDL.LU R15, [R1+0x71c] ;  /* 0x00071c00010f7983 */ /* 0x000ea20000300800 */
[C---:B------:R-:W-:Y:S03]  /*59330*/  HMMA.16816.F32.BF16 R16, R20.reuse, R6, R16 ;  /* 0x000000061410723c */ /* 0x040fe60000041810 */
[----:B--2---:R-:W-:Y:S04]  /*59340*/  STL.64 [R1+0x3e50], R14 ;  /* 0x003e500e01007387 */ /* 0x004fe80000100a00 */
[----:B---3--:R0:W-:Y:S04]  /*59350*/  STL.64 [R1+0x3e48], R12 ;  /* 0x003e480c01007387 */ /* 0x0081e80000100a00 */
        /* <DEDUP_REMOVED lines=19> */
[----:B------:R-:W-:Y:S04]  /*59490*/  STL.64 [R1+0x3d58], R6 ;  /* 0x003d580601007387 */ /* 0x000fe80000100a00 */
[----:B------:R0:W-:Y:S04]  /*594a0*/  STL.64 [R1+0x3d50], R4 ;  /* 0x003d500401007387 */ /* 0x0001e80000100a00 */
[----:B0-----:R-:W2:Y:S04]  /*594b0*/  LDL.LU R4, [R1+0x6d0] ;  /* 0x0006d00001047983 */ /* 0x001ea80000300800 */
[----:B------:R-:W2:Y:S04]  /*594c0*/  LDL.LU R5, [R1+0x6d4] ;  /* 0x0006d40001057983 */ /* 0x000ea80000300800 */
[----:B------:R-:W2:Y:S04]  /*594d0*/  LDL.LU R6, [R1+0x6d8] ;  /* 0x0006d80001067983 */ /* 0x000ea80000300800 */
[----:B------:R-:W2:Y:S01]  /*594e0*/  LDL.LU R7, [R1+0x6dc] ;  /* 0x0006dc0001077983 */ /* 0x000ea20000300800 */
[----:B----4-:R-:W-:Y:S03]  /*594f0*/  HMMA.16816.F32.BF16 R16, R20, R18, R24 ;  /* 0x000000121410723c */ /* 0x010fe60000041818 */
[----:B------:R-:W2:-:S15]  /*59500*/  LDL.LU.64 R26, [R1+0x3e80] ;  /* 0x003e8000011a7983 */ /* 0x000e9e0000300a00 */
[----:B------:R-:W-:Y:S01]  /*59510*/  NOP ;  /* 0x0000000000007918 */ /* 0x000fe20000000000 */
[----:B------:R-:W-:Y:S04]  /*59520*/  STL.64 [R1+0x3e0], R16 ;  /* 0x0003e01001007387 */ /* 0x000fe80000100a00 */
[----:B------:R-:W-:Y:S04]  /*59530*/  STL.64 [R1+0x3e8], R18 ;  /* 0x0003e81201007387 */ /* 0x000fe80000100a00 */
[----:B------:R-:W0:Y:S04]  /*59540*/  LDSM.16.MT88.4 R16, [R3+UR5+0x6100] ;  /* 0x006100050310783b */ /* 0x000e280008004200 */
[----:B0-----:R0:W-:Y:S04]  /*59550*/  STL.64 [R1+0x3c88], R18 ;  /* 0x003c881201007387 */ /* 0x0011e80000100a00 */
[----:B------:R-:W-:Y:S04]  /*59560*/  STL.64 [R1+0x3c80], R16 ;  /* 0x003c801001007387 */ /* 0x000fe80000100a00 */
[----:B0-----:R-:W4:Y:S01]  /*59570*/  LDL.64 R18, [R1+0x118] ;  /* 0x0001180001127983 */ /* 0x001f220000100a00 */
[----:B--2---:R-:W-:-:S15]  /*59580*/  HMMA.16816.F32.BF16 R4, R20, R26, R4 ;  /* 0x0000001a1404723c */ /* 0x004fde0000041804 */
        /* <DEDUP_REMOVED lines=13> */
[----:B------:R-:W2:Y:S04]  /*59660*/  LDL.LU.64 R12, [R1+0x3e68] ;  /* 0x003e6800010c7983 */ /* 0x000ea80000300a00 */
[----:B------:R-:W3:Y:S02]  /*59670*/  LDL.LU.64 R26, [R1+0x3e60] ;  /* 0x003e6000011a7983 */ /* 0x000ee40000300a00 */
[----:B---3--:R-:W-:-:S15]  /*59680*/  HMMA.16816.F32.BF16 R8, R20, R26, R8 ;  /* 0x0000001a1408723c */ /* 0x008fde0000041808 */
        /* <DEDUP_REMOVED lines=23> */
[----:B0-----:R-:W2:Y:S04]  /*59800*/  LDL.LU.64 R26, [R1+0x3e18] ;  /* 0x003e1800011a7983 */ /* 0x001ea80000300a00 */
[----:B------:R-:W3:Y:S04]  /*59810*/  LDL.LU R25, [R1+0x3e10] ;  /* 0x003e100001197983 */ /* 0x000ee80000300800 */
[----:B------:R0:W-:Y:S04]  /*59820*/  STL.64 [R1+0x3cc8], R18 ;  /* 0x003cc81201007387 */ /* 0x0001e80000100a00 */
[----:B0-----:R-:W4:Y:S01]  /*59830*/  LDL R18, [R1+0xe8] ;  /* 0x0000e80001127983 */ /* 0x001f220000100800 */
[----:B---3--:R-:W-:-:S02]  /*59840*/  IMAD.MOV.U32 R19, RZ, RZ, R25 ;  /* 0x000000ffff137224 */ /* 0x008fc400078e0019 */
[----:B--2---:R-:W-:Y:S01]  /*59850*/  HMMA.16816.F32.BF16 R24, R20, R26, R12 ;  /* 0x0000001a1418723c */ /* 0x004fe2000004180c */
[----:B------:R-:W2:Y:S04]  /*59860*/  LDL.LU.64 R14, [R1+0x3e08] ;  /* 0x003e0800010e7983 */ /* 0x000ea80000300a00 */
[----:B------:R-:W2:-:S14]  /*59870*/  LDL.LU.64 R12, [R1+0x3e00] ;  /* 0x003e0000010c7983 */ /* 0x000e9c0000300a00 */
[----:B------:R-:W-:Y:S04]  /*59880*/  STL.64 [R1+0x460], R24 ;  /* 0x0004601801007387 */ /* 0x000fe80000100a00 */
[----:B------:R0:W-:Y:S04]  /*59890*/  STL.64 [R1+0x468], R26 ;  /* 0x0004681a01007387 */ /* 0x0001e80000100a00 */
[----:B0-----:R-:W2:Y:S02]  /*598a0*/  LDL.LU.64 R26, [R1+0x3df8] ;  /* 0x003df800011a7983 */ /* 0x001ea40000300a00 */
[----:B--2---:R-:W-:Y:S01]  /*598b0*/  HMMA.16816.F32.BF16 R12, R20, R26, R12 ;  /* 0x0000001a140c723c */ /* 0x004fe2000004180c */
[----:B------:R-:W-:-:S15]  /*598c0*/  IMAD.MOV.U32 R25, RZ, RZ, R27 ;  /* 0x000000ffff197224 */ /* 0x000fde00078e001b */
[----:B------:R-:W-:-:S03]  /*598d0*/  NOP ;  /* 0x0000000000007918 */ /* 0x000fc60000000000 */
[----:B------:R-:W-:Y:S04]  /*598e0*/  STL.64 [R1+0x480], R12 ;  /* 0x0004800c01007387 */ /* 0x000fe80000100a00 */
[----:B------:R0:W-:Y:S04]  /*598f0*/  STL.64 [R1+0x488], R14 ;  /* 0x0004880e01007387 */ /* 0x0001e80000100a00 */
[----:B0-----:R-:W4:Y:S04]  /*59900*/  LDL.LU.64 R14, [R1+0x3df0] ;  /* 0x003df000010e7983 */ /* 0x001f280000300a00 */
[----:B------:R-:W4:Y:S04]  /*59910*/  LDL.LU.64 R12, [R1+0x3de8] ;  /* 0x003de800010c7983 */ /* 0x000f280000300a00 */
[----:B------:R-:W2:Y:S04]  /*59920*/  LDL.LU.64 R26, [R1+0x3de0] ;  /* 0x003de000011a7983 */ /* 0x000ea80000300a00 */
[----:B------:R-:W3:Y:S01]  /*59930*/  LDL.LU R24, [R1+0x3dd8] ;  /* 0x003dd80001187983 */ /* 0x000ee20000300800 */
[----:B----4-:R-:W-:Y:S03]  /*59940*/  HMMA.16816.F32.BF16 R20, R20, R18, R12 ;  /* 0x000000121414723c */ /* 0x010fe6000004180c */
[----:B--2---:R-:W-:Y:S04]  /*59950*/  STL.64 [R1+0x3d78], R26 ;  /* 0x003d781a01007387 */ /* 0x004fe80000100a00 */
[----:B------:R-:W-:Y:S04]  /*59960*/  STL [R1+0x3d70], R25 ;  /* 0x003d701901007387 */ /* 0x000fe80000100800 */
[----:B------:R-:W2:Y:S04]  /*59970*/  LDL.LU.64 R14, [R1+0x3dd0] ;  /* 0x003dd000010e7983 */ /* 0x000ea80000300a00 */
[----:B------:R-:W4:Y:S04]  /*59980*/  LDL.LU.64 R12, [R1+0x3dc8] ;  /* 0x003dc800010c7983 */ /* 0x000f280000300a00 */
[----:B------:R-:W2:Y:S04]  /*59990*/  LDL.LU R16, [R1+0x810] ;  /* 0x0008100001107983 */ /* 0x000ea80000300800 */
[----:B------:R-:W-:Y:S04]  /*599a0*/  STL.64 [R1+0x470], R20 ;  /* 0x0004701401007387 */ /* 0x000fe80000100a00 */
[----:B------:R-:W-:Y:S04]  /*599b0*/  STL.64 [R1+0x478], R22 ;  /* 0x0004781601007387 */ /* 0x000fe80000100a00 */
[----:B------:R-:W2:Y:S04]  /*599c0*/  LDL.LU R17, [R1+0x814] ;  /* 0x0008140001117983 */ /* 0x000ea80000300800 */
[----:B------:R-:W2:Y:S04]  /*599d0*/  LDL.LU R18, [R1+0x818] ;  /* 0x0008180001127983 */ /* 0x000ea80000300800 */
[----:B------:R-:W2:Y:S04]  /*599e0*/  LDL.LU R19, [R1+0x81c] ;  /* 0x00081c0001137983 */ /* 0x000ea80000300800 */
[----:B------:R-:W0:Y:S04]  /*599f0*/  LDSM.16.MT88.4 R20, [R3+UR5+0x6180] ;  /* 0x006180050314783b */ /* 0x000e280008004200 */
[----:B--2---:R1:W-:Y:S04]  /*59a00*/  STL.64 [R1+0x3cd8], R18 ;  /* 0x003cd81201007387 */ /* 0x0043e80000100a00 */
[----:B------:R-:W-:Y:S04]  /*59a10*/  STL.64 [R1+0x3cd0], R16 ;  /* 0x003cd01001007387 */ /* 0x000fe80000100a00 */
[----:B-1----:R-:W2:Y:S04]  /*59a20*/  LDL.64 R18, [R1+0x138] ;  /* 0x0001380001127983 */ /* 0x002ea80000100a00 */
[----:B--2---:R1:W-:Y:S02]  /*59a30*/  STL.64 [R1+0x3ce8], R18 ;  /* 0x003ce81201007387 */ /* 0x0043e40000100a00 */
[----:B-1----:R-:W-:Y:S01]  /*59a40*/  MOV R18, R9 ;  /* 0x0000000900127202 */ /* 0x002fe20000000f00 */
[----:B------:R-:W-:-:S05]  /*59a50*/  IMAD.MOV.U32 R19, RZ, RZ, R8 ;  /* 0x000000ffff137224 */ /* 0x000fca00078e0008 */
[----:B------:R1:W-:Y:S02]  /*59a60*/  STL.64 [R1+0x3d00], R18 ;  /* 0x003d001201007387 */ /* 0x0003e40000100a00 */
[----:B-1----:R-:W-:Y:S02]  /*59a70*/  IMAD.MOV.U32 R18, RZ, RZ, R7 ;  /* 0x000000ffff127224 */ /* 0x002fe400078e0007 */
[----:B------:R-:W-:-:S05]  /*59a80*/  IMAD.MOV.U32 R19, RZ, RZ, R6 ;  /* 0x000000ffff137224 */ /* 0x000fca00078e0006 */
[----:B------:R-:W-:Y:S04]  /*59a90*/  STL.64 [R1+0x3d18], R18 ;  /* 0x003d181201007387 */ /* 0x000fe80000100a00 */
[----:B0-----:R0:W-:Y:S04]  /*59aa0*/  STL.64 [R1+0x3b28], R22 ;  /* 0x003b281601007387 */ /* 0x0011e80000100a00 */
[----:B------:R1:W-:Y:S04]  /*59ab0*/  STL.64 [R1+0x3b20], R20 ;  /* 0x003b201401007387 */ /* 0x0003e80000100a00 */
[----:B0-----:R-:W2:Y:S01]  /*59ac0*/  LDL.64 R22, [R1+0xe8] ;  /* 0x0000e80001167983 */ /* 0x001ea20000100a00 */
[----:B------:R-:W-:-:S02]  /*59ad0*/  IMAD.MOV.U32 R19, RZ, RZ, R4 ;  /* 0x000000ffff137224 */ /* 0x000fc400078e0004 */
[----:B------:R-:W-:Y:S01]  /*59ae0*/  IMAD.MOV.U32 R18, RZ, RZ, R5 ;  /* 0x000000ffff127224 */ /* 0x000fe200078e0005 */
[----:B--2---:R0:W-:Y:S04]  /*59af0*/  STL.64 [R1+0x3ce0], R22 ;  /* 0x003ce01601007387 */ /* 0x0041e80000100a00 */
[----:B-1----:R-:W2:Y:S04]  /*59b00*/  LDL.LU R20, [R1+0x800] ;  /* 0x0008000001147983 */ /* 0x002ea80000300800 */
[----:B------:R-:W2:Y:S04]  /*59b10*/  LDL.LU R21, [R1+0x804] ;  /* 0x0008040001157983 */ /* 0x000ea80000300800 */
[----:B0-----:R-:W2:Y:S04]  /*59b20*/  LDL.LU R22, [R1+0x808] ;  /* 0x0008080001167983 */ /* 0x001ea80000300800 */
[----:B------:R-:W2:Y:S04]  /*59b30*/  LDL.LU R23, [R1+0x80c] ;  /* 0x00080c0001177983 */ /* 0x000ea80000300800 */
[----:B------:R-:W2:Y:S04]  /*59b40*/  LDL.LU R4, [R1+0x7a0] ;  /* 0x0007a00001047983 */ /* 0x000ea80000300800 */
[----:B------:R-:W2:Y:S04]  /*59b50*/  LDL.LU R5, [R1+0x7a4] ;  /* 0x0007a40001057983 */ /* 0x000ea80000300800 */
[----:B------:R-:W2:Y:S04]  /*59b60*/  LDL.LU R6, [R1+0x7a8] ;  /* 0x0007a80001067983 */ /* 0x000ea80000300800 */
[----:B------:R-:W2:Y:S04]  /*59b70*/  LDL.LU R7, [R1+0x7ac] ;  /* 0x0007ac0001077983 */ /* 0x000ea80000300800 */
[----:B--2---:R-:W-:Y:S04]  /*59b80*/  STL.64 [R1+0x3d88], R6 ;  /* 0x003d880601007387 */ /* 0x004fe80000100a00 */
[----:B------:R0:W-:Y:S04]  /*59b90*/  STL.64 [R1+0x3d80], R4 ;  /* 0x003d800401007387 */ /* 0x0001e80000100a00 */
[----:B------:R-:W2:Y:S04]  /*59ba0*/  LDL.LU R8, [R1+0x790] ;  /* 0x0007900001087983 */ /* 0x000ea80000300800 */
[----:B------:R-:W2:Y:S04]  /*59bb0*/  LDL.LU R9, [R1+0x794] ;  /* 0x0007940001097983 */ /* 0x000ea80000300800 */
[----:B------:R-:W2:Y:S04]  /*59bc0*/  LDL.LU R10, [R1+0x798] ;  /* 0x00079800010a7983 */ /* 0x000ea80000300800 */
[----:B------:R-:W2:Y:S01]  /*59bd0*/  LDL.LU R11, [R1+0x79c] ;  /* 0x00079c00010b7983 */ /* 0x000ea20000300800 */
[----:B------:R-:W-:-:S02]  /*59be0*/  IMAD.MOV.U32 R26, RZ, RZ, R15 ;  /* 0x000000ffff1a7224 */ /* 0x000fc400078e000f */
[----:B------:R-:W-:Y:S01]  /*59bf0*/  IMAD.MOV.U32 R27, RZ, RZ, R29 ;  /* 0x000000ffff1b7224 */ /* 0x000fe200078e001d */
[----:B--2---:R1:W-:Y:S04]  /*59c00*/  STL.64 [R1+0x3d98], R10 ;  /* 0x003d980a01007387 */ /* 0x0043e80000100a00 */
[----:B------:R-:W-:Y:S04]  /*59c10*/  STL.64 [R1+0x3d90], R8 ;  /* 0x003d900801007387 */ /* 0x000fe80000100a00 */
[----:B------:R-:W4:Y:S04]  /*59c20*/  LDL.LU R15, [R1+0x3dc0] ;  /* 0x003dc000010f7983 */ /* 0x000f280000300800 */
[----:B------:R2:W-:Y:S04]  /*59c30*/  STL.64 [R1+0x3da0], R26 ;  /* 0x003da01a01007387 */ /* 0x0005e80000100a00 */
[----:B0-----:R-:W2:Y:S04]  /*59c40*/  LDL.LU R4, [R1+0x780] ;  /* 0x0007800001047983 */ /* 0x001ea80000300800 */
[----:B------:R-:W2:Y:S04]  /*59c50*/  LDL.LU R5, [R1+0x784] ;  /* 0x0007840001057983 */ /* 0x000ea80000300800 */
[----:B------:R-:W2:Y:S04]  /*59c60*/  LDL.LU R6, [R1+0x788] ;  /* 0x0007880001067983 */ /* 0x000ea80000300800 */
[----:B------:R-:W2:Y:S01]  /*59c70*/  LDL.LU R7, [R1+0x78c] ;  /* 0x00078c0001077983 */ /* 0x000ea20000300800 */
[----:B-1----:R-:W-:-:S02]  /*59c80*/  IMAD.MOV.U32 R10, RZ, RZ, R28 ;  /* 0x000000ffff0a7224 */ /* 0x002fc400078e001c */
[----:B---3--:R-:W-:Y:S01]  /*59c90*/  IMAD.MOV.U32 R11, RZ, RZ, R24 ;  /* 0x000000ffff0b7224 */ /* 0x008fe200078e0018 */
[----:B--2---:R-:W-:Y:S04]  /*59ca0*/  STL.64 [R1+0x3db0], R6 ;  /* 0x003db00601007387 */ /* 0x004fe80000100a00 */
[----:B------:R-:W-:Y:S04]  /*59cb0*/  STL.64 [R1+0x3da8], R4 ;  /* 0x003da80401007387 */ /* 0x000fe80000100a00 */
[----:B------:R0:W-:Y:S04]  /*59cc0*/  STL.64 [R1+0x3db8], R10 ;  /* 0x003db80a01007387 */ /* 0x0001e80000100a00 */
[----:B------:R-:W2:Y:S04]  /*59cd0*/  LDL.LU R24, [R1+0x770] ;  /* 0x0007700001187983 */ /* 0x000ea80000300800 */
[----:B------:R-:W2:Y:S04]  /*59ce0*/  LDL.LU R25, [R1+0x774] ;  /* 0x0007740001197983 */ /* 0x000ea80000300800 */
[----:B------:R-:W2:Y:S04]  /*59cf0*/  LDL.LU R26, [R1+0x778] ;  /* 0x00077800011a7983 */ /* 0x000ea80000300800 */
[----:B------:R-:W2:Y:S04]  /*59d00*/  LDL.LU R27, [R1+0x77c] ;  /* 0x00077c00011b7983 */ /* 0x000ea80000300800 */
[----:B------:R-:W4:Y:S04]  /*59d10*/  LDL.LU R8, [R1+0x760] ;  /* 0x0007600001087983 */ /* 0x000f280000300800 */
[----:B------:R-:W4:Y:S04]  /*59d20*/  LDL.LU R9, [R1+0x764] ;  /* 0x0007640001097983 */ /* 0x000f280000300800 */
[----:B0-----:R-:W4:Y:S04]  /*59d30*/  LDL.LU R10, [R1+0x768] ;  /* 0x00076800010a7983 */ /* 0x001f280000300800 */
[----:B------:R-:W4:Y:S04]  /*59d40*/  LDL.LU R11, [R1+0x76c] ;  /* 0x00076c00010b7983 */ /* 0x000f280000300800 */
[----:B------:R0:W-:Y:S04]  /*59d50*/  STL.64 [R1+0x3d30], R18 ;  /* 0x003d301201007387 */ /* 0x0001e80000100a00 */
[----:B0-----:R-:W3:Y:S04]  /*59d60*/  LDL.LU.64 R18, [R1+0x58] ;  /* 0x0000580001127983 */ /* 0x001ee80000300a00 */
[----:B---3--:R-:W-:Y:S04]  /*59d70*/  STL.64 [R1+0x3d48], R18 ;  /* 0x003d481201007387 */ /* 0x008fe80000100a00 */
[----:B------:R-:W-:Y:S04]  /*59d80*/  STL.64 [R1+0x3cf8], R22 ;  /* 0x003cf81601007387 */ /* 0x000fe80000100a00 */
[----:B------:R0:W-:Y:S04]  /*59d90*/  STL.64 [R1+0x3cf0], R20 ;  /* 0x003cf01401007387 */ /* 0x0001e80000100a00 */
[----:B0-----:R-:W3:Y:S04]  /*59da0*/  LDL.LU R20, [R1+0x7f0] ;  /* 0x0007f00001147983 */ /* 0x001ee80000300800 */
[----:B------:R-:W3:Y:S04]  /*59db0*/  LDL.LU R21, [R1+0x7f4] ;  /* 0x0007f40001157983 */ /* 0x000ee80000300800 */
[----:B------:R-:W2:Y:S04]  /*59dc0*/  LDL.LU R22, [R1+0x7f8] ;  /* 0x0007f80001167983 */ /* 0x000ea80000300800 */
[----:B------:R-:W2:Y:S04]  /*59dd0*/  LDL.LU R23, [R1+0x7fc] ;  /* 0x0007fc0001177983 */ /* 0x000ea80000300800 */
[----:B------:R-:W3:Y:S04]  /*59de0*/  LDL.LU R16, [R1+0x7b0] ;  /* 0x0007b00001107983 */ /* 0x000ee80000300800 */
[----:B------:R-:W4:Y:S04]  /*59df0*/  LDL.LU R17, [R1+0x7b4] ;  /* 0x0007b40001117983 */ /* 0x000f280000300800 */
[----:B------:R-:W4:Y:S04]  /*59e00*/  LDL.LU R18, [R1+0x7b8] ;  /* 0x0007b80001127983 */ /* 0x000f280000300800 */
[----:B------:R-:W4:Y:S04]  /*59e10*/  LDL.LU R19, [R1+0x7bc] ;  /* 0x0007bc0001137983 */ /* 0x000f280000300800 */
        /* <DEDUP_REMOVED lines=13> */
[----:B------:R-:W-:-:S07]  /*59ef0*/  IMAD.MOV.U32 R7, RZ, RZ, R0 ;  /* 0x000000ffff077224 */ /* 0x000fce00078e0000 */
[C---:B----4-:R-:W-:Y:S01]  /*59f00*/  HMMA.16816.F32.BF16 R4, R12.reuse, R6, R8 ;  /* 0x000000060c04723c */ /* 0x050fe20000041808 */
[----:B---3--:R-:W-:Y:S04]  /*59f10*/  STL.64 [R1+0x3d40], R22 ;  /* 0x003d401601007387 */ /* 0x008fe80000100a00 */
[----:B--2---:R0:W-:Y:S04]  /*59f20*/  STL.64 [R1+0x3d38], R20 ;  /* 0x003d381401007387 */ /* 0x0041e80000100a00 */
[----:B0-----:R-:W2:Y:S04]  /*59f30*/  LDL.LU R20, [R1+0x7c0] ;  /* 0x0007c00001147983 */ /* 0x001ea80000300800 */
[----:B------:R-:W2:Y:S04]  /*59f40*/  LDL.LU R21, [R1+0x7c4] ;  /* 0x0007c40001157983 */ /* 0x000ea80000300800 */
[----:B------:R-:W2:Y:S04]  /*59f50*/  LDL.LU R22, [R1+0x7c8] ;  /* 0x0007c80001167983 */ /* 0x000ea80000300800 */
[----:B------:R-:W2:Y:S04]  /*59f60*/  LDL.LU R23, [R1+0x7cc] ;  /* 0x0007cc0001177983 */ /* 0x000ea80000300800 */
[----:B------:R-:W-:Y:S04]  /*59f70*/  STL [R1+0x3858], R3 ;  /* 0x0038580301007387 */ /* 0x000fe80000100800 */
[----:B------:R-:W3:Y:S04]  /*59f80*/  LDL.LU.64 R10, [R1+0x3db8] ;  /* 0x003db800010a7983 */ /* 0x000ee80000300a00 */
[----:B------:R-:W-:Y:S04]  /*59f90*/  STL.64 [R1+0x490], R4 ;  /* 0x0004900401007387 */ /* 0x000fe80000100a00 */
[----:B------:R0:W-:Y:S04]  /*59fa0*/  STL.64 [R1+0x498], R6 ;  /* 0x0004980601007387 */ /* 0x0001e80000100a00 */
[----:B0-----:R-:W4:Y:S04]  /*59fb0*/  LDL.LU.64 R6, [R1+0x3db0] ;  /* 0x003db00001067983 */ /* 0x001f280000300a00 */
[----:B------:R-:W4:Y:S01]  /*59fc0*/  LDL.LU.64 R4, [R1+0x3da8] ;  /* 0x003da80001047983 */ /* 0x000f220000300a00 */
[----:B---3--:R-:W-:Y:S03]  /*59fd0*/  HMMA.16816.F32.BF16 R8, R12, R10, R24 ;  /* 0x0000000a0c08723c */ /* 0x008fe60000041818 */
[----:B------:R-:W4:-:S15]  /*59fe0*/  LDL.LU.64 R26, [R1+0x3da0] ;  /* 0x003da000011a7983 */ /* 0x000f1e0000300a00 */
[----:B------:R-:W-:Y:S01]  /*59ff0*/  NOP ;  /* 0x0000000000007918 */ /* 0x000fe20000000000 */
[----:B------:R-:W-:Y:S04]  /*5a000*/  STL.64 [R1+0x4a0], R8 ;  /* 0x0004a00801007387 */ /* 0x000fe80000100a00 */
[----:B------:R0:W-:Y:S04]  /*5a010*/  STL.64 [R1+0x4a8], R10 ;  /* 0x0004a80a01007387 */ /* 0x0001e80000100a00 */
[----:B0-----:R-:W3:Y:S04]  /*5a020*/  LDL.LU.64 R10, [R1+0x3d98] ;  /* 0x003d9800010a7983 */ /* 0x001ee80000300a00 */
[----:B------:R-:W3:Y:S01]  /*5a030*/  LDL.LU.64 R8, [R1+0x3d90] ;  /* 0x003d900001087983 */ /* 0x000ee20000300a00 */
[----:B----4-:R-:W-:Y:S03]  /*5a040*/  HMMA.16816.F32.BF16 R24, R12, R26, R4 ;  /* 0x0000001a0c18723c */ /* 0x010fe60000041804 */
[----:B------:R-:W4:Y:S04]  /*5a050*/  LDL.LU.64 R6, [R1+0x3d88] ;  /* 0x003d880001067983 */ /* 0x000f280000300a00 */
[----:B------:R-:W4:-:S12]  /*5a060*/  LDL.LU.64 R4, [R1+0x3d80] ;  /* 0x003d800001047983 */ /* 0x000f180000300a00 */
[----:B------:R-:W-:Y:S04]  /*5a070*/  STL.64 [R1+0x4b0], R24 ;  /* 0x0004b01801007387 */ /* 0x000fe80000100a00 */
[----:B------:R0:W-:Y:S04]  /*5a080*/  STL.64 [R1+0x4b8], R26 ;  /* 0x0004b81a01007387 */ /* 0x0001e80000100a00 */
[----:B0-----:R-:W3:Y:S04]  /*5a090*/  LDL.LU.64 R26, [R1+0x3d78] ;  /* 0x003d7800011a7983 */ /* 0x001ee80000300a00 */
[----:B------:R-:W2:Y:S01]  /*5a0a0*/  LDL.LU R25, [R1+0x3d70] ;  /* 0x003d700001197983 */ /* 0x000ea20000300800 */
[----:B---3--:R-:W-:-:S15]  /*5a0b0*/  HMMA.16816.F32.BF16 R8, R12, R26, R8 ;  /* 0x0000001a0c08723c */ /* 0x008fde0000041808 */
[----:B------:R-:W-:-:S04]  /*5a0c0*/  NOP ;  /* 0x0000000000007918 */ /* 0x000fc80000000000 */
[----:B------:R-:W-:Y:S04]  /*5a0d0*/  STL.64 [R1+0x4c0], R8 ;  /* 0x0004c00801007387 */ /* 0x000fe80000100a00 */
[----:B------:R0:W-:Y:S04]  /*5a0e0*/  STL.64 [R1+0x4c8], R10 ;  /* 0x0004c80a01007387 */ /* 0x0001e80000100a00 */
[----:B0-----:R-:W4:Y:S04]  /*5a0f0*/  LDL.LU.64 R10, [R1+0x3d68] ;  /* 0x003d6800010a7983 */ /* 0x001f280000300a00 */
[----:B------:R-:W3:Y:S01]  /*5a100*/  LDL.LU.64 R8, [R1+0x3d60] ;  /* 0x003d600001087983 */ /* 0x000ee20000300a00 */
[----:B----4-:R-:W-:-:S15]  /*5a110*/  HMMA.16816.F32.BF16 R4, R12, R10, R4 ;  /* 0x0000000a0c04723c */ /* 0x010fde0000041804 */
[----:B------:R-:W-:-:S04]  /*5a120*/  NOP ;  /* 0x0000000000007918 */ /* 0x000fc80000000000 */
[----:B------:R-:W-:Y:S04]  /*5a130*/  STL.64 [R1+0x4d0], R4 ;  /* 0x0004d00401007387 */ /* 0x000fe80000100a00 */
[----:B------:R0:W-:Y:S04]  /*5a140*/  STL.64 [R1+0x4d8], R6 ;  /* 0x0004d80601007387 */ /* 0x0001e80000100a00 */
[----:B0-----:R-:W4:Y:S04]  /*5a150*/  LDL.LU.64 R6, [R1+0x3d58] ;  /* 0x003d580001067983 */ /* 0x001f280000300a00 */
[----:B------:R-:W2:Y:S04]  /*5a160*/  LDL.LU.64 R4, [R1+0x3d50] ;  /* 0x003d500001047983 */ /* 0x000ea80000300a00 */
[----:B------:R-:W-:Y:S04]  /*5a170*/  STL.64 [R1+0x3c28], R10 ;  /* 0x003c280a01007387 */ /* 0x000fe80000100a00 */
[----:B---3--:R0:W-:Y:S04]  /*5a180*/  STL.64 [R1+0x3c20], R8 ;  /* 0x003c200801007387 */ /* 0x0081e80000100a00 */
[----:B0-----:R-:W3:Y:S04]  /*5a190*/  LDL.LU R8, [R1+0x820] ;  /* 0x0008200001087983 */ /* 0x001ee80000300800 */
[----:B------:R-:W3:Y:S04]  /*5a1a0*/  LDL.LU R9, [R1+0x824] ;  /* 0x0008240001097983 */ /* 0x000ee80000300800 */
[----:B------:R-:W3:Y:S04]  /*5a1b0*/  LDL.LU R10, [R1+0x828] ;  /* 0x00082800010a7983 */ /* 0x000ee80000300800 */
[----:B------:R-:W3:Y:S01]  /*5a1c0*/  LDL.LU R11, [R1+0x82c] ;  /* 0x00082c00010b7983 */ /* 0x000ee20000300800 */
[----:B----4-:R-:W-:-:S15]  /*5a1d0*/  HMMA.16816.F32.BF16 R16, R12, R6, R16 ;  /* 0x000000060c10723c */ /* 0x010fde0000041810 */
[----:B------:R-:W-:-:S04]  /*5a1e0*/  NOP ;  /* 0x0000000000007918 */ /* 0x000fc80000000000 */
[----:B------:R-:W-:Y:S04]  /*5a1f0*/  STL.64 [R1+0x4e0], R16 ;  /* 0x0004e01001007387 */ /* 0x000fe80000100a00 */
[----:B------:R0:W-:Y:S04]  /*5a200*/  STL.64 [R1+0x4e8], R18 ;  /* 0x0004e81201007387 */ /* 0x0001e80000100a00 */
[----:B0-----:R-:W4:Y:S04]  /*5a210*/  LDL.LU.64 R18, [R1+0x3d48] ;  /* 0x003d480001127983 */ /* 0x001f280000300a00 */
[----:B------:R0:W-:Y:S04]  /*5a220*/  STL.64 [R1+0x3c18], R6 ;  /* 0x003c180601007387 */ /* 0x0001e80000100a00 */
[----:B--2---:R-:W-:Y:S04]  /*5a230*/  STL.64 [R1+0x3c10], R4 ;  /* 0x003c100401007387 */ /* 0x004fe80000100a00 */
[----:B0-----:R-:W2:Y:S01]  /*5a240*/  LDL.64 R6, [R1+0x128] ;  /* 0x0001280001067983 */ /* 0x001ea20000100a00 */
        /* <DEDUP_REMOVED lines=8> */
[----:B------:R-:W4:Y:S04]  /*5a2d0*/  LDL.LU.64 R18, [R1+0x3d30] ;  /* 0x003d300001127983 */ /* 0x000f280000300a00 */
[----:B------:R-:W-:Y:S04]  /*5a2e0*/  STL.64 [R1+0x3cb8], R26 ;  /* 0x003cb81a01007387 */ /* 0x000fe80000100a00 */
[----:B------:R-:W-:Y:S01]  /*5a2f0*/  STL [R1+0x3cb0], R24 ;  /* 0x003cb01801007387 */ /* 0x000fe20000100800 */
[----:B----4-:R-:W-:Y:S03]  /*5a300*/  HMMA.16816.F32.BF16 R16, R12, R18, R20 ;  /* 0x000000120c10723c */ /* 0x010fe60000041814 */
[----:B------:R-:W4:Y:S04]  /*5a310*/  LDL.LU.64 R22, [R1+0x3d28] ;  /* 0x003d280001167983 */ /* 0x000f280000300a00 */
[----:B------:R-:W4:-:S12]  /*5a320*/  LDL.LU.64 R20, [R1+0x3d20] ;  /* 0x003d200001147983 */ /* 0x000f180000300a00 */
        /* <DEDUP_REMOVED lines=24> */
[----:B------:R-:W-:Y:S01]  /*5a4b0*/  STL [R1+0x3bec], R2 ;  /* 0x003bec0201007387 */ /* 0x000fe20000100800 */
[----:B--2---:R-:W-:-:S15]  /*5a4c0*/  HMMA.16816.F32.BF16 R16, R12, R6, R16 ;  /* 0x000000060c10723c */ /* 0x004fde0000041810 */
[----:B------:R-:W-:-:S04]  /*5a4d0*/  NOP ;  /* 0x0000000000007918 */ /* 0x000fc80000000000 */
[----:B------:R-:W-:Y:S04]  /*5a4e0*/  STL.64 [R1+0x600], R16 ;  /* 0x0006001001007387 */ /* 0x000fe80000100a00 */
[----:B------:R0:W-:Y:S04]  /*5a4f0*/  STL.64 [R1+0x608], R18 ;  /* 0x0006081201007387 */ /* 0x0001e80000100a00 */
[----:B0-----:R-:W3:Y:S01]  /*5a500*/  LDL.LU.64 R18, [R1+0x3cc8] ;  /* 0x003cc80001127983 */ /* 0x001ee20000300a00 */
[----:B------:R-:W-:Y:S02]  /*5a510*/  IMAD.MOV.U32 R20, RZ, RZ, R6 ;  /* 0x000000ffff147224 */ /* 0x000fe400078e0006 */
[----:B------:R-:W-:-:S02]  /*5a520*/  IMAD.MOV.U32 R3, RZ, RZ, R7 ;  /* 0x000000ffff037224 */ /* 0x000fc400078e0007 */
[----:B---3--:R-:W-:Y:S01]  /*5a530*/  HMMA.16816.F32.BF16 R4, R12, R18, R8 ;  /* 0x000000120c04723c */ /* 0x008fe20000041808 */
[----:B------:R-:W-:Y:S02]  /*5a540*/  IMAD.MOV.U32 R21, RZ, RZ, R19 ;  /* 0x000000ffff157224 */ /* 0x000fe400078e0013 */
[----:B------:R-:W-:-:S15]  /*5a550*/  IMAD.MOV.U32 R29, RZ, RZ, R18 ;  /* 0x000000ffff1d7224 */ /* 0x000fde00078e0012 */
[----:B------:R-:W-:Y:S01]  /*5a560*/  NOP ;  /* 0x0000000000007918 */ /* 0x000fe20000000000 */
[----:B------:R-:W-:Y:S04]  /*5a570*/  STL.64 [R1+0x610], R4 ;  /* 0x0006100401007387 */ /* 0x000fe80000100a00 */
[----:B------:R-:W-:Y:S04]  /*5a580*/  STL.64 [R1+0x618], R6 ;  /* 0x0006180601007387 */ /* 0x000fe80000100a00 */
[----:B----4-:R0:W-:Y:S04]  /*5a590*/  STL.64 [R1+0x3c98], R22 ;  /* 0x003c981601007387 */ /* 0x0101e80000100a00 */
[----:B------:R1:W-:Y:S04]  /*5a5a0*/  STL.64 [R1+0x3c90], R20 ;  /* 0x003c901401007387 */ /* 0x0003e80000100a00 */
[----:B------:R-:W2:Y:S04]  /*5a5b0*/  LDL.LU R8, [R1+0x530] ;  /* 0x0005300001087983 */ /* 0x000ea80000300800 */
[----:B------:R-:W2:Y:S04]  /*5a5c0*/  LDL.LU R9, [R1+0x534] ;  /* 0x0005340001097983 */ /* 0x000ea80000300800 */
[----:B------:R-:W3:Y:S04]  /*5a5d0*/  LDL.LU R10, [R1+0x538] ;  /* 0x00053800010a7983 */ /* 0x000ee80000300800 */
[----:B------:R-:W3:Y:S04]  /*5a5e0*/  LDL.LU R11, [R1+0x53c] ;  /* 0x00053c00010b7983 */ /* 0x000ee80000300800 */
[----:B------:R-:W4:Y:S04]  /*5a5f0*/  LDL.LU R16, [R1+0x860] ;  /* 0x0008600001107983 */ /* 0x000f280000300800 */
[----:B------:R-:W4:Y:S04]  /*5a600*/  LDL.LU R17, [R1+0x864] ;  /* 0x0008640001117983 */ /* 0x000f280000300800 */
[----:B------:R-:W2:Y:S04]  /*5a610*/  LDL.LU R18, [R1+0x868] ;  /* 0x0008680001127983 */ /* 0x000ea80000300800 */
[----:B------:R-:W2:Y:S01]  /*5a620*/  LDL.LU R19, [R1+0x86c] ;  /* 0x00086c0001137983 */ /* 0x000ea20000300800 */
[----:B0-----:R-:W-:-:S03]  /*5a630*/  IMAD.MOV.U32 R23, RZ, RZ, R25 ;  /* 0x000000ffff177224 */ /* 0x001fc600078e0019 */
[----:B--2---:R-:W-:Y:S04]  /*5a640*/  STL.64 [R1+0x3ca8], R18 ;  /* 0x003ca81201007387 */ /* 0x004fe80000100a00 */
[----:B----4-:R-:W-:Y:S04]  /*5a650*/  STL.64 [R1+0x3ca0], R16 ;  /* 0x003ca01001007387 */ /* 0x010fe80000100a00 */
[----:B------:R-:W2:Y:S04]  /*5a660*/  LDL R22, [R1+0xf8] ;  /* 0x0000f80001167983 */ /* 0x000ea80000100800 */
[----:B--2---:R0:W-:Y:S04]  /*5a670*/  STL.64 [R1+0x3cc0], R22 ;  /* 0x003cc01601007387 */ /* 0x0041e80000100a00 */
[----:B-1----:R-:W2:Y:S04]  /*5a680*/  LDL.LU R20, [R1+0x870] ;  /* 0x0008700001147983 */ /* 0x002ea80000300800 */
[----:B------:R-:W2:Y:S04]  /*5a690*/  LDL.LU R21, [R1+0x874] ;  /* 0x0008740001157983 */ /* 0x000ea80000300800 */
[----:B0-----:R-:W2:Y:S04]  /*5a6a0*/  LDL.LU R22, [R1+0x878] ;  /* 0x0008780001167983 */ /* 0x001ea80000300800 */
[----:B------:R-:W2:Y:S04]  /*5a6b0*/  LDL.LU R23, [R1+0x87c] ;  /* 0x00087c0001177983 */ /* 0x000ea80000300800 */
[----:B------:R-:W2:Y:S04]  /*5a6c0*/  LDL.64 R26, [R1+0x108] ;  /* 0x00010800011a7983 */ /* 0x000ea80000100a00 */
[----:B------:R-:W4:Y:S04]  /*5a6d0*/  LDL.LU R16, [R1+0x890] ;  /* 0x0008900001107983 */ /* 0x000f280000300800 */
[----:B------:R-:W4:Y:S04]  /*5a6e0*/  LDL.LU R17, [R1+0x894] ;  /* 0x0008940001117983 */ /* 0x000f280000300800 */
[----:B------:R-:W4:Y:S04]  /*5a6f0*/  LDL.LU R18, [R1+0x898] ;  /* 0x0008980001127983 */ /* 0x000f280000300800 */
[----:B------:R-:W4:Y:S04]  /*5a700*/  LDL.LU R19, [R1+0x89c] ;  /* 0x00089c0001137983 */ /* 0x000f280000300800 */
[----:B---3--:R0:W-:Y:S04]  /*5a710*/  STL.64 [R1+0x3c38], R10 ;  /* 0x003c380a01007387 */ /* 0x0081e80000100a00 */
[----:B------:R-:W-:Y:S04]  /*5a720*/  STL.64 [R1+0x3c30], R8 ;  /* 0x003c300801007387 */ /* 0x000fe80000100a00 */
[----:B0-----:R-:W3:Y:S04]  /*5a730*/  LDL.LU.64 R10, [R1+0x8] ;  /* 0x00000800010a7983 */ /* 0x001ee80000300a00 */
[----:B---3--:R0:W-:Y:S04]  /*5a740*/  STL.64 [R1+0x3c50], R10 ;  /* 0x003c500a01007387 */ /* 0x0081e80000100a00 */
[----:B0-----:R-:W3:Y:S04]  /*5a750*/  LDL.LU.64 R10, [R1+0x18] ;  /* 0x00001800010a7983 */ /* 0x001ee80000300a00 */
[----:B---3--:R0:W-:Y:S04]  /*5a760*/  STL.64 [R1+0x3c68], R10 ;  /* 0x003c680a01007387 */ /* 0x0081e80000100a00 */
[----:B0-----:R-:W3:Y:S04]  /*5a770*/  LDL.LU.64 R10, [R1+0x28] ;  /* 0x00002800010a7983 */ /* 0x001ee80000300a00 */
        /* <DEDUP_REMOVED lines=25> */
[----:B0-----:R-:W4:Y:S01]  /*5a910*/  LDL.LU.64 R22, [R1+0x3cc0] ;  /* 0x003cc00001167983 */ /* 0x001f220000300a00 */
[----:B------:R-:W-:-:S02]  /*5a920*/  IMAD.MOV.U32 R2, RZ, RZ, R26 ;  /* 0x000000ffff027224 */ /* 0x000fc400078e001a */
[----:B------:R-:W-:Y:S02]  /*5a930*/  IMAD.MOV.U32 R25, RZ, RZ, R27 ;  /* 0x000000ffff197224 */ /* 0x000fe400078e001b */
[----:B------:R-:W2:Y:S04]  /*5a940*/  LDL.LU.64 R26, [R1+0x3cb8] ;  /* 0x003cb800011a7983 */ /* 0x000ea80000300a00 */
[----:B------:R-:W2:Y:S01]  /*5a950*/  LDL.LU R24, [R1+0x3cb0] ;  /* 0x003cb00001187983 */ /* 0x000ea20000300800 */
[----:B----4-:R-:W-:Y:S03]  /*5a960*/  HMMA.16816.F32.BF16 R20, R12, R22, R16 ;  /* 0x000000160c14723c */ /* 0x010fe60000041810 */
[----:B------:R-:W4:Y:S04]  /*5a970*/  LDL.LU.64 R18, [R1+0x3ca8] ;  /* 0x003ca80001127983 */ /* 0x000f280000300a00 */
[----:B------:R-:W4:-:S12]  /*5a980*/  LDL.LU.64 R16, [R1+0x3ca0] ;  /* 0x003ca00001107983 */ /* 0x000f180000300a00 */
[----:B------:R-:W-:Y:S04]  /*5a990*/  STL.64 [R1+0x640], R20 ;  /* 0x0006401401007387 */ /* 0x000fe80000100a00 */
[----:B------:R0:W-:Y:S04]  /*5a9a0*/  STL.64 [R1+0x648], R22 ;  /* 0x0006481601007387 */ /* 0x0001e80000100a00 */
[----:B0-----:R-:W4:Y:S04]  /*5a9b0*/  LDL.LU.64 R22, [R1+0x3c98] ;  /* 0x003c980001167983 */ /* 0x001f280000300a00 */
[----:B------:R-:W2:Y:S01]  /*5a9c0*/  LDL.LU.64 R20, [R1+0x3c90] ;  /* 0x003c900001147983 */ /* 0x000ea20000300a00 */
[----:B----4-:R-:W-:Y:S03]  /*5a9d0*/  HMMA.16816.F32.BF16 R12, R12, R22, R16 ;  /* 0x000000160c0c723c */ /* 0x010fe60000041810 */
[----:B------:R-:W4:Y:S04]  /*5a9e0*/  LDL.LU.64 R18, [R1+0x3c88] ;  /* 0x003c880001127983 */ /* 0x000f280000300a00 */
[----:B------:R-:W4:Y:S04]  /*5a9f0*/  LDL.LU.64 R16, [R1+0x3c80] ;  /* 0x003c800001107983 */ /* 0x000f280000300a00 */
[----:B------:R-:W-:Y:S08]  /*5aa00*/  STL.64 [R1+0x3b40], R22 ;  /* 0x003b401601007387 */ /* 0x000ff00000100a00 */
[----:B------:R-:W-:Y:S04]  /*5aa10*/  STL.64 [R1+0x630], R12 ;  /* 0x0006300c01007387 */ /* 0x000fe80000100a00 */
[----:B------:R0:W-:Y:S02]  /*5aa20*/  STL.64 [R1+0x638], R14 ;  /* 0x0006380e01007387 */ /* 0x0001e40000100a00 */
[----:B0-----:R-:W-:-:S02]  /*5aa30*/  IMAD.MOV.U32 R14, RZ, RZ, R28 ;  /* 0x000000ffff0e7224 */ /* 0x001fc400078e001c */
[----:B--2---:R-:W-:Y:S02]  /*5aa40*/  IMAD.MOV.U32 R15, RZ, RZ, R24 ;  /* 0x000000ffff0f7224 */ /* 0x004fe400078e0018 */
[----:B---3--:R-:W-:Y:S02]  /*5aa50*/  IMAD.MOV.U32 R28, RZ, RZ, R10 ;  /* 0x000000ffff1c7224 */ /* 0x008fe400078e000a */
        /* <DEDUP_REMOVED lines=32> */
[----:B------:R-:W4:Y:S04]  /*5ac60*/  LDL.LU.64 R8, [R1+0x3c30] ;  /* 0x003c300001087983 */ /* 0x000f280000300a00 */
[----:B------:R-:W-:Y:S04]  /*5ac70*/  STL.64 [R1+0x3bf8], R22 ;  /* 0x003bf81601007387 */ /* 0x000fe80000100a00 */
[----:B------:R0:W-:Y:S04]  /*5ac80*/  STL.64 [R1+0x3bf0], R20 ;  /* 0x003bf01401007387 */ /* 0x0001e80000100a00 */
[----:B0-----:R-:W2:Y:S04]  /*5ac90*/  LDL.LU R20, [R1+0x4f0] ;  /* 0x0004f00001147983 */ /* 0x001ea80000300800 */
[----:B------:R-:W2:Y:S04]  /*5aca0*/  LDL.LU R21, [R1+0x4f4] ;  /* 0x0004f40001157983 */ /* 0x000ea80000300800 */
[----:B------:R-:W2:Y:S04]  /*5acb0*/  LDL.LU R22, [R1+0x4f8] ;  /* 0x0004f80001167983 */ /* 0x000ea80000300800 */
[----:B------:R-:W2:Y:S01]  /*5acc0*/  LDL.LU R23, [R1+0x4fc] ;  /* 0x0004fc0001177983 */ /* 0x000ea20000300800 */
[----:B----4-:R-:W-:-:S15]  /*5acd0*/  HMMA.16816.F32.BF16 R8, R16, R26, R8 ;  /* 0x0000001a1008723c */ /* 0x010fde0000041808 */
[----:B------:R-:W-:-:S04]  /*5ace0*/  NOP ;  /* 0x0000000000007918 */ /* 0x000fc80000000000 */
[----:B------:R-:W-:Y:S04]  /*5acf0*/  STL.64 [R1+0x680], R8 ;  /* 0x0006800801007387 */ /* 0x000fe80000100a00 */
[----:B------:R0:W-:Y:S04]  /*5ad00*/  STL.64 [R1+0x688], R10 ;  /* 0x0006880a01007387 */ /* 0x0001e80000100a00 */
[----:B0-----:R-:W2:Y:S04]  /*5ad10*/  LDL.LU.64 R10, [R1+0x3c28] ;  /* 0x003c2800010a7983 */ /* 0x001ea80000300a00 */
[----:B------:R-:W4:Y:S04]  /*5ad20*/  LDL.LU.64 R8, [R1+0x3c20] ;  /* 0x003c200001087983 */ /* 0x000f280000300a00 */
[----:B------:R-:W-:Y:S04]  /*5ad30*/  STL.64 [R1+0x3b58], R26 ;  /* 0x003b581a01007387 */ /* 0x000fe80000100a00 */
[----:B------:R-:W-:Y:S01]  /*5ad40*/  STL [R1+0x3b50], R24 ;  /* 0x003b501801007387 */ /* 0x000fe20000100800 */
[----:B--2---:R-:W-:-:S15]  /*5ad50*/  HMMA.16816.F32.BF16 R4, R16, R10, R4 ;  /* 0x0000000a1004723c */ /* 0x004fde0000041804 */
[----:B------:R-:W-:-:S04]  /*5ad60*/  NOP ;  /* 0x0000000000007918 */ /* 0x000fc80000000000 */
[----:B------:R-:W-:Y:S04]  /*5ad70*/  STL.64 [R1+0x690], R4 ;  /* 0x0006900401007387 */ /* 0x000fe80000100a00 */
[----:B------:R0:W-:Y:S04]  /*5ad80*/  STL.64 [R1+0x698], R6 ;  /* 0x0006980601007387 */ /* 0x0001e80000100a00 */
[----:B0-----:R-:W3:Y:S04]  /*5ad90*/  LDL.LU.64 R6, [R1+0x3c18] ;  /* 0x003c180001067983 */ /* 0x001ee80000300a00 */
[----:B------:R-:W2:Y:S04]  /*5ada0*/  LDL.LU.64 R4, [R1+0x3c10] ;  /* 0x003c100001047983 */ /* 0x000ea80000300a00 */
[----:B------:R0:W-:Y:S04]  /*5adb0*/  STL.64 [R1+0x3ac8], R10 ;  /* 0x003ac80a01007387 */ /* 0x0001e80000100a00 */
[----:B----4-:R-:W-:Y:S04]  /*5adc0*/  STL.64 [R1+0x3ac0], R8 ;  /* 0x003ac00801007387 */ /* 0x010fe80000100a00 */
[----:B0-----:R-:W4:Y:S04]  /*5add0*/  LDL R10, [R1+0x168] ;  /* 0x00016800010a7983 */ /* 0x001f280000100800 */
[----:B------:R-:W4:Y:S01]  /*5ade0*/  LDL R11, [R1+0x16c] ;  /* 0x00016c00010b7983 */ /* 0x000f220000100800 */
[----:B---3--:R-:W-:-:S15]  /*5adf0*/  HMMA.16816.F32.BF16 R12, R16, R6, R12 ;  /* 0x00000006100c723c */ /* 0x008fde000004180c */
[----:B------:R-:W-:-:S04]  /*5ae00*/  NOP ;  /* 0x0000000000007918 */ /* 0x000fc80000000000 */
[----:B------:R-:W-:Y:S04]  /*5ae10*/  STL.64 [R1+0x6a0], R12 ;  /* 0x0006a00c01007387 */ /* 0x000fe80000100a00 */
[----:B------:R0:W-:Y:S04]  /*5ae20*/  STL.64 [R1+0x6a8], R14 ;  /* 0x0006a80e01007387 */ /* 0x0001e80000100a00 */
[----:B0-----:R-:W3:Y:S04]  /*5ae30*/  LDL.LU.64 R14, [R1+0x3c08] ;  /* 0x003c0800010e7983 */ /* 0x001ee80000300a00 */
[----:B------:R-:W4:Y:S04]  /*5ae40*/  LDL.LU.64 R12, [R1+0x3c00] ;  /* 0x003c0000010c7983 */ /* 0x000f280000300a00 */
[----:B------:R-:W-:Y:S04]  /*5ae50*/  STL.64 [R1+0x3ab8], R6 ;  /* 0x003ab80601007387 */ /* 0x000fe80000100a00 */
[----:B--2---:R0:W-:Y:S04]  /*5ae60*/  STL.64 [R1+0x3ab0], R4 ;  /* 0x003ab00401007387 */ /* 0x0041e80000100a00 */
[----:B0-----:R-:W4:Y:S04]  /*5ae70*/  LDL.LU R4, [R1+0x880] ;  /* 0x0008800001047983 */ /* 0x001f280000300800 */
[----:B------:R-:W4:Y:S04]  /*5ae80*/  LDL.LU R5, [R1+0x884] ;  /* 0x0008840001057983 */ /* 0x000f280000300800 */
[----:B------:R-:W4:Y:S04]  /*5ae90*/  LDL.LU R6, [R1+0x888] ;  /* 0x0008880001067983 */ /* 0x000f280000300800 */
[----:B------:R-:W4:Y:S01]  /*5aea0*/  LDL.LU R7, [R1+0x88c] ;  /* 0x00088c0001077983 */ /* 0x000f220000300800 */
[C---:B---3--:R-:W-:Y:S08]  /*5aeb0*/  HMMA.16816.F32.BF16 R20, R16.reuse, R14, R20 ;  /* 0x0000000e1014723c */ /* 0x048ff00000041814 */
[----:B----4-:R-:W-:Y:S11]  /*5aec0*/  HMMA.16816.F32.BF16 R8, R16, R10, R4 ;  /* 0x0000000a1008723c */ /* 0x010ff60000041804 */
[----:B------:R-:W-:Y:S04]  /*5aed0*/  STL.64 [R1+0x6b0], R20 ;  /* 0x0006b01401007387 */ /* 0x000fe80000100a00 */
[----:B------:R0:W-:Y:S04]  /*5aee0*/  STL.64 [R1+0x6b8], R22 ;  /* 0x0006b81601007387 */ /* 0x0001e80000100a00 */
[----:B0-----:R-:W2:Y:S04]  /*5aef0*/  LDL.LU.64 R22, [R1+0x3bf8] ;  /* 0x003bf80001167983 */ /* 0x001ea80000300a00 */
[----:B------:R-:W3:Y:S04]  /*5af00*/  LDL.LU.64 R20, [R1+0x3bf0] ;  /* 0x003bf00001147983 */ /* 0x000ee80000300a00 */
[----:B------:R-:W-:Y:S04]  /*5af10*/  STL.64 [R1+0x3be0], R14 ;  /* 0x003be00e01007387 */ /* 0x000fe80000100a00 */
[----:B------:R-:W4:Y:S04]  /*5af20*/  LDL.LU R4, [R1+0x910] ;  /* 0x0009100001047983 */ /* 0x000f280000300800 */
[----:B------:R-:W-:Y:S04]  /*5af30*/  STL.64 [R1+0x6c0], R8 ;  /* 0x0006c00801007387 */ /* 0x000fe80000100a00 */
[----:B------:R-:W-:Y:S04]  /*5af40*/  STL.64 [R1+0x6c8], R10 ;  /* 0x0006c80a01007387 */ /* 0x000fe80000100a00 */
[----:B------:R-:W4:Y:S04]  /*5af50*/  LDL.LU R5, [R1+0x914] ;  /* 0x0009140001057983 */ /* 0x000f280000300800 */
[----:B------:R-:W2:Y:S04]  /*5af60*/  LDL.LU R6, [R1+0x918] ;  /* 0x0009180001067983 */ /* 0x000ea80000300800 */
        /* <DEDUP_REMOVED lines=11> */
[----:B------:R-:W-:-:S05]  /*5b020*/  IMAD.MOV.U32 R7, RZ, RZ, R12 ;  /* 0x000000ffff077224 */ /* 0x000fca00078e000c */
[----:B------:R-:W-:Y:S04]  /*5b030*/  STL.64 [R1+0x3b48], R6 ;  /* 0x003b480601007387 */ /* 0x000fe80000100a00 */
[----:B----4-:R-:W-:Y:S04]  /*5b040*/  STL.64 [R1+0x3ae8], R10 ;  /* 0x003ae80a01007387 */ /* 0x010fe80000100a00 */
[----:B--2---:R0:W-:Y:S04]  /*5b050*/  STL.64 [R1+0x3ae0], R8 ;  /* 0x003ae00801007387 */ /* 0x0041e80000100a00 */
[----:B0-----:R-:W2:Y:S04]  /*5b060*/  LDL.LU R8, [R1+0x930] ;  /* 0x0009300001087983 */ /* 0x001ea80000300800 */
[----:B------:R-:W2:Y:S04]  /*5b070*/  LDL.LU R9, [R1+0x934] ;  /* 0x0009340001097983 */ /* 0x000ea80000300800 */
[----:B------:R-:W4:Y:S04]  /*5b080*/  LDL.LU R10, [R1+0x938] ;  /* 0x00093800010a7983 */ /* 0x000f280000300800 */
[----:B------:R-:W4:Y:S04]  /*5b090*/  LDL.LU R11, [R1+0x93c] ;  /* 0x00093c00010b7983 */ /* 0x000f280000300800 */
[----:B------:R-:W2:Y:S04]  /*5b0a0*/  LDL.LU R4, [R1+0x990] ;  /* 0x0009900001047983 */ /* 0x000ea80000300800 */
[----:B------:R-:W2:Y:S04]  /*5b0b0*/  LDL.LU R5, [R1+0x994] ;  /* 0x0009940001057983 */ /* 0x000ea80000300800 */
[----:B------:R-:W2:Y:S04]  /*5b0c0*/  LDL.LU R6, [R1+0x998] ;  /* 0x0009980001067983 */ /* 0x000ea80000300800 */
        /* <DEDUP_REMOVED lines=15> */
[----:B------:R0:W-:Y:S04]  /*5b1c0*/  STL.64 [R1+0x3b78], R4 ;  /* 0x003b780401007387 */ /* 0x0001e80000100a00 */
        /* <DEDUP_REMOVED lines=8> */
[----:B--2---:R0:W-:Y:S04]  /*5b250*/  STL.64 [R1+0x3b90], R4 ;  /* 0x003b900401007387 */ /* 0x0041e80000100a00 */
        /* <DEDUP_REMOVED lines=11> */
[----:B------:R-:W2:Y:S04]  /*5b310*/  LDL.LU R14, [R1+0x8a8] ;  /* 0x0008a800010e7983 */ /* 0x000ea80000300800 */
[----:B------:R-:W2:Y:S04]  /*5b320*/  LDL.LU R15, [R1+0x8ac] ;  /* 0x0008ac00010f7983 */ /* 0x000ea80000300800 */
[----:B------:R0:W-:Y:S04]  /*5b330*/  STL.64 [R1+0x3bb8], R26 ;  /* 0x003bb81a01007387 */ /* 0x0001e80000100a00 */
[----:B0-----:R-:W3:Y:S04]  /*5b340*/  LDL.64 R26, [R1+0x148] ;  /* 0x00014800011a7983 */ /* 0x001ee80000100a00 */
[----:B---3--:R0:W-:Y:S04]  /*5b350*/  STL.64 [R1+0x3bd8], R26 ;  /* 0x003bd81a01007387 */ /* 0x0081e80000100a00 */
[----:B------:R-:W-:Y:S04]  /*5b360*/  STL [R1+0x3bd0], R25 ;  /* 0x003bd01901007387 */ /* 0x000fe80000100800 */
[----:B0-----:R-:W2:Y:S04]  /*5b370*/  LDL.LU.64 R26, [R1+0x158] ;  /* 0x00015800011a7983 */ /* 0x001ea80000300a00 */
        /* <DEDUP_REMOVED lines=10> */
[----:B------:R-:W3:Y:S04]  /*5b420*/  LDL.LU.64 R22, [R1+0xf8] ;  /* 0x0000f80001167983 */ /* 0x000ee80000300a00 */
[----:B----4-:R-:W-:Y:S04]  /*5b430*/  STL.64 [R1+0x3b00], R10 ;  /* 0x003b000a01007387 */ /* 0x010fe80000100a00 */
[----:B------:R0:W-:Y:S04]  /*5b440*/  STL.64 [R1+0x3af8], R8 ;  /* 0x003af80801007387 */ /* 0x0001e80000100a00 */
[----:B0-----:R-:W4:Y:S04]  /*5b450*/  LDL.LU R8, [R1+0x940] ;  /* 0x0009400001087983 */ /* 0x001f280000300800 */
[----:B------:R-:W4:Y:S04]  /*5b460*/  LDL.LU R9, [R1+0x944] ;  /* 0x0009440001097983 */ /* 0x000f280000300800 */
[----:B------:R-:W2:Y:S04]  /*5b470*/  LDL.LU R10, [R1+0x948] ;  /* 0x00094800010a7983 */ /* 0x000ea80000300800 */
[----:B------:R-:W2:Y:S01]  /*5b480*/  LDL.LU R11, [R1+0x94c] ;  /* 0x00094c00010b7983 */ /* 0x000ea20000300800 */
[----:B------:R-:W-:Y:S03]  /*5b490*/  HMMA.16816.F32.BF16 R12, R16, R26, R12 ;  /* 0x0000001a100c723c */ /* 0x000fe6000004180c */
[----:B--2---:R-:W-:Y:S04]  /*5b4a0*/  STL.64 [R1+0x3b10], R10 ;  /* 0x003b100a01007387 */ /* 0x004fe80000100a00 */
[----:B----4-:R0:W-:Y:S04]  /*5b4b0*/  STL.64 [R1+0x3b08], R8 ;  /* 0x003b080801007387 */ /* 0x0101e80000100a00 */
[----:B0-----:R-:W2:Y:S04]  /*5b4c0*/  LDL.LU R8, [R1+0x950] ;  /* 0x0009500001087983 */ /* 0x001ea80000300800 */
[----:B------:R-:W2:Y:S04]  /*5b4d0*/  LDL.LU R9, [R1+0x954] ;  /* 0x0009540001097983 */ /* 0x000ea80000300800 */
[----:B------:R-:W4:Y:S04]  /*5b4e0*/  LDL.LU R10, [R1+0x958] ;  /* 0x00095800010a7983 */ /* 0x000f280000300800 */
[----:B------:R-:W4:Y:S01]  /*5b4f0*/  LDL.LU R11, [R1+0x95c] ;  /* 0x00095c00010b7983 */ /* 0x000f220000300800 */
[----:B------:R-:W-:-:S03]  /*5b500*/  IMAD.MOV.U32 R3, RZ, RZ, R27 ;  /* 0x000000ffff037224 */ /* 0x000fc600078e001b */
[----:B----4-:R-:W-:Y:S04]  /*5b510*/  STL.64 [R1+0x3b38], R10 ;  /* 0x003b380a01007387 */ /* 0x010fe80000100a00 */
[----:B--2---:R0:W-:Y:S04]  /*5b520*/  STL.64 [R1+0x3b30], R8 ;  /* 0x003b300801007387 */ /* 0x0041e80000100a00 */
[----:B0-----:R-:W2:Y:S04]  /*5b530*/  LDL.LU R8, [R1+0x960] ;  /* 0x0009600001087983 */ /* 0x001ea80000300800 */
[----:B------:R-:W2:Y:S04]  /*5b540*/  LDL.LU R9, [R1+0x964] ;  /* 0x0009640001097983 */ /* 0x000ea80000300800 */
[----:B------:R-:W2:Y:S04]  /*5b550*/  LDL.LU R10, [R1+0x968] ;  /* 0x00096800010a7983 */ /* 0x000ea80000300800 */
[----:B------:R-:W2:Y:S04]  /*5b560*/  LDL.LU R11, [R1+0x96c] ;  /* 0x00096c00010b7983 */ /* 0x000ea80000300800 */
[----:B------:R0:W-:Y:S04]  /*5b570*/  STL.64 [R1+0x6d0], R12 ;  /* 0x0006d00c01007387 */ /* 0x0001e80000100a00 */
[----:B------:R1:W-:Y:S01]  /*5b580*/  STL.64 [R1+0x6d8], R14 ;  /* 0x0006d80e01007387 */ /* 0x0003e20000100a00 */
[----:B0-----:R-:W-:-:S03]  /*5b590*/  IMAD.MOV.U32 R12, RZ, RZ, R26 ;  /* 0x000000ffff0c7224 */ /* 0x001fc600078e001a */
[----:B-1----:R-:W4:Y:S04]  /*5b5a0*/  LDL.LU.64 R14, [R1+0x3be0] ;  /* 0x003be000010e7983 */ /* 0x002f280000300a00 */
[----:B------:R-:W2:Y:S04]  /*5b5b0*/  LDL.LU.64 R26, [R1+0x3bd8] ;  /* 0x003bd800011a7983 */ /* 0x000ea80000300a00 */
[----:B------:R-:W3:Y:S01]  /*5b5c0*/  LDL.LU R25, [R1+0x3bd0] ;  /* 0x003bd00001197983 */ /* 0x000ee20000300800 */
[----:B--2---:R-:W-:Y:S03]  /*5b5d0*/  HMMA.16816.F32.BF16 R4, R16, R26, R4 ;  /* 0x0000001a1004723c */ /* 0x004fe60000041804 */
[----:B----4-:R-:W-:Y:S04]  /*5b5e0*/  STL.64 [R1+0x3aa8], R14 ;  /* 0x003aa80e01007387 */ /* 0x010fe80000100a00 */
[----:B------:R0:W-:Y:S01]  /*5b5f0*/  STL [R1+0x3aa0], R12 ;  /* 0x003aa00c01007387 */ /* 0x0001e20000100800 */
[----:B------:R-:W-:-:S03]  /*5b600*/  IMAD.MOV.U32 R0, RZ, RZ, R27 ;  /* 0x000000ffff007224 */ /* 0x000fc600078e001b */
[----:B0-----:R-:W2:Y:S04]  /*5b610*/  LDL.LU R12, [R1+0x900] ;  /* 0x00090000010c7983 */ /* 0x001ea80000300800 */
[----:B------:R-:W2:Y:S04]  /*5b620*/  LDL.LU R13, [R1+0x904] ;  /* 0x00090400010d7983 */ /* 0x000ea80000300800 */
[----:B------:R-:W2:Y:S04]  /*5b630*/  LDL.LU R14, [R1+0x908] ;  /* 0x00090800010e7983 */ /* 0x000ea80000300800 */
[----:B------:R-:W-:Y:S04]  /*5b640*/  STL.64 [R1+0x6e0], R4 ;  /* 0x0006e00401007387 */ /* 0x000fe80000100a00 */
[----:B------:R0:W-:Y:S04]  /*5b650*/  STL.64 [R1+0x6e8], R6 ;  /* 0x0006e80601007387 */ /* 0x0001e80000100a00 */
[----:B0-----:R-:W4:Y:S04]  /*5b660*/  LDL.LU.64 R6, [R1+0x3bc8] ;  /* 0x003bc80001067983 */ /* 0x001f280000300a00 */
[----:B------:R-:W4:Y:S04]  /*5b670*/  LDL.LU.64 R4, [R1+0x3bc0] ;  /* 0x003bc00001047983 */ /* 0x000f280000300a00 */
[----:B------:R-:W4:Y:S01]  /*5b680*/  LDL.LU.64 R26, [R1+0x3bb8] ;  /* 0x003bb800011a7983 */ /* 0x000f220000300a00 */
[----:B---3--:R-:W-:-:S03]  /*5b690*/  IMAD.MOV.U32 R15, RZ, RZ, R25 ;  /* 0x000000ffff0f7224 */ /* 0x008fc600078e0019 */
[----:B------:R-:W-:Y:S01]  /*5b6a0*/  STL [R1+0x3a8c], R0 ;  /* 0x003a8c0001007387 */ /* 0x000fe20000100800 */
[----:B----4-:R-:W-:Y:S03]  /*5b6b0*/  HMMA.16816.F32.BF16 R24, R16, R26, R4 ;  /* 0x0000001a1018723c */ /* 0x010fe60000041804 */
        /* <DEDUP_REMOVED lines=19> */
[----:B------:R-:W3:Y:S01]  /*5b7f0*/  LDL.LU.64 R4, [R1+0x3b60] ;  /* 0x003b600001047983 */ /* 0x000ee20000300a00 */
[----:B------:R-:W-:-:S02]  /*5b800*/  IMAD.MOV.U32 R2, RZ, RZ, R22 ;  /* 0x000000ffff027224 */ /* 0x000fc400078e0016 */
[----:B------:R-:W-:-:S10]  /*5b810*/  IMAD.MOV.U32 R29, RZ, RZ, R23 ;  /* 0x000000ffff1d7224 */ /* 0x000fd400078e0017 */
[----:B------:R-:W-:Y:S04]  /*5b820*/  STL.64 [R1+0x720], R24 ;  /* 0x0007201801007387 */ /* 0x000fe80000100a00 */
[----:B------:R0:W-:Y:S04]  /*5b830*/  STL.64 [R1+0x728], R26 ;  /* 0x0007281a01007387 */ /* 0x0001e80000100a00 */
[----:B0-----:R-:W4:Y:S04]  /*5b840*/  LDL.LU.64 R26, [R1+0x3b58] ;  /* 0x003b5800011a7983 */ /* 0x001f280000300a00 */
[----:B------:R-:W2:Y:S01]  /*5b850*/  LDL.LU R24, [R1+0x3b50] ;  /* 0x003b500001187983 */ /* 0x000ea20000300800 */
[----:B---3--:R-:W-:-:S15]  /*5b860*/  HMMA.16816.F32.BF16 R4, R16, R22, R4 ;  /* 0x000000161004723c */ /* 0x008fde0000041804 */
[----:B------:R-:W-:-:S04]  /*5b870*/  NOP ;  /* 0x0000000000007918 */ /* 0x000fc80000000000 */
[----:B------:R-:W-:Y:S04]  /*5b880*/  STL.64 [R1+0x7c0], R4 ;  /* 0x0007c00401007387 */ /* 0x000fe80000100a00 */
[----:B------:R0:W-:Y:S04]  /*5b890*/  STL.64 [R1+0x7c8], R6 ;  /* 0x0007c80601007387 */ /* 0x0001e80000100a00 */
[----:B0-----:R-:W3:Y:S04]  /*5b8a0*/  LDL.LU.64 R6, [R1+0x3b48] ;  /* 0x003b480001067983 */ /* 0x001ee80000300a00 */
[----:B------:R-:W2:Y:S02]  /*5b8b0*/  LDL.LU.64 R22, [R1+0x3b40] ;  /* 0x003b400001167983 */ /* 0x000ea40000300a00 */
[----:B--2---:R-:W-:Y:S02]  /*5b8c0*/  HMMA.16816.F32.BF16 R16, R16, R22, R8 ;  /* 0x000000161010723c */ /* 0x004fe40000041808 */
[----:B------:R-:W2:Y:S04]  /*5b8d0*/  LDL.LU.64 R10, [R1+0x3b38] ;  /* 0x003b3800010a7983 */ /* 0x000ea80000300a00 */
[----:B------:R-:W2:Y:S01]  /*5b8e0*/  LDL.LU.64 R8, [R1+0x3b30] ;  /* 0x003b300001087983 */ /* 0x000ea20000300a00 */
[----:B------:R-:W-:-:S03]  /*5b8f0*/  IMAD.MOV.U32 R0, RZ, RZ, R23 ;  /* 0x000000ffff007224 */ /* 0x000fc600078e0017 */
[----:B------:R-:W2:Y:S09]  /*5b900*/  LDL.LU.64 R22, [R1+0x3b28] ;  /* 0x003b280001167983 */ /* 0x000eb20000300a00 */
[----:B------:R-:W-:Y:S04]  /*5b910*/  STL.64 [R1+0x7b0], R16 ;  /* 0x0007b01001007387 */ /* 0x000fe80000100a00 */
[----:B------:R0:W-:Y:S04]  /*5b920*/  STL.64 [R1+0x7b8], R18 ;  /* 0x0007b81201007387 */ /* 0x0001e80000100a00 */
[----:B------:R-:W2:Y:S01]  /*5b930*/  LDL.LU.64 R20, [R1+0x3b20] ;  /* 0x003b200001147983 */ /* 0x000ea20000300a00 */
[----:B0-----:R-:W-:-:S02]  /*5b940*/  IMAD.MOV.U32 R18, RZ, RZ, R28 ;  /* 0x000000ffff127224 */ /* 0x001fc400078e001c */
[----:B------:R-:W-:Y:S01]  /*5b950*/  IMAD.MOV.U32 R19, RZ, RZ, R24 ;  /* 0x000000ffff137224 */ /* 0x000fe200078e0018 */
[----:B------:R-:W3:Y:S01]  /*5b960*/  LDL.LU R28, [R1+0x3b18] ;  /* 0x003b1800011c7983 */ /* 0x000ee20000300800 */
[----:B------:R-:W0:Y:S05]  /*5b970*/  S2R R5, SR_TID.X ;  /* 0x0000000000057919 */ /* 0x000e2a0000002100 */
[----:B--2---:R-:W-:Y:S01]  /*5b980*/  HMMA.16816.F32.BF16 R16, R20, R18, R8 ;  /* 0x000000121410723c */ /* 0x004fe20000041808 */
[----:B------:R-:W3:Y:S04]  /*5b990*/  LDL.LU.64 R10, [R1+0x3b10] ;  /* 0x003b1000010a7983 */ /* 0x000ee80000300a00 */
[----:B------:R-:W3:-:S14]  /*5b9a0*/  LDL.LU.64 R8, [R1+0x3b08] ;  /* 0x003b080001087983 */ /* 0x000edc0000300a00 */
[----:B------:R-:W-:Y:S04]  /*5b9b0*/  STL.64 [R1+0x7a0], R16 ;  /* 0x0007a01001007387 */ /* 0x000fe80000100a00 */
[----:B------:R0:W-:Y:S02]  /*5b9c0*/  STL.64 [R1+0x7a8], R18 ;  /* 0x0007a81201007387 */ /* 0x0001e40000100a00 */
[----:B0-----:R-:W-:Y:S02]  /*5b9d0*/  LOP3.LUT R18, R5, 0x7, RZ, 0xc0, !PT ;  /* 0x0000000705127812 */ /* 0x001fe400078ec0ff */
[----:B---3--:R-:W-:Y:S01]  /*5b9e0*/  HMMA.16816.F32.BF16 R4, R20, R6, R8 ;  /* 0x000000061404723c */ /* 0x008fe20000041808 */
[----:B------:R-:W2:Y:S04]  /*5b9f0*/  LDL.LU.64 R10, [R1+0x3b00] ;  /* 0x003b0000010a7983 */ /* 0x000ea80000300a00 */
[----:B------:R-:W2:-:S14]  /*5ba00*/  LDL.LU.64 R8, [R1+0x3af8] ;  /* 0x003af80001087983 */ /* 0x000e9c0000300a00 */
[----:B------:R-:W-:Y:S04]  /*5ba10*/  STL.64 [R1+0x790], R4 ;  /* 0x0007900401007387 */ /* 0x000fe80000100a00 */
[----:B------:R0:W-:Y:S04]  /*5ba20*/  STL.64 [R1+0x798], R6 ;  /* 0x0007980601007387 */ /* 0x0001e80000100a00 */
[----:B0-----:R-:W2:Y:S02]  /*5ba30*/  LDL.LU.64 R6, [R1+0x3af0] ;  /* 0x003af00001067983 */ /* 0x001ea40000300a00 */
[----:B--2---:R-:W-:Y:S02]  /*5ba40*/  HMMA.16816.F32.BF16 R4, R20, R6, R8 ;  /* 0x000000061404723c */ /* 0x004fe40000041808 */
[----:B------:R-:W4:Y:S04]  /*5ba50*/  LDL.LU.64 R10, [R1+0x3ae8] ;  /* 0x003ae800010a7983 */ /* 0x000f280000300a00 */
[----:B------:R-:W4:-:S13]  /*5ba60*/  LDL.LU.64 R8, [R1+0x3ae0] ;  /* 0x003ae00001087983 */ /* 0x000f1a0000300a00 */
[----:B------:R-:W-:Y:S04]  /*5ba70*/  STL.64 [R1+0x780], R4 ;  /* 0x0007800401007387 */ /* 0x000fe80000100a00 */
[----:B------:R0:W-:Y:S04]  /*5ba80*/  STL.64 [R1+0x788], R6 ;  /* 0x0007880601007387 */ /* 0x0001e80000100a00 */
[----:B0-----:R-:W2:Y:S04]  /*5ba90*/  LDL.LU.64 R6, [R1+0x3ad8] ;  /* 0x003ad80001067983 */ /* 0x001ea80000300a00 */
[----:B------:R-:W2:Y:S01]  /*5baa0*/  LDL.LU.64 R4, [R1+0x3ad0] ;  /* 0x003ad00001047983 */ /* 0x000ea20000300a00 */
[----:B----4-:R-:W-:-:S15]  /*5bab0*/  HMMA.16816.F32.BF16 R8, R20, R26, R8 ;  /* 0x0000001a1408723c */ /* 0x010fde0000041808 */
[----:B------:R-:W-:-:S04]  /*5bac0*/  NOP ;  /* 0x0000000000007918 */ /* 0x000fc80000000000 */
[----:B------:R-:W-:Y:S04]  /*5bad0*/  STL.64 [R1+0x770], R8 ;  /* 0x0007700801007387 */ /* 0x000fe80000100a00 */
[----:B------:R0:W-:Y:S04]  /*5bae0*/  STL.64 [R1+0x778], R10 ;  /* 0x0007780a01007387 */ /* 0x0001e80000100a00 */
[----:B0-----:R-:W2:Y:S04]  /*5baf0*/  LDL.LU.64 R10, [R1+0x3ac8] ;  /* 0x003ac800010a7983 */ /* 0x001ea80000300a00 */
[----:B------:R-:W3:Y:S01]  /*5bb00*/  LDL.LU.64 R8, [R1+0x3ac0] ;  /* 0x003ac00001087983 */ /* 0x000ee20000300a00 */
[----:B--2---:R-:W-:-:S15]  /*5bb10*/  HMMA.16816.F32.BF16 R4, R20, R10, R4 ;  /* 0x0000000a1404723c */ /* 0x004fde0000041804 */
[----:B------:R-:W-:-:S04]  /*5bb20*/  NOP ;  /* 0x0000000000007918 */ /* 0x000fc80000000000 */
[----:B------:R-:W-:Y:S04]  /*5bb30*/  STL.64 [R1+0x760], R4 ;  /* 0x0007600401007387 */ /* 0x000fe80000100a00 */
[----:B------:R0:W-:Y:S04]  /*5bb40*/  STL.64 [R1+0x768], R6 ;  /* 0x0007680601007387 */ /* 0x0001e80000100a00 */
[----:B0-----:R-:W2:Y:S04]  /*5bb50*/  LDL.LU.64 R6, [R1+0x3ab8] ;  /* 0x003ab80001067983 */ /* 0x001ea80000300a00 */
[----:B------:R-:W4:Y:S01]  /*5bb60*/  LDL.LU.64 R4, [R1+0x3ab0] ;  /* 0x003ab00001047983 */ /* 0x000f220000300a00 */
[----:B------:R-:W0:Y:S01]  /*5bb70*/  S2R R25, SR_TID.X ;  /* 0x0000000000197919 */ /* 0x000e220000002100 */
[----:B------:R-:W1:Y:S01]  /*5bb80*/  S2R R19, SR_TID.X ;  /* 0x0000000000137919 */ /* 0x000e620000002100 */
[----:B------:R-:W-:Y:S01]  /*5bb90*/  IMAD R17, R18, 0x210, RZ ;  /* 0x0000021012117824 */ /* 0x000fe200078e02ff */
[----:B0-----:R-:W-:Y:S01]  /*5bba0*/  SHF.L.U32 R24, R25, 0x1, RZ ;  /* 0x0000000119187819 */ /* 0x001fe200000006ff */
[----:B-1----:R-:W-:-:S03]  /*5bbb0*/  IMAD.SHL.U32 R18, R19, 0x100, RZ ;  /* 0x0000010013127824 */ /* 0x002fc600078e00ff */
[----:B------:R-:W-:-:S04]  /*5bbc0*/  LOP3.LUT R19, R24, 0x10, RZ, 0xc0, !PT ;  /* 0x0000001018137812 */ /* 0x000fc800078ec0ff */
[----:B------:R-:W-:Y:S02]  /*5bbd0*/  LOP3.LUT R19, R19, 0x20, R25, 0xf8, !PT ;  /* 0x0000002013137812 */ /* 0x000fe400078ef819 */
[----:B------:R-:W-:Y:S02]  /*5bbe0*/  LOP3.LUT R25, R25, 0x7, RZ, 0xc0, !PT ;  /* 0x0000000719197812 */ /* 0x000fe400078ec0ff */
[----:B------:R-:W-:-:S03]  /*5bbf0*/  LOP3.LUT R19, R17, R19, RZ, 0x3c, !PT ;  /* 0x0000001311137212 */ /* 0x000fc600078e3cff */
[----:B------:R-:W-:Y:S01]  /*5bc00*/  IMAD R25, R25, 0x110, RZ ;  /* 0x0000011019197824 */ /* 0x000fe200078e02ff */
[----:B------:R-:W-:-:S04]  /*5bc10*/  LOP3.LUT R19, R19, 0x1000, R18, 0xf8, !PT ;  /* 0x0000100013137812 */ /* 0x000fc800078ef812 */
[----:B------:R-:W-:-:S05]  /*5bc20*/  LOP3.LUT R18, R25, 0x30, R24, 0x78, !PT ;  /* 0x0000003019127812 */ /* 0x000fca00078e7818 */
[----:B------:R-:W-:Y:S01]  /*5bc30*/  LDSM.16.M88.4 R24, [R18+UR5+0x10080] ;  /* 0x010080051218783b */ /* 0x000fe20008000200 */
[----:B----4-:R-:W-:Y:S02]  /*5bc40*/  IMAD.MOV.U32 R10, RZ, RZ, R5 ;  /* 0x000000ffff0a7224 */ /* 0x010fe400078e0005 */
[----:B------:R-:W-:Y:S02]  /*5bc50*/  IMAD.MOV.U32 R11, RZ, RZ, R4 ;  /* 0x000000ffff0b7224 */ /* 0x000fe400078e0004 */
[----:B--2---:R-:W-:Y:S01]  /*5bc60*/  HMMA.16816.F32.BF16 R4, R20, R6, R12 ;  /* 0x000000061404723c */ /* 0x004fe2000004180c */
[----:B------:R-:W3:Y:S04]  /*5bc70*/  LDL.LU.64 R14, [R1+0x3aa8] ;  /* 0x003aa800010e7983 */ /* 0x000ee80000300a00 */
[----:B------:R-:W2:-:S14]  /*5bc80*/  LDL.LU R12, [R1+0x3aa0] ;  /* 0x003aa000010c7983 */ /* 0x000e9c0000300800 */
[----:B------:R-:W-:Y:S04]  /*5bc90*/  STL.64 [R1+0x740], R4 ;  /* 0x0007400401007387 */ /* 0x000fe80000100a00 */
[----:B------:R-:W-:Y:S04]  /*5bca0*/  STL.64 [R1+0x748], R6 ;  /* 0x0007480601007387 */ /* 0x000fe80000100a00 */
[----:B------:R-:W0:Y:S04]  /*5bcb0*/  LDSM.16.MT88.4 R4, [R19+UR5+0x8000] ;  /* 0x008000051304783b */ /* 0x000e280008004200 */
[----:B------:R-:W-:Y:S04]  /*5bcc0*/  STL [R1+0x3a90], R19 ;  /* 0x003a901301007387 */ /* 0x000fe80000100800 */
[----:B0-----:R-:W-:Y:S04]  /*5bcd0*/  STL.64 [R1+0x39f8], R6 ;  /* 0x0039f80601007387 */ /* 0x001fe80000100a00 */
[----:B------:R-:W-:Y:S04]  /*5bce0*/  STL.64 [R1+0x39f0], R4 ;  /* 0x0039f00401007387 */ /* 0x000fe80000100a00 */
[----:B------:R-:W0:Y:S04]  /*5bcf0*/  LDSM.16.M88.4 R4, [R18+UR5+0x10880] ;  /* 0x010880051204783b */ /* 0x000e280008000200 */
[----:B------:R-:W-:Y:S04]  /*5bd00*/  STL.64 [R1+0x40], R24 ;  /* 0x0000401801007387 */ /* 0x000fe80000100a00 */
        /* <DEDUP_REMOVED lines=8> */
[----:B0-----:R-:W-:Y:S04]  /*5bd90*/  STL.64 [R1+0x10], R4 ;  /* 0x0000100401007387 */ /* 0x001fe80000100a00 */
[----:B------:R0:W-:Y:S04]  /*5bda0*/  STL.64 [R1+0x18], R6 ;  /* 0x0000180601007387 */ /* 0x0001e80000100a00 */
[----:B-1----:R-:W-:Y:S04]  /*5bdb0*/  STL.64 [R1], R24 ;  /* 0x0000001801007387 */ /* 0x002fe80000100a00 */
[----:B------:R-:W-:Y:S04]  /*5bdc0*/  STL.64 [R1+0x8], R26 ;  /* 0x0000081a01007387 */ /* 0x000fe80000100a00 */
[----:B------:R-:W1:Y:S01]  /*5bdd0*/  LDSM.16.M88.4 R24, [R18+UR5+0x12880] ;  /* 0x012880051218783b */ /* 0x000e620008000200 */
[----:B0-----:R-:W-:-:S02]  /*5bde0*/  IMAD.MOV.U32 R7, RZ, RZ, R3 ;  /* 0x000000ffff077224 */ /* 0x001fc400078e0003 */
[----:B--2---:R-:W-:-:S05]  /*5bdf0*/  IMAD.MOV.U32 R6, RZ, RZ, R12 ;  /* 0x000000ffff067224 */ /* 0x004fca00078e000c */
[----:B------:R3:W-:Y:S02]  /*5be00*/  STL.64 [R1+0x3a98], R6 ;  /* 0x003a980601007387 */ /* 0x0007e40000100a00 */
[----:B---3--:R-:W-:Y:S02]  /*5be10*/  HMMA.16816.F32.BF16 R4, R20, R14, R8 ;  /* 0x0000000e1404723c */ /* 0x008fe40000041808 */
[----:B-1----:R-:W-:Y:S04]  /*5be20*/  STL.64 [R1+0x39a0], R26 ;  /* 0x0039a01a01007387 */ /* 0x002fe80000100a00 */
[----:B------:R0:W-:Y:S04]  /*5be30*/  STL.64 [R1+0x3998], R24 ;  /* 0x0039981801007387 */ /* 0x0001e80000100a00 */
[----:B------:R-:W1:Y:S04]  /*5be40*/  LDSM.16.M88.4 R12, [R18+UR5+0x13080] ;  /* 0x01308005120c783b */ /* 0x000e680008000200 */
[----:B------:R-:W2:Y:S04]  /*5be50*/  LDSM.16.M88.4 R8, [R18+UR5+0x13880] ;  /* 0x013880051208783b */ /* 0x000ea80008000200 */
[----:B0-----:R-:W3:Y:S04]  /*5be60*/  LDL.LU R24, [R1+0xbd0] ;  /* 0x000bd00001187983 */ /* 0x001ee80000300800 */
[----:B------:R-:W3:Y:S04]  /*5be70*/  LDL.LU R25, [R1+0xbd4] ;  /* 0x000bd40001197983 */ /* 0x000ee80000300800 */
[----:B------:R-:W3:Y:S01]  /*5be80*/  LDL.LU R26, [R1+0xbd8] ;  /* 0x000bd800011a7983 */ /* 0x000ee20000300800 */
[----:B------:R-:W-:-:S03]  /*5be90*/  IMAD.MOV.U32 R27, RZ, RZ, R28 ;  /* 0x000000ffff1b7224 */ /* 0x000fc600078e001c */
[----:B------:R-:W-:Y:S04]  /*5bea0*/  STL.64 [R1+0x730], R4 ;  /* 0x0007300401007387 */ /* 0x000fe80000100a00 */
[----:B------:R-:W-:Y:S01]  /*5beb0*/  STL [R1+0x738], R6 ;  /* 0x0007380601007387 */ /* 0x000fe20000100800 */
[----:B------:R-:W-:-:S03]  /*5bec0*/  IMAD.MOV.U32 R28, RZ, RZ, R7 ;  /* 0x000000ffff1c7224 */ /* 0x000fc600078e0007 */
[----:B------:R-:W0:Y:S04]  /*5bed0*/  LDSM.16.M88.4 R4, [R18+UR5+0x14080] ;  /* 0x014080051204783b */ /* 0x000e280008000200 */
[----:B------:R-:W-:Y:S04]  /*5bee0*/  STL [R1+0x3234], R28 ;  /* 0x0032341c01007387 */ /* 0x000fe80000100800 */
[----:B-1----:R-:W-:Y:S04]  /*5bef0*/  STL [R1+0x3014], R14 ;  /* 0x0030140e01007387 */ /* 0x002fe80000100800 */
[----:B------:R-:W-:Y:S04]  /*5bf00*/  STL [R1+0x3010], R15 ;  /* 0x0030100f01007387 */ /* 0x000fe80000100800 */
[----:B--2---:R-:W-:Y:S04]  /*5bf10*/  STL [R1+0x313c], R10 ;  /* 0x00313c0a01007387 */ /* 0x004fe80000100800 */
[----:B------:R-:W-:Y:S04]  /*5bf20*/  STL [R1+0x3138], R11 ;  /* 0x0031380b01007387 */ /* 0x000fe80000100800 */
[----:B0-----:R-:W-:Y:S04]  /*5bf30*/  STL.64 [R1+0x50], R4 ;  /* 0x0000500401007387 */ /* 0x001fe80000100a00 */
[----:B------:R-:W-:Y:S04]  /*5bf40*/  STL.64 [R1+0x58], R6 ;  /* 0x0000580601007387 */ /* 0x000fe80000100a00 */
[----:B------:R-:W0:Y:S04]  /*5bf50*/  LDSM.16.M88.4 R4, [R18+UR5+0x14880] ;  /* 0x014880051204783b */ /* 0x000e280008000200 */
        /* <DEDUP_REMOVED lines=15> */
[----:B------:R-:W1:Y:S01]  /*5c050*/  LDSM.16.M88.4 R16, [R18+UR5+0x17880] ;  /* 0x017880051210783b */ /* 0x000e620008000200 */
[----:B0-----:R-:W-:-:S03]  /*5c060*/  IMAD.MOV.U32 R14, RZ, RZ, R4 ;  /* 0x000000ffff0e7224 */ /* 0x001fc600078e0004 */
[----:B------:R-:W-:Y:S04]  /*5c070*/  STL.64 [R1+0x1c0], R4 ;  /* 0x0001c00401007387 */ /* 0x000fe80000100a00 */
[----:B------:R0:W-:Y:S04]  /*5c080*/  STL.64 [R1+0x1c8], R6 ;  /* 0x0001c80601007387 */ /* 0x0001e80000100a00 */
[----:B0-----:R-:W3:Y:S04]  /*5c090*/  LDL.LU.64 R6, [R1+0x3a98] ;  /* 0x003a980001067983 */ /* 0x001ee80000300a00 */
[----:B------:R0:W-:Y:S04]  /*5c0a0*/  STL [R1+0x39b0], R14 ;  /* 0x0039b00e01007387 */ /* 0x0001e80000100800 */
[----:B------:R-:W-:Y:S04]  /*5c0b0*/  STL.64 [R1+0x39a8], R12 ;  /* 0x0039a80c01007387 */ /* 0x000fe80000100a00 */
[----:B0-----:R-:W2:Y:S04]  /*5c0c0*/  LDL.LU R14, [R1+0x168] ;  /* 0x00016800010e7983 */ /* 0x001ea80000300800 */
[----:B------:R-:W2:Y:S04]  /*5c0d0*/  LDL.LU R15, [R1+0x16c] ;  /* 0x00016c00010f7983 */ /* 0x000ea80000300800 */
[----:B-1----:R-:W-:Y:S04]  /*5c0e0*/  STL.64 [R1+0x1b0], R16 ;  /* 0x0001b01001007387 */ /* 0x002fe80000100a00 */
[----:B------:R0:W-:Y:S04]  /*5c0f0*/  STL.64 [R1+0x1b8], R18 ;  /* 0x0001b81201007387 */ /* 0x0001e80000100a00 */
[----:B0-----:R-:W4:Y:S04]  /*5c100*/  LDL.LU R19, [R1+0x3a90] ;  /* 0x003a900001137983 */ /* 0x001f280000300800 */
[----:B----4-:R-:W0:Y:S04]  /*5c110*/  LDSM.16.MT88.4 R16, [R19+UR5+0x8080] ;  /* 0x008080051310783b */ /* 0x010e280008004200 */
[----:B0-----:R-:W-:Y:S04]  /*5c120*/  STL.64 [R1+0x38e0], R18 ;  /* 0x0038e01201007387 */ /* 0x001fe80000100a00 */
[----:B------:R0:W-:Y:S04]  /*5c130*/  STL.64 [R1+0x38d8], R16 ;  /* 0x0038d81001007387 */ /* 0x0001e80000100a00 */
[----:B0-----:R-:W2:Y:S04]  /*5c140*/  LDL.LU R16, [R1+0xbe0] ;  /* 0x000be00001107983 */ /* 0x001ea80000300800 */
[----:B------:R-:W2:Y:S04]  /*5c150*/  LDL.LU R17, [R1+0xbe4] ;  /* 0x000be40001117983 */ /* 0x000ea80000300800 */
[----:B------:R-:W2:Y:S04]  /*5c160*/  LDL.LU R18, [R1+0xbe8] ;  /* 0x000be80001127983 */ /* 0x000ea80000300800 */
[----:B------:R-:W2:Y:S02]  /*5c170*/  LDL.LU R19, [R1+0xbec] ;  /* 0x000bec0001137983 */ /* 0x000ea40000300800 */
[----:B--2---:R-:W-:-:S15]  /*5c180*/  HMMA.16816.F32.BF16 R12, R20, R14, R16 ;  /* 0x0000000e140c723c */ /* 0x004fde0000041810 */
[----:B------:R-:W-:-:S04]  /*5c190*/  NOP ;  /* 0x0000000000007918 */ /* 0x000fc80000000000 */
[----:B------:R-:W-:Y:S04]  /*5c1a0*/  STL.64 [R1+0x860], R12 ;  /* 0x0008600c01007387 */ /* 0x000fe80000100a00 */
[----:B------:R0:W-:Y:S01]  /*5c1b0*/  STL [R1+0x868], R14 ;  /* 0x0008680e01007387 */ /* 0x0001e20000100800 */
[----:B------:R-:W-:-:S03]  /*5c1c0*/  IMAD.MOV.U32 R28, RZ, RZ, R15 ;  /* 0x000000ffff1c7224 */ /* 0x000fc600078e000f */
[----:B0-----:R-:W2:Y:S04]  /*5c1d0*/  LDL.LU R14, [R1+0x108] ;  /* 0x00010800010e7983 */ /* 0x001ea80000300800 */
[----:B------:R-:W2:Y:S01]  /*5c1e0*/  LDL.LU R15, [R1+0x10c] ;  /* 0x00010c00010f7983 */ /* 0x000ea20000300800 */
[----:B------:R-:W-:Y:S02]  /*5c1f0*/  IMAD.MOV.U32 R3, RZ, RZ, R5 ;  /* 0x000000ffff037224 */ /* 0x000fe400078e0005 */
[----:B---3--:R-:W-:Y:S01]  /*5c200*/  HMMA.16816.F32.BF16 R4, R20, R6, R24 ;  /* 0x000000061404723c */ /* 0x008fe20000041818 */
[----:B--2---:R0:W-:Y:S04]  /*5c210*/  STL.64 [R1+0x3a28], R14 ;  /* 0x003a280e01007387 */ /* 0x0041e80000100a00 */
[----:B------:R-:W-:-:S14]  /*5c220*/  STL [R1+0x3248], R28 ;  /* 0x0032481c01007387 */ /* 0x000fdc0000100800 */
[----:B------:R-:W-:Y:S04]  /*5c230*/  STL.64 [R1+0x850], R4 ;  /* 0x0008500401007387 */ /* 0x000fe80000100a00 */
[----:B0-----:R-:W2:Y:S04]  /*5c240*/  LDL.LU R14, [R1+0x118] ;  /* 0x00011800010e7983 */ /* 0x001ea80000300800 */
[----:B------:R-:W2:Y:S04]  /*5c250*/  LDL.LU R15, [R1+0x11c] ;  /* 0x00011c00010f7983 */ /* 0x000ea80000300800 */
[----:B--2---:R0:W-:Y:S04]  /*5c260*/  STL.64 [R1+0x3a38], R14 ;  /* 0x003a380e01007387 */ /* 0x0041e80000100a00 */
[----:B------:R-:W2:Y:S04]  /*5c270*/  LDL.LU R16, [R1+0xac0] ;  /* 0x000ac00001107983 */ /* 0x000ea80000300800 */
[----:B------:R-:W2:Y:S04]  /*5c280*/  LDL.LU R17, [R1+0xac4] ;  /* 0x000ac40001117983 */ /* 0x000ea80000300800 */
[----:B------:R-:W3:Y:S04]  /*5c290*/  LDL.LU R18, [R1+0xac8] ;  /* 0x000ac80001127983 */ /* 0x000ee80000300800 */
[----:B------:R-:W3:Y:S04]  /*5c2a0*/  LDL.LU R19, [R1+0xacc] ;  /* 0x000acc0001137983 */ /* 0x000ee80000300800 */
[----:B0-----:R-:W4:Y:S04]  /*5c2b0*/  LDL.LU R14, [R1+0x128] ;  /* 0x00012800010e7983 */ /* 0x001f280000300800 */
[----:B------:R-:W4:Y:S01]  /*5c2c0*/  LDL.LU R15, [R1+0x12c] ;  /* 0x00012c00010f7983 */ /* 0x000f220000300800 */
[----:B------:R-:W-:-:S02]  /*5c2d0*/  IMAD.MOV.U32 R10, RZ, RZ, R6 ;  /* 0x000000ffff0a7224 */ /* 0x000fc400078e0006 */
[----:B------:R-:W-:Y:S02]  /*5c2e0*/  IMAD.MOV.U32 R11, RZ, RZ, R7 ;  /* 0x000000ffff0b7224 */ /* 0x000fe400078e0007 */
[----:B------:R-:W-:Y:S01]  /*5c2f0*/  IMAD.MOV.U32 R7, RZ, RZ, R0 ;  /* 0x000000ffff077224 */ /* 0x000fe200078e0000 */
[----:B----4-:R0:W-:Y:S04]  /*5c300*/  STL.64 [R1+0x3a50], R14 ;  /* 0x003a500e01007387 */ /* 0x0101e80000100a00 */
[----:B---3--:R-:W-:Y:S04]  /*5c310*/  STL.64 [R1+0x3a08], R18 ;  /* 0x003a081201007387 */ /* 0x008fe80000100a00 */
[----:B--2---:R1:W-:Y:S04]  /*5c320*/  STL.64 [R1+0x3a00], R16 ;  /* 0x003a001001007387 */ /* 0x0043e80000100a00 */
[----:B------:R-:W2:Y:S04]  /*5c330*/  LDL.LU R6, [R1+0xe8] ;  /* 0x0000e80001067983 */ /* 0x000ea80000300800 */
[----:B------:R-:W3:Y:S04]  /*5c340*/  LDL.LU R0, [R1+0x3a8c] ;  /* 0x003a8c0001007983 */ /* 0x000ee80000300800 */
[----:B0-----:R-:W4:Y:S04]  /*5c350*/  LDL.LU R14, [R1+0x138] ;  /* 0x00013800010e7983 */ /* 0x001f280000300800 */
[----:B------:R-:W4:Y:S04]  /*5c360*/  LDL.LU R15, [R1+0x13c] ;  /* 0x00013c00010f7983 */ /* 0x000f280000300800 */
[----:B----4-:R0:W-:Y:S04]  /*5c370*/  STL.64 [R1+0x3a68], R14 ;  /* 0x003a680e01007387 */ /* 0x0101e80000100a00 */
[----:B--2---:R2:W-:Y:S04]  /*5c380*/  STL.64 [R1+0x3a10], R6 ;  /* 0x003a100601007387 */ /* 0x0045e80000100a00 */
[----:B-1----:R-:W4:Y:S04]  /*5c390*/  LDL.LU R16, [R1+0xad0] ;  /* 0x000ad00001107983 */ /* 0x002f280000300800 */
[----:B------:R-:W4:Y:S04]  /*5c3a0*/  LDL.LU R17, [R1+0xad4] ;  /* 0x000ad40001117983 */ /* 0x000f280000300800 */
[----:B------:R-:W4:Y:S04]  /*5c3b0*/  LDL.LU R18, [R1+0xad8] ;  /* 0x000ad80001127983 */ /* 0x000f280000300800 */
[----:B------:R-:W4:Y:S04]  /*5c3c0*/  LDL.LU R19, [R1+0xadc] ;  /* 0x000adc0001137983 */ /* 0x000f280000300800 */
[----:B0-----:R-:W4:Y:S01]  /*5c3d0*/  LDL.LU R14, [R1+0x148] ;  /* 0x00014800010e7983 */ /* 0x001f220000300800 */
[----:B---3--:R-:W-:-:S03]  /*5c3e0*/  IMAD.MOV.U32 R15, RZ, RZ, R0 ;  /* 0x000000ffff0f7224 */ /* 0x008fc600078e0000 */
[----:B------:R-:W3:Y:S01]  /*5c3f0*/  LDL.LU R0, [R1+0x3a88] ;  /* 0x003a880001007983 */ /* 0x000ee20000300800 */
[----:B--2---:R-:W-:Y:S02]  /*5c400*/  IMAD.MOV.U32 R6, RZ, RZ, R2 ;  /* 0x000000ffff067224 */ /* 0x004fe400078e0002 */
[----:B------:R-:W-:Y:S01]  /*5c410*/  IMAD.MOV.U32 R7, RZ, RZ, R29 ;  /* 0x000000ffff077224 */ /* 0x000fe200078e001d */
[----:B----4-:R-:W-:Y:S04]  /*5c420*/  STL.64 [R1+0x3a20], R18 ;  /* 0x003a201201007387 */ /* 0x010fe80000100a00 */
[----:B------:R-:W-:Y:S04]  /*5c430*/  STL.64 [R1+0x3a18], R16 ;  /* 0x003a181001007387 */ /* 0x000fe80000100a00 */
[----:B------:R-:W2:Y:S04]  /*5c440*/  LDL.LU R2, [R1+0x3a84] ;  /* 0x003a840001027983 */ /* 0x000ea80000300800 */
[----:B------:R-:W4:Y:S04]  /*5c450*/  LDL.LU R29, [R1+0x3a80] ;  /* 0x003a8000011d7983 */ /* 0x000f280000300800 */
[----:B------:R0:W-:Y:S04]  /*5c460*/  STL.64 [R1+0x3a30], R6 ;  /* 0x003a300601007387 */ /* 0x0001e80000100a00 */
        /* <DEDUP_REMOVED lines=26> */
[----:B------:R-:W3:Y:S04]  /*5c610*/  LDL.64 R24, [R1+0x40] ;  /* 0x0000400001187983 */ /* 0x000ee80000100a00 */
[----:B------:R-:W-:Y:S04]  /*5c620*/  STL [R1+0x3144], R11 ;  /* 0x0031440b01007387 */ /* 0x000fe80000100800 */
[----:B------:R-:W-:Y:S04]  /*5c630*/  STL [R1+0x3140], R10 ;  /* 0x0031400a01007387 */ /* 0x000fe80000100800 */
        /* <DEDUP_REMOVED lines=24> */
[----:B------:R-:W2:-:S15]  /*5c7c0*/  LDL.LU.64 R6, [R1+0x3a30] ;  /* 0x003a300001067983 */ /* 0x000e9e0000300a00 */
[----:B------:R-:W-:Y:S02]  /*5c7d0*/  NOP ;  /* 0x0000000000007918 */ /* 0x000fe40000000000 */
[----:B------:R-:W-:Y:S04]  /*5c7e0*/  STL.64 [R1+0x810], R12 ;  /* 0x0008100c01007387 */ /* 0x000fe80000100a00 */
[----:B------:R0:W-:Y:S04]  /*5c7f0*/  STL.64 [R1+0x818], R14 ;  /* 0x0008180e01007387 */ /* 0x0001e80000100a00 */
[----:B0-----:R-:W3:Y:S02]  /*5c800*/  LDL.LU.64 R14, [R1+0x3a28] ;  /* 0x003a2800010e7983 */ /* 0x001ee40000300a00 */
[----:B---3--:R-:W-:Y:S02]  /*5c810*/  HMMA.16816.F32.BF16 R12, R20, R14, R8 ;  /* 0x0000000e140c723c */ /* 0x008fe40000041808 */
[----:B------:R-:W3:-:S15]  /*5c820*/  LDL.LU R8, [R1+0xa90] ;  /* 0x000a900001087983 */ /* 0x000ede0000300800 */
[----:B------:R-:W-:Y:S02]  /*5c830*/  NOP ;  /* 0x0000000000007918 */ /* 0x000fe40000000000 */
[----:B------:R-:W-:Y:S04]  /*5c840*/  STL.64 [R1+0x800], R12 ;  /* 0x0008000c01007387 */ /* 0x000fe80000100a00 */
[----:B------:R-:W-:Y:S04]  /*5c850*/  STL.64 [R1+0x808], R14 ;  /* 0x0008080e01007387 */ /* 0x000fe80000100a00 */
        /* <DEDUP_REMOVED lines=15> */
[----:B------:R-:W3:Y:S01]  /*5c950*/  LDL.64 R12, [R1+0x10] ;  /* 0x00001000010c7983 */ /* 0x000ee20000100a00 */
[C---:B------:R-:W-:Y:S03]  /*5c960*/  HMMA.16816.F32.BF16 R4, R20.reuse, R6, R16 ;  /* 0x000000061404723c */ /* 0x040fe60000041810 */
[----:B---3--:R0:W-:Y:S04]  /*5c970*/  STL.64 [R1+0x39d0], R12 ;  /* 0x0039d00c01007387 */ /* 0x0081e80000100a00 */
[----:B0-----:R-:W3:Y:S04]  /*5c980*/  LDL.64 R12, [R1+0x20] ;  /* 0x00002000010c7983 */ /* 0x001ee80000100a00 */
[----:B---3--:R0:W-:Y:S04]  /*5c990*/  STL.64 [R1+0x39e8], R12 ;  /* 0x0039e80c01007387 */ /* 0x0081e80000100a00 */
[----:B0-----:R-:W2:Y:S04]  /*5c9a0*/  LDL.64 R12, [R1+0x30] ;  /* 0x00003000010c7983 */ /* 0x001ea80000100a00 */
[----:B------:R-:W3:Y:S04]  /*5c9b0*/  LDL.LU.64 R18, [R1+0x3a20] ;  /* 0x003a200001127983 */ /* 0x000ee80000300a00 */
[----:B------:R-:W3:Y:S04]  /*5c9c0*/  LDL.LU.64 R16, [R1+0x3a18] ;  /* 0x003a180001107983 */ /* 0x000ee80000300a00 */
[----:B------:R-:W-:Y:S04]  /*5c9d0*/  STL.64 [R1+0x7f0], R4 ;  /* 0x0007f00401007387 */ /* 0x000fe80000100a00 */
[----:B------:R0:W-:Y:S04]  /*5c9e0*/  STL.64 [R1+0x7f8], R6 ;  /* 0x0007f80601007387 */ /* 0x0001e80000100a00 */
[----:B0-----:R-:W3:Y:S02]  /*5c9f0*/  LDL.LU.64 R6, [R1+0x3a10] ;  /* 0x003a100001067983 */ /* 0x001ee40000300a00 */
[----:B---3--:R-:W-:Y:S02]  /*5ca00*/  HMMA.16816.F32.BF16 R20, R20, R6, R16 ;  /* 0x000000061414723c */ /* 0x008fe40000041810 */
[----:B------:R-:W3:Y:S04]  /*5ca10*/  LDL.LU.64 R18, [R1+0x3a08] ;  /* 0x003a080001127983 */ /* 0x000ee80000300a00 */
[----:B------:R-:W3:Y:S04]  /*5ca20*/  LDL.LU.64 R16, [R1+0x3a00] ;  /* 0x003a000001107983 */ /* 0x000ee80000300a00 */
[----:B------:R-:W3:Y:S04]  /*5ca30*/  LDL.LU.64 R6, [R1+0x39f8] ;  /* 0x0039f80001067983 */ /* 0x000ee80000300a00 */
[----:B------:R-:W3:Y:S05]  /*5ca40*/  LDL.LU.64 R4, [R1+0x39f0] ;  /* 0x0039f00001047983 */ /* 0x000eea0000300a00 */
        /* <DEDUP_REMOVED lines=9> */
[----:B------:R-:W-:Y:S04]  /*5cae0*/  STL.64 [R1+0x7e8], R22 ;  /* 0x0007e81601007387 */ /* 0x000fe80000100a00 */
[----:B------:R-:W2:Y:S04]  /*5caf0*/  LDL.LU R24, [R1+0xa80] ;  /* 0x000a800001187983 */ /* 0x000ea80000300800 */
[----:B------:R-:W2:Y:S04]  /*5cb00*/  LDL.LU R25, [R1+0xa84] ;  /* 0x000a840001197983 */ /* 0x000ea80000300800 */
[----:B------:R-:W2:Y:S04]  /*5cb10*/  LDL.LU R26, [R1+0xa88] ;  /* 0x000a8800011a7983 */ /* 0x000ea80000300800 */
[----:B------:R-:W2:Y:S04]  /*5cb20*/  LDL.LU R27, [R1+0xa8c] ;  /* 0x000a8c00011b7983 */ /* 0x000ea80000300800 */
[----:B0-----:R-:W3:Y:S04]  /*5cb30*/  LDL.LU R20, [R1+0xa70] ;  /* 0x000a700001147983 */ /* 0x001ee80000300800 */
[----:B------:R-:W-:Y:S04]  /*5cb40*/  STL [R1+0x3924], R18 ;  /* 0x0039241201007387 */ /* 0x000fe80000100800 */
[----:B------:R-:W-:Y:S04]  /*5cb50*/  STL [R1+0x3920], R19 ;  /* 0x0039201301007387 */ /* 0x000fe80000100800 */
[----:B------:R-:W2:Y:S01]  /*5cb60*/  LDL.LU.64 R12, [R1+0x39e8] ;  /* 0x0039e800010c7983 */ /* 0x000ea20000300a00 */
[----:B----4-:R-:W-:-:S03]  /*5cb70*/  IMAD.MOV.U32 R21, RZ, RZ, R29 ;  /* 0x000000ffff157224 */ /* 0x010fc600078e001d */
[----:B------:R-:W-:Y:S04]  /*5cb80*/  STL.64 [R1+0x880], R8 ;  /* 0x0008800801007387 */ /* 0x000fe80000100a00 */
[----:B------:R0:W-:Y:S01]  /*5cb90*/  STL [R1+0x888], R10 ;  /* 0x0008880a01007387 */ /* 0x0001e20000100800 */
[----:B------:R-:W-:-:S03]  /*5cba0*/  IMAD.MOV.U32 R29, RZ, RZ, R11 ;  /* 0x000000ffff1d7224 */ /* 0x000fc600078e000b */
[----:B0-----:R-:W2:Y:S04]  /*5cbb0*/  LDL.LU.64 R10, [R1+0x39e0] ;  /* 0x0039e000010a7983 */ /* 0x001ea80000300a00 */
[----:B------:R-:W2:Y:S04]  /*5cbc0*/  LDL.LU.64 R8, [R1+0x39d8] ;  /* 0x0039d80001087983 */ /* 0x000ea80000300a00 */
[----:B------:R-:W-:Y:S04]  /*5cbd0*/  STL [R1+0x392c], R16 ;  /* 0x00392c1001007387 */ /* 0x000fe80000100800 */
[----:B------:R-:W-:Y:S04]  /*5cbe0*/  STL [R1+0x3928], R17 ;  /* 0x0039281101007387 */ /* 0x000fe80000100800 */
[----:B------:R-:W-:Y:S01]  /*5cbf0*/  STL [R1+0x3070], R29 ;  /* 0x0030701d01007387 */ /* 0x000fe20000100800 */
[----:B------:R-:W-:-:S02]  /*5cc00*/  IMAD.MOV.U32 R22, RZ, RZ, R2 ;  /* 0x000000ffff167224 */ /* 0x000fc400078e0002 */
[----:B------:R-:W-:Y:S01]  /*5cc10*/  IMAD.MOV.U32 R23, RZ, RZ, R0 ;  /* 0x000000ffff177224 */ /* 0x000fe200078e0000 */
[----:B--2---:R-:W-:Y:S01]  /*5cc20*/  HMMA.16816.F32.BF16 R8, R4, R12, R8 ;  /* 0x0000000c0408723c */ /* 0x004fe20000041808 */
[----:B------:R-:W-:Y:S02]  /*5cc30*/  IMAD.MOV.U32 R18, RZ, RZ, R12 ;  /* 0x000000ffff127224 */ /* 0x000fe400078e000c */
[----:B------:R-:W-:Y:S02]  /*5cc40*/  IMAD.MOV.U32 R19, RZ, RZ, R13 ;  /* 0x000000ffff137224 */ /* 0x000fe400078e000d */
[----:B------:R-:W2:-:S14]  /*5cc50*/  LDL.LU.64 R12, [R1+0x39d0] ;  /* 0x0039d000010c7983 */ /* 0x000e9c0000300a00 */
[----:B------:R-:W-:Y:S01]  /*5cc60*/  IMAD.MOV.U32 R2, RZ, RZ, R10 ;  /* 0x000000ffff027224 */ /* 0x000fe200078e000a */
[----:B------:R0:W-:Y:S01]  /*5cc70*/  STL.64 [R1+0x8a0], R8 ;  /* 0x0008a00801007387 */ /* 0x0001e20000100a00 */
[----:B------:R-:W-:-:S03]  /*5cc80*/  IMAD.MOV.U32 R0, RZ, RZ, R11 ;  /* 0x000000ffff007224 */ /* 0x000fc600078e000b */
[----:B------:R-:W4:Y:S04]  /*5cc90*/  LDL.LU.64 R10, [R1+0x39c8] ;  /* 0x0039c800010a7983 */ /* 0x000f280000300a00 */
[----:B0-----:R-:W4:Y:S04]  /*5cca0*/  LDL.LU.64 R8, [R1+0x39c0] ;  /* 0x0039c00001087983 */ /* 0x001f280000300a00 */
[----:B------:R-:W-:Y:S04]  /*5ccb0*/  STL [R1+0x314c], R0 ;  /* 0x00314c0001007387 */ /* 0x000fe80000100800 */
[----:B------:R-:W-:Y:S01]  /*5ccc0*/  STL [R1+0x3148], R2 ;  /* 0x0031480201007387 */ /* 0x000fe20000100800 */
[----:B--2---:R-:W-:-:S02]  /*5ccd0*/  IMAD.MOV.U32 R16, RZ, RZ, R12 ;  /* 0x000000ffff107224 */ /* 0x004fc400078e000c */
[----:B------:R-:W-:Y:S01]  /*5cce0*/  IMAD.MOV.U32 R17, RZ, RZ, R13 ;  /* 0x000000ffff117224 */ /* 0x000fe200078e000d */
[----:B----4-:R-:W-:-:S15]  /*5ccf0*/  HMMA.16816.F32.BF16 R8, R4, R12, R8 ;  /* 0x0000000c0408723c */ /* 0x010fde0000041808 */
[----:B------:R-:W-:-:S04]  /*5cd00*/  NOP ;  /* 0x0000000000007918 */ /* 0x000fc80000000000 */
[----:B------:R0:W-:Y:S04]  /*5cd10*/  STL.64 [R1+0x8c0], R8 ;  /* 0x0008c00801007387 */ /* 0x0001e80000100a00 */
[----:B------:R-:W-:Y:S04]  /*5cd20*/  STL.64 [R1+0x8c8], R10 ;  /* 0x0008c80a01007387 */ /* 0x000fe80000100a00 */
[----:B0-----:R-:W2:Y:S04]  /*5cd30*/  LDL.LU.64 R8, [R1+0x39b8] ;  /* 0x0039b80001087983 */ /* 0x001ea80000300a00 */
[----:B------:R-:W4:Y:S04]  /*5cd40*/  LDL.LU R14, [R1+0x39b0] ;  /* 0x0039b000010e7983 */ /* 0x000f280000300800 */
[----:B------:R-:W2:Y:S04]  /*5cd50*/  LDL.LU.64 R12, [R1+0x39a8] ;  /* 0x0039a800010c7983 */ /* 0x000ea80000300a00 */
[----:B------:R-:W-:Y:S04]  /*5cd60*/  STL.64 [R1+0x3938], R18 ;  /* 0x0039381201007387 */ /* 0x000fe80000100a00 */
[----:B------:R0:W-:Y:S04]  /*5cd70*/  STL.64 [R1+0x3930], R16 ;  /* 0x0039301001007387 */ /* 0x0001e80000100a00 */
[----:B0-----:R-:W2:Y:S04]  /*5cd80*/  LDL R16, [R1] ;  /* 0x0000000001107983 */ /* 0x001ea80000100800 */
[----:B------:R-:W2:Y:S02]  /*5cd90*/  LDL R17, [R1+0x4] ;  /* 0x0000040001117983 */ /* 0x000ea40000100800 */
[----:B--2---:R-:W-:Y:S02]  /*5cda0*/  HMMA.16816.F32.BF16 R16, R4, R16, R24 ;  /* 0x000000100410723c */ /* 0x004fe40000041818 */
[----:B------:R-:W2:Y:S04]  /*5cdb0*/  LDL.LU.64 R26, [R1+0x39a0] ;  /* 0x0039a000011a7983 */ /* 0x000ea80000300a00 */
[----:B------:R-:W3:-:S13]  /*5cdc0*/  LDL.LU.64 R24, [R1+0x3998] ;  /* 0x0039980001187983 */ /* 0x000eda0000300a00 */
[----:B------:R0:W-:Y:S04]  /*5cdd0*/  STL.64 [R1+0x8e0], R16 ;  /* 0x0008e01001007387 */ /* 0x0001e80000100a00 */
[----:B------:R-:W-:Y:S04]  /*5cde0*/  STL.64 [R1+0x8e8], R18 ;  /* 0x0008e81201007387 */ /* 0x000fe80000100a00 */
[----:B0-----:R-:W2:Y:S04]  /*5cdf0*/  LDL.64 R16, [R1+0x1f0] ;  /* 0x0001f00001107983 */ /* 0x001ea80000100a00 */
[----:B--2---:R0:W-:Y:S04]  /*5ce00*/  STL.64 [R1+0x3940], R16 ;  /* 0x0039401001007387 */ /* 0x0041e80000100a00 */
[----:B0-----:R-:W2:Y:S04]  /*5ce10*/  LDL.64 R16, [R1+0x200] ;  /* 0x0002000001107983 */ /* 0x001ea80000100a00 */
[----:B--2---:R0:W-:Y:S04]  /*5ce20*/  STL.64 [R1+0x3950], R16 ;  /* 0x0039501001007387 */ /* 0x0041e80000100a00 */
[----:B0-----:R-:W2:Y:S01]  /*5ce30*/  LDL.64 R16, [R1+0x210] ;  /* 0x0002100001107983 */ /* 0x001ea20000100a00 */
[----:B---3--:R-:W-:Y:S03]  /*5ce40*/  HMMA.16816.F32.BF16 R20, R4, R24, R20 ;  /* 0x000000180414723c */ /* 0x008fe60000041814 */
[----:B--2---:R0:W-:Y:S04]  /*5ce50*/  STL.64 [R1+0x3968], R16 ;  /* 0x0039681001007387 */ /* 0x0041e80000100a00 */
[----:B0-----:R-:W2:Y:S04]  /*5ce60*/  LDL.64 R16, [R1+0x50] ;  /* 0x0000500001107983 */ /* 0x001ea80000100a00 */
[----:B--2---:R0:W-:Y:S08]  /*5ce70*/  STL.64 [R1+0x3980], R16 ;  /* 0x0039801001007387 */ /* 0x0041f00000100a00 */
[----:B------:R-:W-:Y:S04]  /*5ce80*/  STL [R1+0x910], R20 ;  /* 0x0009101401007387 */ /* 0x000fe80000100800 */
[----:B------:R-:W-:Y:S04]  /*5ce90*/  STL.64 [R1+0x918], R22 ;  /* 0x0009181601007387 */ /* 0x000fe80000100a00 */
        /* <DEDUP_REMOVED lines=12> */
[----:B0-----:R-:W3:Y:S04]  /*5cf60*/  LDL.64 R24, [R1+0x1e0] ;  /* 0x0001e00001187983 */ /* 0x001ee80000100a00 */
[----:B---3--:R0:W-:Y:S04]  /*5cf70*/  STL.64 [R1+0x3948], R24 ;  /* 0x0039481801007387 */ /* 0x0081e80000100a00 */
[----:B0-----:R-:W3:Y:S04]  /*5cf80*/  LDL.LU R24, [R1+0xb20] ;  /* 0x000b200001187983 */ /* 0x001ee80000300800 */
[----:B------:R-:W3:Y:S04]  /*5cf90*/  LDL.LU R25, [R1+0xb24] ;  /* 0x000b240001197983 */ /* 0x000ee80000300800 */
[----:B------:R-:W2:Y:S04]  /*5cfa0*/  LDL.LU R26, [R1+0xb28] ;  /* 0x000b2800011a7983 */ /* 0x000ea80000300800 */
[----:B------:R-:W2:Y:S01]  /*5cfb0*/  LDL.LU R27, [R1+0xb2c] ;  /* 0x000b2c00011b7983 */ /* 0x000ea20000300800 */
[----:B------:R-:W0:Y:S01]  /*5cfc0*/  S2R R28, SR_TID.X ;  /* 0x00000000001c7919 */ /* 0x000e220000002100 */
[----:B------:R-:W1:Y:S01]  /*5cfd0*/  S2R R10, SR_TID.X ;  /* 0x00000000000a7919 */ /* 0x000e620000002100 */
[----:B------:R-:W-:-:S02]  /*5cfe0*/  IMAD.MOV.U32 R29, RZ, RZ, R21 ;  /* 0x000000ffff1d7224 */ /* 0x000fc400078e0015 */
[C---:B0-----:R-:W-:Y:S01]  /*5cff0*/  IMAD.SHL.U32 R11, R28.reuse, 0x2, RZ ;  /* 0x000000021c0b7824 */ /* 0x041fe200078e00ff */
[----:B------:R-:W-:-:S04]  /*5d000*/  LOP3.LUT R15, R28, 0x7, RZ, 0xc0, !PT ;  /* 0x000000071c0f7812 */ /* 0x000fc800078ec0ff */
[----:B------:R-:W-:Y:S01]  /*5d010*/  LOP3.LUT R11, R11, 0x10, RZ, 0xc0, !PT ;  /* 0x000000100b0b7812 */ /* 0x000fe200078ec0ff */
[----:B------:R-:W-:Y:S01]  /*5d020*/  IMAD R28, R15, 0x210, RZ ;  /* 0x000002100f1c7824 */ /* 0x000fe200078e02ff */
[----:B--2---:R-:W-:Y:S04]  /*5d030*/  STL.64 [R1+0x3960], R26 ;  /* 0x0039601a01007387 */ /* 0x004fe80000100a00 */
[----:B---3--:R0:W-:Y:S04]  /*5d040*/  STL.64 [R1+0x3958], R24 ;  /* 0x0039581801007387 */ /* 0x0081e80000100a00 */
[----:B0-----:R-:W2:Y:S04]  /*5d050*/  LDL.LU R24, [R1+0xb30] ;  /* 0x000b300001187983 */ /* 0x001ea80000300800 */
[----:B------:R-:W2:Y:S04]  /*5d060*/  LDL.LU R25, [R1+0xb34] ;  /* 0x000b340001197983 */ /* 0x000ea80000300800 */
[----:B------:R-:W3:Y:S04]  /*5d070*/  LDL.LU R26, [R1+0xb38] ;  /* 0x000b3800011a7983 */ /* 0x000ee80000300800 */
[----:B------:R-:W3:Y:S01]  /*5d080*/  LDL.LU R27, [R1+0xb3c] ;  /* 0x000b3c00011b7983 */ /* 0x000ee20000300800 */
[----:B-1----:R-:W-:Y:S01]  /*5d090*/  LOP3.LUT R11, R11, 0x20, R10, 0xf8, !PT ;  /* 0x000000200b0b7812 */ /* 0x002fe200078ef80a */
[----:B------:R-:W-:-:S03]  /*5d0a0*/  IMAD.SHL.U32 R15, R10, 0x100, RZ ;  /* 0x000001000a0f7824 */ /* 0x000fc600078e00ff */
[----:B------:R-:W-:-:S04]  /*5d0b0*/  LOP3.LUT R11, R28, R11, RZ, 0x3c, !PT ;  /* 0x0000000b1c0b7212 */ /* 0x000fc800078e3cff */
[----:B------:R-:W-:-:S05]  /*5d0c0*/  LOP3.LUT R11, R11, 0x1000, R15, 0xf8, !PT ;  /* 0x000010000b0b7812 */ /* 0x000fca00078ef80f */
[----:B------:R-:W0:Y:S01]  /*5d0d0*/  LDSM.16.MT88.4 R20, [R11+UR5+0x8100] ;  /* 0x008100050b14783b */ /* 0x000e220008004200 */
[----:B------:R-:W-:Y:S03]  /*5d0e0*/  HMMA.16816.F32.BF16 R16, R4, R12, R16 ;  /* 0x0000000c0410723c */ /* 0x000fe60000041810 */
[----:B---3--:R-:W-:Y:S04]  /*5d0f0*/  STL.64 [R1+0x3978], R26 ;  /* 0x0039781a01007387 */ /* 0x008fe80000100a00 */
[----:B--2---:R1:W-:Y:S04]  /*5d100*/  STL.64 [R1+0x3970], R24 ;  /* 0x0039701801007387 */ /* 0x0043e80000100a00 */
[----:B-1----:R-:W2:Y:S04]  /*5d110*/  LDL.LU R24, [R1+0xb40] ;  /* 0x000b400001187983 */ /* 0x002ea80000300800 */
[----:B------:R-:W2:Y:S04]  /*5d120*/  LDL.LU R25, [R1+0xb44] ;  /* 0x000b440001197983 */ /* 0x000ea80000300800 */
[----:B------:R-:W2:Y:S04]  /*5d130*/  LDL.LU R26, [R1+0xb48] ;  /* 0x000b4800011a7983 */ /* 0x000ea80000300800 */
[----:B------:R-:W2:Y:S04]  /*5d140*/  LDL.LU R27, [R1+0xb4c] ;  /* 0x000b4c00011b7983 */ /* 0x000ea80000300800 */
[----:B------:R-:W-:Y:S04]  /*5d150*/  STL [R1+0x3150], R29 ;  /* 0x0031501d01007387 */ /* 0x000fe80000100800 */
[----:B------:R-:W-:Y:S04]  /*5d160*/  STL [R1+0x385c], R11 ;  /* 0x00385c0b01007387 */ /* 0x000fe80000100800 */
[----:B0-----:R-:W-:Y:S04]  /*5d170*/  STL.64 [R1+0x37b0], R22 ;  /* 0x0037b01601007387 */ /* 0x001fe80000100a00 */
[----:B------:R4:W-:Y:S02]  /*5d180*/  STL.64 [R1+0x37a8], R20 ;  /* 0x0037a81401007387 */ /* 0x0009e40000100a00 */
[----:B----4-:R-:W-:-:S02]  /*5d190*/  IMAD.MOV.U32 R20, RZ, RZ, R14 ;  /* 0x000000ffff147224 */ /* 0x010fc400078e000e */
[----:B------:R-:W-:-:S05]  /*5d1a0*/  IMAD.MOV.U32 R21, RZ, RZ, R3 ;  /* 0x000000ffff157224 */ /* 0x000fca00078e0003 */
[----:B------:R0:W-:Y:S04]  /*5d1b0*/  STL.64 [R1+0x3908], R20 ;  /* 0x0039081401007387 */ /* 0x0001e80000100a00 */
[----:B0-----:R-:W3:Y:S04]  /*5d1c0*/  LDL.LU R20, [R1+0xae0] ;  /* 0x000ae00001147983 */ /* 0x001ee80000300800 */
[----:B------:R-:W3:Y:S04]  /*5d1d0*/  LDL.LU R21, [R1+0xae4] ;  /* 0x000ae40001157983 */ /* 0x000ee80000300800 */
[----:B------:R-:W3:Y:S04]  /*5d1e0*/  LDL.LU R22, [R1+0xae8] ;  /* 0x000ae80001167983 */ /* 0x000ee80000300800 */
[----:B------:R-:W3:Y:S04]  /*5d1f0*/  LDL.LU R23, [R1+0xaec] ;  /* 0x000aec0001177983 */ /* 0x000ee80000300800 */
[----:B------:R-:W-:Y:S04]  /*5d200*/  STL.64 [R1+0x950], R16 ;  /* 0x0009501001007387 */ /* 0x000fe80000100a00 */
[----:B------:R0:W-:Y:S04]  /*5d210*/  STL.64 [R1+0x958], R18 ;  /* 0x0009581201007387 */ /* 0x0001e80000100a00 */
[----:B0-----:R-:W4:Y:S04]  /*5d220*/  LDL.LU.64 R18, [R1+0x3990] ;  /* 0x0039900001127983 */ /* 0x001f280000300a00 */
[----:B------:R-:W4:Y:S04]  /*5d230*/  LDL.LU.64 R16, [R1+0x3988] ;  /* 0x0039880001107983 */ /* 0x000f280000300a00 */
[----:B------:R-:W-:Y:S01]  /*5d240*/  STL [R1+0x3860], R13 ;  /* 0x0038600d01007387 */ /* 0x000fe20000100800 */
[----:B----4-:R-:W-:-:S15]  /*5d250*/  HMMA.16816.F32.BF16 R16, R4, R8, R16 ;  /* 0x000000080410723c */ /* 0x010fde0000041810 */
[----:B------:R-:W-:-:S04]  /*5d260*/  NOP ;  /* 0x0000000000007918 */ /* 0x000fc80000000000 */
        /* <DEDUP_REMOVED lines=29> */
[----:B------:R-:W-:Y:S04]  /*5d440*/  STL.64 [R1+0x3880], R10 ;  /* 0x0038800a01007387 */ /* 0x000fe80000100a00 */
        /* <DEDUP_REMOVED lines=8> */
[----:B------:R0:W-:Y:S04]  /*5d4d0*/  STL.64 [R1+0xac8], R10 ;  /* 0x000ac80a01007387 */ /* 0x0001e80000100a00 */
[----:B------:R-:W2:Y:S01]  /*5d4e0*/  LDL.LU.64 R18, [R1+0x3938] ;  /* 0x0039380001127983 */ /* 0x000ea20000300a00 */
[----:B0-----:R-:W-:Y:S02]  /*5d4f0*/  IMAD.MOV.U32 R11, RZ, RZ, R16 ;  /* 0x000000ffff0b7224 */ /* 0x001fe400078e0010 */
[----:B------:R-:W-:-:S02]  /*5d500*/  IMAD.MOV.U32 R10, RZ, RZ, R17 ;  /* 0x000000ffff0a7224 */ /* 0x000fc400078e0011 */
[----:B------:R-:W4:Y:S01]  /*5d510*/  LDL.LU.64 R16, [R1+0x3930] ;  /* 0x0039300001107983 */ /* 0x000f220000300a00 */
[----:B---3--:R-:W-:Y:S01]  /*5d520*/  HMMA.16816.F32.BF16 R20, R4, R24, R20 ;  /* 0x000000180414723c */ /* 0x008fe20000041814 */
[----:B------:R-:W-:Y:S02]  /*5d530*/  IMAD.MOV.U32 R2, RZ, RZ, R24 ;  /* 0x000000ffff027224 */ /* 0x000fe400078e0018 */
[----:B------:R-:W-:-:S15]  /*5d540*/  IMAD.MOV.U32 R0, RZ, RZ, R25 ;  /* 0x000000ffff007224 */ /* 0x000fde00078e0019 */
[----:B------:R-:W-:Y:S01]  /*5d550*/  NOP ;  /* 0x0000000000007918 */ /* 0x000fe20000000000 */
[----:B------:R-:W-:Y:S01]  /*5d560*/  STL.64 [R1+0xae0], R20 ;  /* 0x000ae01401007387 */ /* 0x000fe20000100a00 */
[----:B----4-:R-:W-:Y:S02]  /*5d570*/  IMAD.MOV.U32 R8, RZ, RZ, R16 ;  /* 0x000000ffff087224 */ /* 0x010fe400078e0010 */
[----:B------:R-:W-:Y:S01]  /*5d580*/  IMAD.MOV.U32 R9, RZ, RZ, R17 ;  /* 0x000000ffff097224 */ /* 0x000fe200078e0011 */
[----:B------:R-:W3:Y:S04]  /*5d590*/  LDL.LU R16, [R1+0x392c] ;  /* 0x00392c0001107983 */ /* 0x000ee80000300800 */
[----:B------:R-:W4:Y:S04]  /*5d5a0*/  LDL.LU R17, [R1+0x3928] ;  /* 0x0039280001117983 */ /* 0x000f280000300800 */
[----:B------:R2:W-:Y:S04]  /*5d5b0*/  STL.64 [R1+0x3898], R8 ;  /* 0x0038980801007387 */ /* 0x0005e80000100a00 */
[----:B------:R-:W4:Y:S04]  /*5d5c0*/  LDL.LU R24, [R1+0xa10] ;  /* 0x000a100001187983 */ /* 0x000f280000300800 */
[----:B------:R-:W4:Y:S04]  /*5d5d0*/  LDL.LU R25, [R1+0xa14] ;  /* 0x000a140001197983 */ /* 0x000f280000300800 */
[----:B------:R-:W4:Y:S04]  /*5d5e0*/  LDL.LU R26, [R1+0xa18] ;  /* 0x000a1800011a7983 */ /* 0x000f280000300800 */
[----:B------:R-:W4:Y:S01]  /*5d5f0*/  LDL.LU R27, [R1+0xa1c] ;  /* 0x000a1c00011b7983 */ /* 0x000f220000300800 */
[----:B--2---:R-:W-:-:S02]  /*5d600*/  IMAD.MOV.U32 R8, RZ, RZ, R18 ;  /* 0x000000ffff087224 */ /* 0x004fc400078e0012 */
[----:B------:R-:W-:Y:S01]  /*5d610*/  IMAD.MOV.U32 R9, RZ, RZ, R19 ;  /* 0x000000ffff097224 */ /* 0x000fe200078e0013 */
[----:B------:R-:W2:Y:S04]  /*5d620*/  LDL.LU R18, [R1+0x3924] ;  /* 0x0039240001127983 */ /* 0x000ea80000300800 */
[----:B------:R-:W2:Y:S04]  /*5d630*/  LDL.LU R19, [R1+0x3920] ;  /* 0x0039200001137983 */ /* 0x000ea80000300800 */
[----:B------:R3:W-:Y:S02]  /*5d640*/  STL.64 [R1+0x38b0], R8 ;  /* 0x0038b00801007387 */ /* 0x0007e40000100a00 */
[----:B---3--:R-:W-:Y:S01]  /*5d650*/  IMAD.MOV.U32 R9, RZ, RZ, R16 ;  /* 0x000000ffff097224 */ /* 0x008fe200078e0010 */
[----:B----4-:R-:W-:Y:S01]  /*5d660*/  MOV R8, R17 ;  /* 0x0000001100087202 */ /* 0x010fe20000000f00 */
[----:B------:R-:W-:Y:S04]  /*5d670*/  STL.64 [R1+0x3890], R26 ;  /* 0x0038901a01007387 */ /* 0x000fe80000100a00 */
[----:B------:R0:W-:Y:S04]  /*5d680*/  STL.64 [R1+0x3888], R24 ;  /* 0x0038881801007387 */ /* 0x0001e80000100a00 */
[----:B0-----:R-:W3:Y:S04]  /*5d690*/  LDL.LU R24, [R1+0xa20] ;  /* 0x000a200001187983 */ /* 0x001ee80000300800 */
[----:B------:R-:W3:Y:S04]  /*5d6a0*/  LDL.LU R25, [R1+0xa24] ;  /* 0x000a240001197983 */ /* 0x000ee80000300800 */
[----:B------:R-:W4:Y:S04]  /*5d6b0*/  LDL.LU R26, [R1+0xa28] ;  /* 0x000a2800011a7983 */ /* 0x000f280000300800 */
[----:B------:R-:W4:Y:S04]  /*5d6c0*/  LDL.LU R27, [R1+0xa2c] ;  /* 0x000a2c00011b7983 */ /* 0x000f280000300800 */
[----:B------:R-:W3:Y:S04]  /*5d6d0*/  LDL.64 R16, [R1+0x1b0] ;  /* 0x0001b00001107983 */ /* 0x000ee80000100a00 */
[----:B------:R-:W4:Y:S04]  /*5d6e0*/  LDL R20, [R1+0x1d0] ;  /* 0x0001d00001147983 */ /* 0x000f280000100800 */
[----:B------:R-:W4:Y:S04]  /*5d6f0*/  LDL R21, [R1+0x1d4] ;  /* 0x0001d40001157983 */ /* 0x000f280000100800 */
        /* <DEDUP_REMOVED lines=29> */
[----:B------:R-:W4:Y:S01]  /*5d8d0*/  LDL.LU R27, [R1+0xa3c] ;  /* 0x000a3c00011b7983 */ /* 0x000f220000300800 */
[----:B------:R-:W-:-:S02]  /*5d8e0*/  IMAD.MOV.U32 R14, RZ, RZ, R22 ;  /* 0x000000ffff0e7224 */ /* 0x000fc400078e0016 */
[----:B------:R-:W-:Y:S02]  /*5d8f0*/  IMAD.MOV.U32 R15, RZ, RZ, R23 ;  /* 0x000000ffff0f7224 */ /* 0x000fe400078e0017 */
[C---:B------:R-:W-:Y:S01]  /*5d900*/  HMMA.16816.F32.BF16 R20, R4.reuse, R20, R16 ;  /* 0x000000140414723c */ /* 0x040fe20000041810 */
[----:B----4-:R-:W-:Y:S04]  /*5d910*/  STL.64 [R1+0x38c0], R26 ;  /* 0x0038c01a01007387 */ /* 0x010fe80000100a00 */
[----:B---3--:R0:W-:Y:S04]  /*5d920*/  STL.64 [R1+0x38b8], R24 ;  /* 0x0038b81801007387 */ /* 0x0081e80000100a00 */
[----:B0-----:R-:W3:Y:S04]  /*5d930*/  LDL.LU R24, [R1+0xa40] ;  /* 0x000a400001187983 */ /* 0x001ee80000300800 */
[----:B------:R-:W3:Y:S04]  /*5d940*/  LDL.LU R25, [R1+0xa44] ;  /* 0x000a440001197983 */ /* 0x000ee80000300800 */
[----:B------:R-:W3:Y:S04]  /*5d950*/  LDL.LU R26, [R1+0xa48] ;  /* 0x000a4800011a7983 */ /* 0x000ee80000300800 */
[----:B------:R-:W3:Y:S04]  /*5d960*/  LDL.LU R27, [R1+0xa4c] ;  /* 0x000a4c00011b7983 */ /* 0x000ee80000300800 */
[----:B------:R-:W-:Y:S04]  /*5d970*/  STL [R1+0x3158], R15 ;  /* 0x0031580f01007387 */ /* 0x000fe80000100800 */
[----:B------:R-:W-:Y:S04]  /*5d980*/  STL [R1+0x3154], R14 ;  /* 0x0031540e01007387 */ /* 0x000fe80000100800 */
[----:B------:R-:W4:Y:S04]  /*5d990*/  LDL.LU.64 R18, [R1+0x3918] ;  /* 0x0039180001127983 */ /* 0x000f280000300a00 */
[----:B------:R-:W4:Y:S04]  /*5d9a0*/  LDL.LU.64 R16, [R1+0x3910] ;  /* 0x0039100001107983 */ /* 0x000f280000300a00 */
[----:B------:R0:W-:Y:S04]  /*5d9b0*/  STL.64 [R1+0xb10], R20 ;  /* 0x000b101401007387 */ /* 0x0001e80000100a00 */
[----:B------:R-:W-:Y:S04]  /*5d9c0*/  STL.64 [R1+0xb18], R22 ;  /* 0x000b181601007387 */ /* 0x000fe80000100a00 */
[----:B0-----:R-:W4:Y:S02]  /*5d9d0*/  LDL.LU.64 R20, [R1+0x3908] ;  /* 0x0039080001147983 */ /* 0x001f240000300a00 */
[----:B----4-:R-:W-:-:S15]  /*5d9e0*/  HMMA.16816.F32.BF16 R16, R4, R20, R16 ;  /* 0x000000140410723c */ /* 0x010fde0000041810 */
[----:B------:R-:W-:-:S04]  /*5d9f0*/  NOP ;  /* 0x0000000000007918 */ /* 0x000fc80000000000 */
[----:B------:R-:W-:Y:S04]  /*5da00*/  STL.64 [R1+0xb20], R16 ;  /* 0x000b201001007387 */ /* 0x000fe80000100a00 */
[----:B------:R0:W-:Y:S04]  /*5da10*/  STL.64 [R1+0xb28], R18 ;  /* 0x000b281201007387 */ /* 0x0001e80000100a00 */
[----:B0-----:R-:W4:Y:S04]  /*5da20*/  LDL.LU.64 R18, [R1+0x3900] ;  /* 0x0039000001127983 */ /* 0x001f280000300a00 */
[----:B------:R-:W2:Y:S04]  /*5da30*/  LDL.LU.64 R16, [R1+0x38f8] ;  /* 0x0038f80001107983 */ /* 0x000ea80000300a00 */
[----:B------:R0:W-:Y:S04]  /*5da40*/  STL.64 [R1+0x37b8], R20 ;  /* 0x0037b81401007387 */ /* 0x0001e80000100a00 */
[----:B0-----:R-:W3:Y:S04]  /*5da50*/  LDL.LU R20, [R1+0x400] ;  /* 0x0004000001147983 */ /* 0x001ee80000300800 */
[----:B------:R-:W3:Y:S04]  /*5da60*/  LDL.LU R21, [R1+0x404] ;  /* 0x0004040001157983 */ /* 0x000ee80000300800 */
[----:B------:R-:W3:Y:S04]  /*5da70*/  LDL.LU R22, [R1+0x408] ;  /* 0x0004080001167983 */ /* 0x000ee80000300800 */
[----:B------:R-:W3:Y:S01]  /*5da80*/  LDL.LU R23, [R1+0x40c] ;  /* 0x00040c0001177983 */ /* 0x000ee20000300800 */
[----:B--2---:R-:W-:Y:S03]  /*5da90*/  HMMA.16816.F32.BF16 R4, R4, R16, R8 ;  /* 0x000000100404723c */ /* 0x004fe60000041808 */
[----:B---3--:R-:W-:Y:S04]  /*5daa0*/  STL.64 [R1+0x37c8], R22 ;  /* 0x0037c81601007387 */ /* 0x008fe80000100a00 */
[----:B------:R0:W-:Y:S02]  /*5dab0*/  STL.64 [R1+0x37c0], R20 ;  /* 0x0037c01401007387 */ /* 0x0001e40000100a00 */
[----:B0-----:R-:W-:-:S02]  /*5dac0*/  IMAD.MOV.U32 R20, RZ, RZ, R2 ;  /* 0x000000ffff147224 */ /* 0x001fc400078e0002 */
[----:B------:R-:W-:-:S05]  /*5dad0*/  IMAD.MOV.U32 R21, RZ, RZ, R0 ;  /* 0x000000ffff157224 */ /* 0x000fca00078e0000 */
[----:B------:R4:W-:Y:S04]  /*5dae0*/  STL.64 [R1+0x37e0], R20 ;  /* 0x0037e01401007387 */ /* 0x0009e80000100a00 */
[----:B------:R-:W2:Y:S04]  /*5daf0*/  LDL.LU.64 R10, [R1+0x38f0] ;  /* 0x0038f000010a7983 */ /* 0x000ea80000300a00 */
[----:B------:R-:W2:Y:S04]  /*5db00*/  LDL.LU.64 R8, [R1+0x38e8] ;  /* 0x0038e80001087983 */ /* 0x000ea80000300a00 */
[----:B------:R0:W-:Y:S04]  /*5db10*/  STL.64 [R1+0xb00], R4 ;  /* 0x000b000401007387 */ /* 0x0001e80000100a00 */
[----:B------:R1:W-:Y:S01]  /*5db20*/  STL.64 [R1+0xb08], R6 ;  /* 0x000b080601007387 */ /* 0x0003e20000100a00 */
[----:B------:R-:W-:-:S02]  /*5db30*/  IMAD.MOV.U32 R2, RZ, RZ, R16 ;  /* 0x000000ffff027224 */ /* 0x000fc400078e0010 */
[----:B------:R-:W-:Y:S02]  /*5db40*/  IMAD.MOV.U32 R0, RZ, RZ, R17 ;  /* 0x000000ffff007224 */ /* 0x000fe400078e0011 */
[----:B----4-:R-:W-:Y:S02]  /*5db50*/  IMAD.MOV.U32 R20, RZ, RZ, R19 ;  /* 0x000000ffff147224 */ /* 0x010fe400078e0013 */
[----:B------:R-:W-:Y:S02]  /*5db60*/  IMAD.MOV.U32 R21, RZ, RZ, R18 ;  /* 0x000000ffff157224 */ /* 0x000fe400078e0012 */
        /* <DEDUP_REMOVED lines=8> */
[----:B------:R-:W4:-:S12]  /*5dbf0*/  LDL.LU.64 R8, [R1+0x38c8] ;  /* 0x0038c80001087983 */ /* 0x000f180000300a00 */
[----:B------:R2:W-:Y:S04]  /*5dc00*/  STL.64 [R1+0xaf0], R20 ;  /* 0x000af01401007387 */ /* 0x0005e80000100a00 */
[----:B------:R-:W-:Y:S01]  /*5dc10*/  STL.64 [R1+0xaf8], R22 ;  /* 0x000af81601007387 */ /* 0x000fe20000100a00 */
[----:B--2---:R-:W-:Y:S02]  /*5dc20*/  IMAD.MOV.U32 R20, RZ, RZ, R11 ;  /* 0x000000ffff147224 */ /* 0x004fe400078e000b */
[----:B------:R-:W-:Y:S02]  /*5dc30*/  IMAD.MOV.U32 R21, RZ, RZ, R10 ;  /* 0x000000ffff157224 */ /* 0x000fe400078e000a */
[C---:B----4-:R-:W-:Y:S03]  /*5dc40*/  HMMA.16816.F32.BF16 R8, R16.reuse, R8, R24 ;  /* 0x000000081008723c */ /* 0x050fe60000041818 */
[----:B------:R0:W-:Y:S04]  /*5dc50*/  STL.64 [R1+0x37f8], R20 ;  /* 0x0037f81401007387 */ /* 0x0001e80000100a00 */
[----:B0-----:R-:W2:Y:S04]  /*5dc60*/  LDL R20, [R1] ;  /* 0x0000000001147983 */ /* 0x001ea80000100800 */
[----:B------:R-:W2:Y:S04]  /*5dc70*/  LDL R21, [R1+0x4] ;  /* 0x0000040001157983 */ /* 0x000ea80000100800 */
        /* <DEDUP_REMOVED lines=12> */
[----:B------:R-:W2:Y:S04]  /*5dd40*/  LDL.LU.64 R26, [R1+0x3890] ;  /* 0x00389000011a7983 */ /* 0x000ea80000300a00 */
[----:B------:R-:W2:-:S13]  /*5dd50*/  LDL.LU.64 R24, [R1+0x3888] ;  /* 0x0038880001187983 */ /* 0x000e9a0000300a00 */
[----:B------:R-:W-:Y:S04]  /*5dd60*/  STL.64 [R1+0xa90], R8 ;  /* 0x000a900801007387 */ /* 0x000fe80000100a00 */
[----:B------:R0:W-:Y:S04]  /*5dd70*/  STL.64 [R1+0xa98], R10 ;  /* 0x000a980a01007387 */ /* 0x0001e80000100a00 */
[----:B0-----:R-:W4:Y:S04]  /*5dd80*/  LDL.LU.64 R10, [R1+0x3880] ;  /* 0x00388000010a7983 */ /* 0x001f280000300a00 */
[----:B------:R-:W3:Y:S01]  /*5dd90*/  LDL.LU.64 R8, [R1+0x3878] ;  /* 0x0038780001087983 */ /* 0x000ee20000300a00 */
[----:B--2---:R-:W-:Y:S03]  /*5dda0*/  HMMA.16816.F32.BF16 R20, R16, R20, R24 ;  /* 0x000000141014723c */ /* 0x004fe60000041818 */
[----:B------:R-:W2:Y:S04]  /*5ddb0*/  LDL.LU.64 R26, [R1+0x3870] ;  /* 0x00387000011a7983 */ /* 0x000ea80000300a00 */
[----:B------:R-:W3:-:S12]  /*5ddc0*/  LDL.LU.64 R24, [R1+0x3868] ;  /* 0x0038680001187983 */ /* 0x000ed80000300a00 */
[----:B------:R0:W-:Y:S04]  /*5ddd0*/  STL.64 [R1+0xa80], R20 ;  /* 0x000a801401007387 */ /* 0x0001e80000100a00 */
[----:B------:R-:W-:Y:S01]  /*5dde0*/  STL.64 [R1+0xa88], R22 ;  /* 0x000a881601007387 */ /* 0x000fe20000100a00 */
[----:B0-----:R-:W-:Y:S02]  /*5ddf0*/  IMAD.MOV.U32 R20, RZ, RZ, R13 ;  /* 0x000000ffff147224 */ /* 0x001fe400078e000d */
[----:B----4-:R-:W-:Y:S01]  /*5de00*/  IMAD.MOV.U32 R21, RZ, RZ, R11 ;  /* 0x000000ffff157224 */ /* 0x010fe200078e000b */
[----:B------:R-:W4:Y:S01]  /*5de10*/  LDL.LU R13, [R1+0x3860] ;  /* 0x00386000010d7983 */ /* 0x000f220000300800 */
[----:B---3--:R-:W-:-:S15]  /*5de20*/  HMMA.16816.F32.BF16 R4, R16, R24, R4 ;  /* 0x000000181004723c */ /* 0x008fde0000041804 */
[----:B------:R-:W-:-:S04]  /*5de30*/  NOP ;  /* 0x0000000000007918 */ /* 0x000fc80000000000 */
[----:B------:R-:W-:Y:S04]  /*5de40*/  STL.64 [R1+0xa70], R4 ;  /* 0x000a700401007387 */ /* 0x000fe80000100a00 */
[----:B------:R-:W-:Y:S04]  /*5de50*/  STL.64 [R1+0xa78], R6 ;  /* 0x000a780601007387 */ /* 0x000fe80000100a00 */
[----:B------:R-:W3:Y:S04]  /*5de60*/  LDL.LU R11, [R1+0x385c] ;  /* 0x00385c00010b7983 */ /* 0x000ee80000300800 */
[----:B------:R0:W-:Y:S02]  /*5de70*/  STL.64 [R1+0x3810], R20 ;  /* 0x0038101401007387 */ /* 0x0001e40000100a00 */
[----:B0-----:R-:W-:-:S02]  /*5de80*/  IMAD.MOV.U32 R20, RZ, RZ, R3 ;  /* 0x000000ffff147224 */ /* 0x001fc400078e0003 */
[----:B------:R-:W-:Y:S01]  /*5de90*/  IMAD.MOV.U32 R21, RZ, RZ, R29 ;  /* 0x000000ffff157224 */ /* 0x000fe200078e001d */
[----:B------:R-:W4:Y:S04]  /*5dea0*/  LDL.LU R3, [R1+0x3858] ;  /* 0x0038580001037983 */ /* 0x000f280000300800 */
        /* <DEDUP_REMOVED lines=10> */
[----:B---3--:R-:W0:Y:S04]  /*5df50*/  LDSM.16.MT88.4 R4, [R11+UR5+0x8180] ;  /* 0x008180050b04783b */ /* 0x008e280008004200 */
[----:B--2---:R-:W-:Y:S04]  /*5df60*/  STL.64 [R1+0x37d8], R26 ;  /* 0x0037d81a01007387 */ /* 0x004fe80000100a00 */
[----:B------:R1:W-:Y:S04]  /*5df70*/  STL.64 [R1+0x37d0], R24 ;  /* 0x0037d01801007387 */ /* 0x0003e80000100a00 */
[----:B-1----:R-:W2:Y:S04]  /*5df80*/  LDL.LU R24, [R1+0x8b0] ;  /* 0x0008b00001187983 */ /* 0x002ea80000300800 */
        /* <DEDUP_REMOVED lines=9> */
[----:B-1----:R-:W4:Y:S04]  /*5e020*/  LDL.LU R20, [R1+0x9f0] ;  /* 0x0009f00001147983 */ /* 0x002f280000300800 */
[----:B------:R-:W4:Y:S04]  /*5e030*/  LDL.LU R21, [R1+0x9f4] ;  /* 0x0009f40001157983 */ /* 0x000f280000300800 */
[----:B------:R-:W4:Y:S04]  /*5e040*/  LDL.LU R22, [R1+0x9f8] ;  /* 0x0009f80001167983 */ /* 0x000f280000300800 */
[----:B------:R-:W4:Y:S04]  /*5e050*/  LDL.LU R23, [R1+0x9fc] ;  /* 0x0009fc0001177983 */ /* 0x000f280000300800 */
[----:B---3--:R-:W-:Y:S04]  /*5e060*/  STL.64 [R1+0x37f0], R26 ;  /* 0x0037f01a01007387 */ /* 0x008fe80000100a00 */
[----:B------:R1:W-:Y:S04]  /*5e070*/  STL.64 [R1+0x37e8], R24 ;  /* 0x0037e81801007387 */ /* 0x0003e80000100a00 */
[----:B-1----:R-:W2:Y:S04]  /*5e080*/  LDL.LU R24, [R1+0x980] ;  /* 0x0009800001187983 */ /* 0x002ea80000300800 */
[----:B------:R-:W2:Y:S04]  /*5e090*/  LDL.LU R25, [R1+0x984] ;  /* 0x0009840001197983 */ /* 0x000ea80000300800 */
[----:B------:R-:W3:Y:S04]  /*5e0a0*/  LDL.LU R26, [R1+0x988] ;  /* 0x00098800011a7983 */ /* 0x000ee80000300800 */
[----:B------:R-:W3:Y:S04]  /*5e0b0*/  LDL.LU R27, [R1+0x98c] ;  /* 0x00098c00011b7983 */ /* 0x000ee80000300800 */
[----:B---3--:R-:W-:Y:S04]  /*5e0c0*/  STL.64 [R1+0x3808], R26 ;  /* 0x0038081a01007387 */ /* 0x008fe80000100a00 */
[----:B--2---:R1:W-:Y:S04]  /*5e0d0*/  STL.64 [R1+0x3800], R24 ;  /* 0x0038001801007387 */ /* 0x0043e80000100a00 */
[----:B-1----:R-:W2:Y:S04]  /*5e0e0*/  LDL.LU R24, [R1+0x9a0] ;  /* 0x0009a00001187983 */ /* 0x002ea80000300800 */
[----:B------:R-:W2:Y:S04]  /*5e0f0*/  LDL.LU R25, [R1+0x9a4] ;  /* 0x0009a40001197983 */ /* 0x000ea80000300800 */
[----:B------:R-:W3:Y:S04]  /*5e100*/  LDL.LU R26, [R1+0x9a8] ;  /* 0x0009a800011a7983 */ /* 0x000ee80000300800 */
[----:B------:R-:W3:Y:S01]  /*5e110*/  LDL.LU R27, [R1+0x9ac] ;  /* 0x0009ac00011b7983 */ /* 0x000ee20000300800 */
[C---:B----4-:R-:W-:Y:S03]  /*5e120*/  HMMA.16816.F32.BF16 R20, R16.reuse, R12, R20 ;  /* 0x0000000c1014723c */ /* 0x050fe60000041814 */
[----:B---3--:R-:W-:Y:S04]  /*5e130*/  STL.64 [R1+0x3820], R26 ;  /* 0x0038201a01007387 */ /* 0x008fe80000100a00 */
[----:B--2---:R1:W-:Y:S04]  /*5e140*/  STL.64 [R1+0x3818], R24 ;  /* 0x0038181801007387 */ /* 0x0043e80000100a00 */
        /* <DEDUP_REMOVED lines=8> */
[----:B------:R-:W2:Y:S04]  /*5e1d0*/  LDL.LU R26, [R1+0x9d8] ;  /* 0x0009d800011a7983 */ /* 0x000ea80000300800 */
[----:B------:R-:W2:Y:S04]  /*5e1e0*/  LDL.LU R27, [R1+0x9dc] ;  /* 0x0009dc00011b7983 */ /* 0x000ea80000300800 */
[----:B0-----:R-:W-:Y:S04]  /*5e1f0*/  STL.64 [R1+0x36a0], R6 ;  /* 0x0036a00601007387 */ /* 0x001fe80000100a00 */
[----:B------:R-:W-:Y:S04]  /*5e200*/  STL.64 [R1+0x3698], R4 ;  /* 0x0036980401007387 */ /* 0x000fe80000100a00 */
[----:B------:R-:W-:Y:S04]  /*5e210*/  STL [R1+0x33a8], R11 ;  /* 0x0033a80b01007387 */ /* 0x000fe80000100800 */
[----:B------:R-:W-:Y:S04]  /*5e220*/  STL.64 [R1+0xa60], R20 ;  /* 0x000a601401007387 */ /* 0x000fe80000100a00 */
[----:B------:R0:W-:Y:S04]  /*5e230*/  STL.64 [R1+0xa68], R22 ;  /* 0x000a681601007387 */ /* 0x0001e80000100a00 */
[----:B0-----:R-:W3:Y:S04]  /*5e240*/  LDL.LU.64 R22, [R1+0x3850] ;  /* 0x0038500001167983 */ /* 0x001ee80000300a00 */
[----:B------:R-:W3:Y:S02]  /*5e250*/  LDL.LU.64 R20, [R1+0x3848] ;  /* 0x0038480001147983 */ /* 0x000ee40000300a00 */
[----:B---3--:R-:W-:-:S15]  /*5e260*/  HMMA.16816.F32.BF16 R20, R16, R8, R20 ;  /* 0x000000081014723c */ /* 0x008fde0000041814 */
[----:B------:R-:W-:-:S04]  /*5e270*/  NOP ;  /* 0x0000000000007918 */ /* 0x000fc80000000000 */
[----:B------:R0:W-:Y:S04]  /*5e280*/  STL.64 [R1+0xa50], R20 ;  /* 0x000a501401007387 */ /* 0x0001e80000100a00 */
[----:B------:R-:W-:Y:S04]  /*5e290*/  STL.64 [R1+0xa58], R22 ;  /* 0x000a581601007387 */ /* 0x000fe80000100a00 */
[----:B0-----:R-:W2:Y:S04]  /*5e2a0*/  LDL.LU.64 R20, [R1+0x3840] ;  /* 0x0038400001147983 */ /* 0x001ea80000300a00 */
        /* <DEDUP_REMOVED lines=37> */
[----:B0-----:R-:W2:Y:S01]  /*5e500*/  LDL.LU.64 R20, [R1+0x37b8] ;  /* 0x0037b80001147983 */ /* 0x001ea20000300a00 */
[----:B------:R-:W-:Y:S02]  /*5e510*/  IMAD.MOV.U32 R15, RZ, RZ, R8 ;  /* 0x000000ffff0f7224 */ /* 0x000fe400078e0008 */
[----:B------:R-:W-:-:S05]  /*5e520*/  IMAD.MOV.U32 R14, RZ, RZ, R9 ;  /* 0x000000ffff0e7224 */ /* 0x000fca00078e0009 */
[----:B------:R-:W-:Y:S04]  /*5e530*/  STL.64 [R1+0x3750], R14 ;  /* 0x0037500e01007387 */ /* 0x000fe80000100a00 */
[----:B------:R0:W-:Y:S01]  /*5e540*/  STL.64 [R1+0x3748], R12 ;  /* 0x0037480c01007387 */ /* 0x0001e20000100a00 */
[----:B--2---:R-:W-:Y:S03]  /*5e550*/  HMMA.16816.F32.BF16 R8, R16, R20, R24 ;  /* 0x000000141008723c */ /* 0x004fe60000041818 */
[----:B------:R-:W2:-:S15]  /*5e560*/  LDL.LU R20, [R1+0x380] ;  /* 0x0003800001147983 */ /* 0x000e9e0000300800 */
[----:B------:R-:W-:Y:S01]  /*5e570*/  NOP ;  /* 0x0000000000007918 */ /* 0x000fe20000000000 */
[----:B------:R3:W-:Y:S04]  /*5e580*/  STL.64 [R1+0x9e0], R8 ;  /* 0x0009e00801007387 */ /* 0x0007e80000100a00 */
[----:B------:R4:W-:Y:S04]  /*5e590*/  STL.64 [R1+0x9e8], R10 ;  /* 0x0009e80a01007387 */ /* 0x0009e80000100a00 */
[----:B------:R-:W2:Y:S04]  /*5e5a0*/  LDL.LU R21, [R1+0x384] ;  /* 0x0003840001157983 */ /* 0x000ea80000300800 */
[----:B-1----:R-:W2:Y:S04]  /*5e5b0*/  LDL.LU R22, [R1+0x388] ;  /* 0x0003880001167983 */ /* 0x002ea80000300800 */
[----:B------:R-:W2:Y:S04]  /*5e5c0*/  LDL.LU R23, [R1+0x38c] ;  /* 0x00038c0001177983 */ /* 0x000ea80000300800 */
[----:B0-----:R-:W2:Y:S04]  /*5e5d0*/  LDL.LU R12, [R1+0x2c0] ;  /* 0x0002c000010c7983 */ /* 0x001ea80000300800 */
[----:B------:R-:W2:Y:S04]  /*5e5e0*/  LDL.LU R13, [R1+0x2c4] ;  /* 0x0002c400010d7983 */ /* 0x000ea80000300800 */
[----:B------:R-:W2:Y:S04]  /*5e5f0*/  LDL.LU R14, [R1+0x2c8] ;  /* 0x0002c800010e7983 */ /* 0x000ea80000300800 */
[----:B------:R-:W2:Y:S04]  /*5e600*/  LDL.LU R15, [R1+0x2cc] ;  /* 0x0002cc00010f7983 */ /* 0x000ea80000300800 */
[----:B---3--:R-:W3:Y:S04]  /*5e610*/  LDL.LU R8, [R1+0x2e0] ;  /* 0x0002e00001087983 */ /* 0x008ee80000300800 */
[----:B------:R-:W3:Y:S04]  /*5e620*/  LDL.LU R9, [R1+0x2e4] ;  /* 0x0002e40001097983 */ /* 0x000ee80000300800 */
[----:B----4-:R-:W4:Y:S04]  /*5e630*/  LDL.LU R10, [R1+0x2e8] ;  /* 0x0002e800010a7983 */ /* 0x010f280000300800 */
[----:B------:R-:W4:Y:S04]  /*5e640*/  LDL.LU R11, [R1+0x2ec] ;  /* 0x0002ec00010b7983 */ /* 0x000f280000300800 */
[----:B----4-:R-:W-:Y:S04]  /*5e650*/  STL.64 [R1+0x3778], R10 ;  /* 0x0037780a01007387 */ /* 0x010fe80000100a00 */
[----:B---3--:R0:W-:Y:S04]  /*5e660*/  STL.64 [R1+0x3770], R8 ;  /* 0x0037700801007387 */ /* 0x0081e80000100a00 */
[----:B0-----:R-:W3:Y:S04]  /*5e670*/  LDL.64 R8, [R1+0x20] ;  /* 0x0000200001087983 */ /* 0x001ee80000100a00 */
[----:B---3--:R0:W-:Y:S04]  /*5e680*/  STL.64 [R1+0x3788], R8 ;  /* 0x0037880801007387 */ /* 0x0081e80000100a00 */
[----:B0-----:R-:W3:Y:S04]  /*5e690*/  LDL.64 R8, [R1+0x30] ;  /* 0x0000300001087983 */ /* 0x001ee80000100a00 */
[----:B---3--:R0:W-:Y:S04]  /*5e6a0*/  STL.64 [R1+0x3790], R8 ;  /* 0x0037900801007387 */ /* 0x0081e80000100a00 */
[----:B0-----:R-:W3:Y:S04]  /*5e6b0*/  LDL.64 R8, [R1+0x40] ;  /* 0x0000400001087983 */ /* 0x001ee80000100a00 */
[----:B--2---:R-:W-:Y:S04]  /*5e6c0*/  STL.64 [R1+0x3760], R14 ;  /* 0x0037600e01007387 */ /* 0x004fe80000100a00 */
[----:B------:R0:W-:Y:S04]  /*5e6d0*/  STL.64 [R1+0x3758], R12 ;  /* 0x0037580c01007387 */ /* 0x0001e80000100a00 */
[----:B0-----:R-:W2:Y:S04]  /*5e6e0*/  LDL.64 R12, [R1+0x10] ;  /* 0x00001000010c7983 */ /* 0x001ea80000100a00 */
[----:B--2---:R0:W-:Y:S04]  /*5e6f0*/  STL.64 [R1+0x3780], R12 ;  /* 0x0037800c01007387 */ /* 0x0041e80000100a00 */
[----:B0-----:R-:W2:Y:S04]  /*5e700*/  LDL.LU R12, [R1+0x300] ;  /* 0x00030000010c7983 */ /* 0x001ea80000300800 */
[----:B------:R-:W2:Y:S04]  /*5e710*/  LDL.LU R13, [R1+0x304] ;  /* 0x00030400010d7983 */ /* 0x000ea80000300800 */
[----:B------:R-:W4:Y:S04]  /*5e720*/  LDL.LU R14, [R1+0x308] ;  /* 0x00030800010e7983 */ /* 0x000f280000300800 */
[----:B------:R-:W4:Y:S01]  /*5e730*/  LDL.LU R15, [R1+0x30c] ;  /* 0x00030c00010f7983 */ /* 0x000f220000300800 */
[----:B------:R-:W-:-:S02]  /*5e740*/  IMAD.MOV.U32 R4, RZ, RZ, R2 ;  /* 0x000000ffff047224 */ /* 0x000fc400078e0002 */
[----:B------:R-:W-:-:S07]  /*5e750*/  IMAD.MOV.U32 R5, RZ, RZ, R0 ;  /* 0x000000ffff057224 */ /* 0x000fce00078e0000 */
[----:B------:R-:W-:Y:S01]  /*5e760*/  HMMA.16816.F32.BF16 R16, R16, R4, R20 ;  /* 0x000000041010723c */ /* 0x000fe20000041814 */
[----:B----4-:R-:W-:Y:S04]  /*5e770*/  STL.64 [R1+0x37a0], R14 ;  /* 0x0037a00e01007387 */ /* 0x010fe80000100a00 */
[----:B--2---:R0:W-:Y:S04]  /*5e780*/  STL.64 [R1+0x3798], R12 ;  /* 0x0037980c01007387 */ /* 0x0041e80000100a00 */
[----:B0-----:R-:W2:Y:S04]  /*5e790*/  LDL.LU R12, [R1+0x360] ;  /* 0x00036000010c7983 */ /* 0x001ea80000300800 */
[----:B------:R-:W2:Y:S04]  /*5e7a0*/  LDL.LU R13, [R1+0x364] ;  /* 0x00036400010d7983 */ /* 0x000ea80000300800 */
[----:B------:R-:W2:Y:S04]  /*5e7b0*/  LDL.LU R14, [R1+0x368] ;  /* 0x00036800010e7983 */ /* 0x000ea80000300800 */
[----:B------:R-:W2:Y:S04]  /*5e7c0*/  LDL.LU R15, [R1+0x36c] ;  /* 0x00036c00010f7983 */ /* 0x000ea80000300800 */
[----:B------:R-:W4:Y:S04]  /*5e7d0*/  LDL.64 R24, [R1] ;  /* 0x0000000001187983 */ /* 0x000f280000100a00 */
[----:B------:R-:W2:Y:S04]  /*5e7e0*/  LDL.LU.64 R22, [R1+0x37b0] ;  /* 0x0037b00001167983 */ /* 0x000ea80000300a00 */
[----:B------:R-:W2:Y:S04]  /*5e7f0*/  LDL.LU.64 R20, [R1+0x37a8] ;  /* 0x0037a80001147983 */ /* 0x000ea80000300a00 */
[----:B------:R0:W-:Y:S04]  /*5e800*/  STL.64 [R1+0x9d0], R16 ;  /* 0x0009d01001007387 */ /* 0x0001e80000100a00 */
[----:B------:R1:W-:Y:S04]  /*5e810*/  STL.64 [R1+0x9d8], R18 ;  /* 0x0009d81201007387 */ /* 0x0003e80000100a00 */
[----:B0-----:R-:W4:Y:S04]  /*5e820*/  LDL.LU R16, [R1+0xd0] ;  /* 0x0000d00001107983 */ /* 0x001f280000300800 */
[----:B------:R-:W4:Y:S04]  /*5e830*/  LDL.LU R17, [R1+0xd4] ;  /* 0x0000d40001117983 */ /* 0x000f280000300800 */
[----:B-1----:R-:W4:Y:S04]  /*5e840*/  LDL.LU R18, [R1+0xd8] ;  /* 0x0000d80001127983 */ /* 0x002f280000300800 */
[----:B------:R-:W4:Y:S04]  /*5e850*/  LDL.LU R19, [R1+0xdc] ;  /* 0x0000dc0001137983 */ /* 0x000f280000300800 */
[----:B------:R0:W-:Y:S01]  /*5e860*/  STL.64 [R1+0x36b0], R4 ;  /* 0x0036b00401007387 */ /* 0x0001e20000100a00 */
[----:B---3--:R-:W-:-:S02]  /*5e870*/  IMAD.MOV.U32 R2, RZ, RZ, R8 ;  /* 0x000000ffff027224 */ /* 0x008fc400078e0008 */
[----:B------:R-:W-:Y:S01]  /*5e880*/  IMAD.MOV.U32 R0, RZ, RZ, R9 ;  /* 0x000000ffff007224 */ /* 0x000fe200078e0009 */
[----:B0-----:R-:W3:Y:S04]  /*5e890*/  LDL.LU R4, [R1+0x340] ;  /* 0x0003400001047983 */ /* 0x001ee80000300800 */
[----:B------:R-:W3:Y:S04]  /*5e8a0*/  LDL.LU R5, [R1+0x344] ;  /* 0x0003440001057983 */ /* 0x000ee80000300800 */
[----:B------:R-:W3:Y:S04]  /*5e8b0*/  LDL.LU R6, [R1+0x348] ;  /* 0x0003480001067983 */ /* 0x000ee80000300800 */
[----:B------:R-:W3:Y:S01]  /*5e8c0*/  LDL.LU R7, [R1+0x34c] ;  /* 0x00034c0001077983 */ /* 0x000ee20000300800 */
[----:B--2---:R-:W-:-:S15]  /*5e8d0*/  HMMA.16816.F32.BF16 R12, R20, R8, R12 ;  /* 0x00000008140c723c */ /* 0x004fde000004180c */
[----:B------:R-:W-:-:S04]  /*5e8e0*/  NOP ;  /* 0x0000000000007918 */ /* 0x000fc80000000000 */
        /* <DEDUP_REMOVED lines=16> */
[----:B------:R0:W-:Y:S04]  /*5e9f0*/  STL.64 [R1+0x980], R12 ;  /* 0x0009800c01007387 */ /* 0x0001e80000100a00 */
[----:B------:R-:W-:Y:S04]  /*5ea00*/  STL.64 [R1+0x988], R14 ;  /* 0x0009880e01007387 */ /* 0x000fe80000100a00 */
        /* <DEDUP_REMOVED lines=16> */
[----:B------:R0:W-:Y:S04]  /*5eb10*/  STL.64 [R1+0x960], R8 ;  /* 0x0009600801007387 */ /* 0x0001e80000100a00 */
[----:B------:R1:W-:Y:S04]  /*5eb20*/  STL.64 [R1+0x968], R10 ;  /* 0x0009680a01007387 */ /* 0x0003e80000100a00 */
[----:B0-----:R-:W3:Y:S01]  /*5eb30*/  LDL.LU.64 R8, [R1+0x3768] ;  /* 0x0037680001087983 */ /* 0x001ee20000300a00 */
[----:B-1----:R-:W-:-:S02]  /*5eb40*/  IMAD.MOV.U32 R11, RZ, RZ, R12 ;  /* 0x000000ffff0b7224 */ /* 0x002fc400078e000c */
[----:B------:R-:W-:Y:S01]  /*5eb50*/  IMAD.MOV.U32 R10, RZ, RZ, R13 ;  /* 0x000000ffff0a7224 */ /* 0x000fe200078e000d */
[----:B------:R-:W2:Y:S04]  /*5eb60*/  LDL.LU.64 R14, [R1+0x3760] ;  /* 0x00376000010e7983 */ /* 0x000ea80000300a00 */
[----:B------:R-:W2:Y:S01]  /*5eb70*/  LDL.LU.64 R12, [R1+0x3758] ;  /* 0x00375800010c7983 */ /* 0x000ea20000300a00 */
[----:B----4-:R-:W-:Y:S02]  /*5eb80*/  IMAD.MOV.U32 R29, RZ, RZ, R24 ;  /* 0x000000ffff1d7224 */ /* 0x010fe400078e0018 */
[----:B------:R-:W-:Y:S01]  /*5eb90*/  IMAD.MOV.U32 R28, RZ, RZ, R25 ;  /* 0x000000ffff1c7224 */ /* 0x000fe200078e0019 */
[----:B--2---:R-:W-:-:S15]  /*5eba0*/  HMMA.16816.F32.BF16 R12, R20, R24, R12 ;  /* 0x00000018140c723c */ /* 0x004fde000004180c */
[----:B------:R-:W-:-:S04]  /*5ebb0*/  NOP ;  /* 0x0000000000007918 */ /* 0x000fc80000000000 */
[----:B------:R-:W-:Y:S04]  /*5ebc0*/  STL.64 [R1+0x940], R12 ;  /* 0x0009400c01007387 */ /* 0x000fe80000100a00 */
[----:B------:R0:W-:Y:S04]  /*5ebd0*/  STL.64 [R1+0x948], R14 ;  /* 0x0009480e01007387 */ /* 0x0001e80000100a00 */
[----:B0-----:R-:W2:Y:S04]  /*5ebe0*/  LDL.LU.64 R14, [R1+0x3750] ;  /* 0x00375000010e7983 */ /* 0x001ea80000300a00 */
[----:B------:R-:W4:Y:S04]  /*5ebf0*/  LDL.LU.64 R12, [R1+0x3748] ;  /* 0x00374800010c7983 */ /* 0x000f280000300a00 */
[----:B------:R-:W2:Y:S04]  /*5ec00*/  LDL.LU.64 R26, [R1+0x3740] ;  /* 0x00374000011a7983 */ /* 0x000ea80000300a00 */
[----:B------:R-:W2:Y:S02]  /*5ec10*/  LDL.LU.64 R24, [R1+0x3738] ;  /* 0x0037380001187983 */ /* 0x000ea40000300a00 */
[----:B--2---:R-:W-:Y:S02]  /*5ec20*/  HMMA.16816.F32.BF16 R16, R20, R24, R16 ;  /* 0x000000181410723c */ /* 0x004fe40000041810 */
[----:B------:R-:W-:Y:S04]  /*5ec30*/  STL.64 [R1+0x3620], R26 ;  /* 0x0036201a01007387 */ /* 0x000fe80000100a00 */
[----:B------:R0:W-:-:S13]  /*5ec40*/  STL.64 [R1+0x3618], R24 ;  /* 0x0036181801007387 */ /* 0x0001da0000100a00 */
[----:B------:R-:W-:Y:S04]  /*5ec50*/  STL.64 [R1+0x930], R16 ;  /* 0x0009301001007387 */ /* 0x000fe80000100a00 */
[----:B------:R-:W-:Y:S04]  /*5ec60*/  STL.64 [R1+0x938], R18 ;  /* 0x0009381201007387 */ /* 0x000fe80000100a00 */
[----:B0-----:R-:W3:Y:S04]  /*5ec70*/  LDL.LU R24, [R1+0x2a0] ;  /* 0x0002a00001187983 */ /* 0x001ee80000300800 */
[----:B------:R-:W3:Y:S04]  /*5ec80*/  LDL.LU R25, [R1+0x2a4] ;  /* 0x0002a40001197983 */ /* 0x000ee80000300800 */
[----:B------:R-:W3:Y:S04]  /*5ec90*/  LDL.LU R26, [R1+0x2a8] ;  /* 0x0002a800011a7983 */ /* 0x000ee80000300800 */
[----:B------:R-:W3:Y:S04]  /*5eca0*/  LDL.LU R27, [R1+0x2ac] ;  /* 0x0002ac00011b7983 */ /* 0x000ee80000300800 */
[----:B------:R-:W0:Y:S01]  /*5ecb0*/  LDSM.16.MT88.4 R16, [R3+UR5+0x8000] ;  /* 0x008000050310783b */ /* 0x000e220008004200 */
[----:B----4-:R-:W-:Y:S03]  /*5ecc0*/  HMMA.16816.F32.BF16 R4, R20, R12, R4 ;  /* 0x0000000c1404723c */ /* 0x010fe60000041804 */
[----:B0-----:R-:W-:Y:S04]  /*5ecd0*/  STL.64 [R1+0x3578], R18 ;  /* 0x0035781201007387 */ /* 0x001fe80000100a00 */
[----:B------:R0:W-:Y:S02]  /*5ece0*/  STL.64 [R1+0x3570], R16 ;  /* 0x0035701001007387 */ /* 0x0001e40000100a00 */
[----:B0-----:R-:W-:-:S02]  /*5ecf0*/  IMAD.MOV.U32 R16, RZ, RZ, R15 ;  /* 0x000000ffff107224 */ /* 0x001fc400078e000f */
[----:B------:R-:W-:-:S05]  /*5ed00*/  IMAD.MOV.U32 R17, RZ, RZ, R14 ;  /* 0x000000ffff117224 */ /* 0x000fca00078e000e */
[----:B------:R0:W-:Y:S04]  /*5ed10*/  STL.64 [R1+0x36f8], R16 ;  /* 0x0036f81001007387 */ /* 0x0001e80000100a00 */
[----:B0-----:R-:W2:Y:S04]  /*5ed20*/  LDL.64 R16, [R1+0x210] ;  /* 0x0002100001107983 */ /* 0x001ea80000100a00 */
[----:B------:R-:W-:Y:S04]  /*5ed30*/  STL.64 [R1+0x920], R4 ;  /* 0x0009200401007387 */ /* 0x000fe80000100a00 */
[----:B------:R0:W-:Y:S04]  /*5ed40*/  STL.64 [R1+0x928], R6 ;  /* 0x0009280601007387 */ /* 0x0001e80000100a00 */
[----:B0-----:R-:W4:Y:S04]  /*5ed50*/  LDL.LU.64 R6, [R1+0x3730] ;  /* 0x0037300001067983 */ /* 0x001f280000300a00 */
[----:B------:R-:W4:Y:S04]  /*5ed60*/  LDL.LU.64 R4, [R1+0x3728] ;  /* 0x0037280001047983 */ /* 0x000f280000300a00 */
[----:B------:R0:W-:Y:S04]  /*5ed70*/  STL.64 [R1+0x3710], R12 ;  /* 0x0037100c01007387 */ /* 0x0001e80000100a00 */
[----:B0-----:R-:W2:Y:S04]  /*5ed80*/  LDL.LU R12, [R1+0x280] ;  /* 0x00028000010c7983 */ /* 0x001ea80000300800 */
[----:B------:R-:W2:Y:S04]  /*5ed90*/  LDL.LU R13, [R1+0x284] ;  /* 0x00028400010d7983 */ /* 0x000ea80000300800 */
[----:B------:R-:W2:Y:S04]  /*5eda0*/  LDL.LU R14, [R1+0x288] ;  /* 0x00028800010e7983 */ /* 0x000ea80000300800 */
[----:B------:R-:W2:Y:S01]  /*5edb0*/  LDL.LU R15, [R1+0x28c] ;  /* 0x00028c00010f7983 */ /* 0x000ea20000300800 */
[----:B---3--:R-:W-:-:S15]  /*5edc0*/  HMMA.16816.F32.BF16 R24, R20, R8, R24 ;  /* 0x000000081418723c */ /* 0x008fde0000041818 */
[----:B------:R-:W-:-:S04]  /*5edd0*/  NOP ;  /* 0x0000000000007918 */ /* 0x000fc80000000000 */
[----:B------:R0:W-:Y:S04]  /*5ede0*/  STL.64 [R1+0x900], R24 ;  /* 0x0009001801007387 */ /* 0x0001e80000100a00 */
[----:B------:R-:W-:Y:S01]  /*5edf0*/  STL.64 [R1+0x908], R26 ;  /* 0x0009081a01007387 */ /* 0x000fe20000100a00 */
[----:B0-----:R-:W-:Y:S02]  /*5ee00*/  IMAD.MOV.U32 R24, RZ, RZ, R29 ;  /* 0x000000ffff187224 */ /* 0x001fe400078e001d */
[----:B------:R-:W-:-:S05]  /*5ee10*/  IMAD.MOV.U32 R25, RZ, RZ, R28 ;  /* 0x000000ffff197224 */ /* 0x000fca00078e001c */
[----:B------:R0:W-:Y:S04]  /*5ee20*/  STL.64 [R1+0x3638], R24 ;  /* 0x0036381801007387 */ /* 0x0001e80000100a00 */
[----:B0-----:R-:W4:Y:S04]  /*5ee30*/  LDL.64 R24, [R1+0x50] ;  /* 0x0000500001187983 */ /* 0x001f280000100a00 */
[----:B------:R-:W-:Y:S01]  /*5ee40*/  STL.64 [R1+0x3610], R8 ;  /* 0x0036100801007387 */ /* 0x000fe20000100a00 */
[----:B----4-:R-:W-:-:S15]  /*5ee50*/  HMMA.16816.F32.BF16 R4, R20, R24, R4 ;  /* 0x000000181404723c */ /* 0x010fde0000041804 */
[----:B------:R-:W-:-:S04]  /*5ee60*/  NOP ;  /* 0x0000000000007918 */ /* 0x000fc80000000000 */
[----:B------:R-:W-:Y:S04]  /*5ee70*/  STL.64 [R1+0x8f0], R4 ;  /* 0x0008f00401007387 */ /* 0x000fe80000100a00 */
[----:B------:R0:W-:Y:S04]  /*5ee80*/  STL.64 [R1+0x8f8], R6 ;  /* 0x0008f80601007387 */ /* 0x0001e80000100a00 */
[----:B0-----:R-:W3:Y:S01]  /*5ee90*/  LDL.LU.64 R6, [R1+0x3720] ;  /* 0x0037200001067983 */ /* 0x001ee20000300a00 */
[----:B--2---:R-:W-:Y:S01]  /*5eea0*/  HMMA.16816.F32.BF16 R12, R20, R16, R12 ;  /* 0x00000010140c723c */ /* 0x004fe2000004180c */
[----:B------:R-:W-:-:S02]  /*5eeb0*/  IMAD.MOV.U32 R9, RZ, RZ, R24 ;  /* 0x000000ffff097224 */ /* 0x000fc400078e0018 */
[----:B------:R-:W-:Y:S02]  /*5eec0*/  IMAD.MOV.U32 R8, RZ, RZ, R25 ;  /* 0x000000ffff087224 */ /* 0x000fe400078e0019 */
[----:B------:R-:W-:Y:S02]  /*5eed0*/  IMAD.MOV.U32 R24, RZ, RZ, R11 ;  /* 0x000000ffff187224 */ /* 0x000fe400078e000b */
[----:B------:R-:W-:Y:S01]  /*5eee0*/  IMAD.MOV.U32 R25, RZ, RZ, R10 ;  /* 0x000000ffff197224 */ /* 0x000fe200078e000a */
[----:B------:R-:W2:Y:S01]  /*5eef0*/  LDL.LU.64 R4, [R1+0x3718] ;  /* 0x0037180001047983 */ /* 0x000ea20000300a00 */
[----:B------:R-:W-:Y:S02]  /*5ef00*/  IMAD.MOV.U32 R11, RZ, RZ, R16 ;  /* 0x000000ffff0b7224 */ /* 0x000fe400078e0010 */
[----:B------:R-:W-:Y:S01]  /*5ef10*/  IMAD.MOV.U32 R10, RZ, RZ, R17 ;  /* 0x000000ffff0a7224 */ /* 0x000fe200078e0011 */
[----:B------:R3:W-:Y:S07]  /*5ef20*/  STL.64 [R1+0x3650], R24 ;  /* 0x0036501801007387 */ /* 0x0007ee0000100a00 */
[----:B------:R-:W-:Y:S04]  /*5ef30*/  STL.64 [R1+0x8d0], R12 ;  /* 0x0008d00c01007387 */ /* 0x000fe80000100a00 */
[----:B------:R-:W-:Y:S01]  /*5ef40*/  STL.64 [R1+0x8d8], R14 ;  /* 0x0008d80e01007387 */ /* 0x000fe20000100a00 */
[----:B---3--:R-:W-:-:S02]  /*5ef50*/  IMAD.MOV.U32 R24, RZ, RZ, R7 ;  /* 0x000000ffff187224 */ /* 0x008fc400078e0007 */
[----:B------:R-:W-:-:S05]  /*5ef60*/  IMAD.MOV.U32 R25, RZ, RZ, R6 ;  /* 0x000000ffff197224 */ /* 0x000fca00078e0006 */
[----:B------:R-:W-:Y:S04]  /*5ef70*/  STL.64 [R1+0x3668], R24 ;  /* 0x0036681801007387 */ /* 0x000fe80000100a00 */
[----:B------:R-:W-:Y:S04]  /*5ef80*/  STL.64 [R1+0x3630], R10 ;  /* 0x0036300a01007387 */ /* 0x000fe80000100a00 */
[----:B------:R0:W-:Y:S04]  /*5ef90*/  STL.64 [R1+0x3628], R8 ;  /* 0x0036280801007387 */ /* 0x0001e80000100a00 */
[----:B0-----:R-:W3:Y:S04]  /*5efa0*/  LDL.LU R8, [R1+0x70] ;  /* 0x0000700001087983 */ /* 0x001ee80000300800 */
[----:B------:R-:W3:Y:S04]  /*5efb0*/  LDL.LU R9, [R1+0x74] ;  /* 0x0000740001097983 */ /* 0x000ee80000300800 */
[----:B------:R-:W4:Y:S04]  /*5efc0*/  LDL.LU R10, [R1+0x78] ;  /* 0x00007800010a7983 */ /* 0x000f280000300800 */
[----:B------:R-:W4:Y:S01]  /*5efd0*/  LDL.LU R11, [R1+0x7c] ;  /* 0x00007c00010b7983 */ /* 0x000f220000300800 */
[----:B--2---:R-:W-:-:S02]  /*5efe0*/  IMAD.MOV.U32 R24, RZ, RZ, R5 ;  /* 0x000000ffff187224 */ /* 0x004fc400078e0005 */
[----:B------:R-:W-:-:S05]  /*5eff0*/  IMAD.MOV.U32 R25, RZ, RZ, R4 ;  /* 0x000000ffff197224 */ /* 0x000fca00078e0004 */
[----:B------:R-:W-:Y:S04]  /*5f000*/  STL.64 [R1+0x3680], R24 ;  /* 0x0036801801007387 */ /* 0x000fe80000100a00 */
[----:B----4-:R-:W-:Y:S04]  /*5f010*/  STL.64 [R1+0x3648], R10 ;  /* 0x0036480a01007387 */ /* 0x010fe80000100a00 */
[----:B---3--:R0:W-:Y:S04]  /*5f020*/  STL.64 [R1+0x3640], R8 ;  /* 0x0036400801007387 */ /* 0x0081e80000100a00 */
[----:B0-----:R-:W2:Y:S04]  /*5f030*/  LDL.LU R8, [R1+0x80] ;  /* 0x0000800001087983 */ /* 0x001ea80000300800 */
[----:B------:R-:W2:Y:S04]  /*5f040*/  LDL.LU R9, [R1+0x84] ;  /* 0x0000840001097983 */ /* 0x000ea80000300800 */
[----:B------:R-:W3:Y:S04]  /*5f050*/  LDL.LU R10, [R1+0x88] ;  /* 0x00008800010a7983 */ /* 0x000ee80000300800 */
[----:B------:R-:W3:Y:S04]  /*5f060*/  LDL.LU R11, [R1+0x8c] ;  /* 0x00008c00010b7983 */ /* 0x000ee80000300800 */
[----:B------:R-:W4:Y:S01]  /*5f070*/  LDL.64 R4, [R1+0x1c0] ;  /* 0x0001c00001047983 */ /* 0x000f220000100a00 */
[----:B------:R-:W-:-:S02]  /*5f080*/  IMAD.MOV.U32 R24, RZ, RZ, R2 ;  /* 0x000000ffff187224 */ /* 0x000fc400078e0002 */
[----:B------:R-:W-:Y:S01]  /*5f090*/  IMAD.MOV.U32 R25, RZ, RZ, R0 ;  /* 0x000000ffff197224 */ /* 0x000fe200078e0000 */
[----:B----4-:R-:W-:Y:S04]  /*5f0a0*/  STL.64 [R1+0x36c8], R4 ;  /* 0x0036c80401007387 */ /* 0x010fe80000100a00 */
[----:B------:R0:W-:Y:S04]  /*5f0b0*/  STL.64 [R1+0x36a8], R24 ;  /* 0x0036a81801007387 */ /* 0x0001e80000100a00 */
[----:B0-----:R-:W4:Y:S04]  /*5f0c0*/  LDL.LU R24, [R1+0xc0] ;  /* 0x0000c00001187983 */ /* 0x001f280000300800 */
        /* <DEDUP_REMOVED lines=15> */
[----:B--2---:R-:W-:Y:S04]  /*5f1c0*/  STL.64 [R1+0x3708], R18 ;  /* 0x0037081201007387 */ /* 0x004fe80000100a00 */
[----:B------:R0:W-:Y:S04]  /*5f1d0*/  STL.64 [R1+0x3700], R16 ;  /* 0x0037001001007387 */ /* 0x0001e80000100a00 */
[----:B0-----:R-:W2:Y:S04]  /*5f1e0*/  LDL.64 R16, [R1+0x200] ;  /* 0x0002000001107983 */ /* 0x001ea80000100a00 */
[----:B------:R-:W-:Y:S04]  /*5f1f0*/  STL.64 [R1+0x36d8], R6 ;  /* 0x0036d80601007387 */ /* 0x000fe80000100a00 */
[----:B------:R0:W-:Y:S04]  /*5f200*/  STL.64 [R1+0x36d0], R4 ;  /* 0x0036d00401007387 */ /* 0x0001e80000100a00 */
[----:B0-----:R-:W2:Y:S04]  /*5f210*/  LDL.64 R4, [R1+0x1e0] ;  /* 0x0001e00001047983 */ /* 0x001ea80000100a00 */
[----:B--2---:R0:W-:Y:S04]  /*5f220*/  STL.64 [R1+0x36f0], R4 ;  /* 0x0036f00401007387 */ /* 0x0041e80000100a00 */
[----:B0-----:R-:W2:Y:S04]  /*5f230*/  LDL.64 R4, [R1+0x1f0] ;  /* 0x0001f00001047983 */ /* 0x001ea80000100a00 */
[----:B------:R-:W-:Y:S04]  /*5f240*/  STL.64 [R1+0x36c0], R26 ;  /* 0x0036c01a01007387 */ /* 0x000fe80000100a00 */
[----:B----4-:R0:W-:Y:S04]  /*5f250*/  STL.64 [R1+0x36b8], R24 ;  /* 0x0036b81801007387 */ /* 0x0101e80000100a00 */
        /* <DEDUP_REMOVED lines=21> */
[----:B------:R-:W4:Y:S04]  /*5f3b0*/  LDL.LU R10, [R1+0xa8] ;  /* 0x0000a800010a7983 */ /* 0x000f280000300800 */
[----:B------:R-:W4:Y:S04]  /*5f3c0*/  LDL.LU R11, [R1+0xac] ;  /* 0x0000ac00010b7983 */ /* 0x000f280000300800 */
[----:B----4-:R-:W-:Y:S04]  /*5f3d0*/  STL.64 [R1+0x3690], R10 ;  /* 0x0036900a01007387 */ /* 0x010fe80000100a00 */
[----:B---3--:R0:W-:Y:S04]  /*5f3e0*/  STL.64 [R1+0x3688], R8 ;  /* 0x0036880801007387 */ /* 0x0081e80000100a00 */
[----:B0-----:R-:W3:Y:S04]  /*5f3f0*/  LDL.LU R8, [R1+0xb0] ;  /* 0x0000b00001087983 */ /* 0x001ee80000300800 */
[----:B------:R-:W3:Y:S04]  /*5f400*/  LDL.LU R9, [R1+0xb4] ;  /* 0x0000b40001097983 */ /* 0x000ee80000300800 */
[----:B------:R-:W3:Y:S04]  /*5f410*/  LDL.LU R10, [R1+0xb8] ;  /* 0x0000b800010a7983 */ /* 0x000ee80000300800 */
[----:B------:R-:W3:Y:S04]  /*5f420*/  LDL.LU R11, [R1+0xbc] ;  /* 0x0000bc00010b7983 */ /* 0x000ee80000300800 */
[----:B------:R0:W-:Y:S04]  /*5f430*/  STL.64 [R1+0x8b0], R12 ;  /* 0x0008b00c01007387 */ /* 0x0001e80000100a00 */
[----:B------:R1:W-:Y:S04]  /*5f440*/  STL.64 [R1+0x8b8], R14 ;  /* 0x0008b80e01007387 */ /* 0x0003e80000100a00 */
[----:B0-----:R-:W4:Y:S01]  /*5f450*/  LDL.LU.64 R12, [R1+0x3710] ;  /* 0x00371000010c7983 */ /* 0x001f220000300a00 */
[----:B-1----:R-:W-:-:S02]  /*5f460*/  IMAD.MOV.U32 R15, RZ, RZ, R16 ;  /* 0x000000ffff0f7224 */ /* 0x002fc400078e0010 */
[----:B------:R-:W-:Y:S01]  /*5f470*/  IMAD.MOV.U32 R14, RZ, RZ, R17 ;  /* 0x000000ffff0e7224 */ /* 0x000fe200078e0011 */
        /* <DEDUP_REMOVED lines=9> */
[----:B------:R-:W2:Y:S02]  /*5f510*/  LDL.LU.64 R4, [R1+0x36f0] ;  /* 0x0036f00001047983 */ /* 0x000ea40000300a00 */
[----:B--2---:R-:W-:Y:S01]  /*5f520*/  HMMA.16816.F32.BF16 R24, R20, R4, R24 ;  /* 0x000000041418723c */ /* 0x004fe20000041818 */
[----:B------:R-:W-:Y:S02]  /*5f530*/  IMAD.MOV.U32 R29, RZ, RZ, R4 ;  /* 0x000000ffff1d7224 */ /* 0x000fe400078e0004 */
[----:B------:R-:W-:-:S15]  /*5f540*/  IMAD.MOV.U32 R28, RZ, RZ, R5 ;  /* 0x000000ffff1c7224 */ /* 0x000fde00078e0005 */
[----:B------:R-:W-:Y:S01]  /*5f550*/  NOP ;  /* 0x0000000000007918 */ /* 0x000fe20000000000 */
[----:B------:R-:W-:Y:S04]  /*5f560*/  STL.64 [R1+0x870], R24 ;  /* 0x0008701801007387 */ /* 0x000fe80000100a00 */
[----:B------:R0:W-:Y:S04]  /*5f570*/  STL.64 [R1+0x878], R26 ;  /* 0x0008781a01007387 */ /* 0x0001e80000100a00 */
[----:B0-----:R-:W2:Y:S04]  /*5f580*/  LDL.LU.64 R26, [R1+0x36e8] ;  /* 0x0036e800011a7983 */ /* 0x001ea80000300a00 */
[----:B------:R-:W2:Y:S04]  /*5f590*/  LDL.LU.64 R24, [R1+0x36e0] ;  /* 0x0036e00001187983 */ /* 0x000ea80000300a00 */
[----:B------:R-:W2:Y:S04]  /*5f5a0*/  LDL.LU.64 R6, [R1+0x36d8] ;  /* 0x0036d80001067983 */ /* 0x000ea80000300a00 */
[----:B------:R-:W2:Y:S02]  /*5f5b0*/  LDL.LU.64 R4, [R1+0x36d0] ;  /* 0x0036d00001047983 */ /* 0x000ea40000300a00 */
[----:B--2---:R-:W-:-:S15]  /*5f5c0*/  HMMA.16816.F32.BF16 R4, R20, R16, R4 ;  /* 0x000000101404723c */ /* 0x004fde0000041804 */
[----:B------:R-:W-:-:S04]  /*5f5d0*/  NOP ;  /* 0x0000000000007918 */ /* 0x000fc80000000000 */
[----:B------:R0:W-:Y:S04]  /*5f5e0*/  STL.64 [R1+0x7d0], R4 ;  /* 0x0007d00401007387 */ /* 0x0001e80000100a00 */
[----:B------:R-:W-:Y:S04]  /*5f5f0*/  STL.64 [R1+0x7d8], R6 ;  /* 0x0007d80601007387 */ /* 0x000fe80000100a00 */
[----:B0-----:R-:W2:Y:S04]  /*5f600*/  LDL.LU.64 R4, [R1+0x36c8] ;  /* 0x0036c80001047983 */ /* 0x001ea80000300a00 */
[----:B------:R-:W-:Y:S01]  /*5f610*/  STL.64 [R1+0x3590], R16 ;  /* 0x0035901001007387 */ /* 0x000fe20000100a00 */
        /* <DEDUP_REMOVED lines=45> */
[----:B------:R-:W2:-:S13]  /*5f8f0*/  LDL.LU.64 R8, [R1+0x3628] ;  /* 0x0036280001087983 */ /* 0x000e9a0000300a00 */
[----:B------:R-:W-:Y:S04]  /*5f900*/  STL.64 [R1+0x540], R24 ;  /* 0x0005401801007387 */ /* 0x000fe80000100a00 */
[----:B------:R0:W-:Y:S04]  /*5f910*/  STL.64 [R1+0x548], R26 ;  /* 0x0005481a01007387 */ /* 0x0001e80000100a00 */
[----:B0-----:R-:W2:Y:S04]  /*5f920*/  LDL.LU.64 R26, [R1+0x3620] ;  /* 0x00362000011a7983 */ /* 0x001ea80000300a00 */
[----:B------:R-:W2:Y:S01]  /*5f930*/  LDL.LU.64 R24, [R1+0x3618] ;  /* 0x0036180001187983 */ /* 0x000ea20000300a00 */
[----:B------:R-:W-:-:S02]  /*5f940*/  IMAD.MOV.U32 R16, RZ, RZ, R29 ;  /* 0x000000ffff107224 */ /* 0x000fc400078e001d */
[----:B------:R-:W-:Y:S01]  /*5f950*/  IMAD.MOV.U32 R17, RZ, RZ, R28 ;  /* 0x000000ffff117224 */ /* 0x000fe200078e001c */
[----:B--2---:R-:W-:-:S15]  /*5f960*/  HMMA.16816.F32.BF16 R20, R4, R24, R20 ;  /* 0x000000180414723c */ /* 0x004fde0000041814 */
[----:B------:R-:W-:-:S04]  /*5f970*/  NOP ;  /* 0x0000000000007918 */ /* 0x000fc80000000000 */
[----:B------:R-:W-:Y:S04]  /*5f980*/  STL.64 [R1+0x530], R20 ;  /* 0x0005301401007387 */ /* 0x000fe80000100a00 */
[----:B------:R-:W-:Y:S04]  /*5f990*/  STL.64 [R1+0x538], R22 ;  /* 0x0005381601007387 */ /* 0x000fe80000100a00 */
[----:B------:R0:W-:Y:S04]  /*5f9a0*/  STL.64 [R1+0x35a8], R16 ;  /* 0x0035a81001007387 */ /* 0x0001e80000100a00 */
[----:B------:R-:W1:Y:S01]  /*5f9b0*/  LDSM.16.MT88.4 R20, [R3+UR5+0x8080] ;  /* 0x008080050314783b */ /* 0x000e620008004200 */
[----:B0-----:R-:W-:-:S02]  /*5f9c0*/  IMAD.MOV.U32 R16, RZ, RZ, R19 ;  /* 0x000000ffff107224 */ /* 0x001fc400078e0013 */
[----:B------:R-:W-:-:S05]  /*5f9d0*/  IMAD.MOV.U32 R17, RZ, RZ, R18 ;  /* 0x000000ffff117224 */ /* 0x000fca00078e0012 */
        /* <DEDUP_REMOVED lines=16> */
[----:B---3--:R-:W-:-:S02]  /*5fae0*/  IMAD.MOV.U32 R16, RZ, RZ, R11 ;  /* 0x000000ffff107224 */ /* 0x008fc400078e000b */
        /* <DEDUP_REMOVED lines=15> */
[----:B0-----:R-:W4:Y:S04]  /*5fbe0*/  LDL.LU R16, [R1+0x1a0] ;  /* 0x0001a00001107983 */ /* 0x001f280000300800 */
[----:B------:R-:W4:Y:S04]  /*5fbf0*/  LDL.LU R17, [R1+0x1a4] ;  /* 0x0001a40001117983 */ /* 0x000f280000300800 */
[----:B------:R-:W4:Y:S04]  /*5fc00*/  LDL.LU R18, [R1+0x1a8] ;  /* 0x0001a80001127983 */ /* 0x000f280000300800 */
        /* <DEDUP_REMOVED lines=13> */
[C---:B----4-:R-:W-:Y:S03]  /*5fce0*/  HMMA.16816.F32.BF16 R8, R4.reuse, R12, R8 ;  /* 0x0000000c0408723c */ /* 0x050fe60000041808 */
        /* <DEDUP_REMOVED lines=12> */
[----:B-1----:R-:W-:Y:S04]  /*5fdb0*/  STL.64 [R1+0x3458], R22 ;  /* 0x0034581601007387 */ /* 0x002fe80000100a00 */
[----:B------:R0:W-:Y:S04]  /*5fdc0*/  STL.64 [R1+0x3450], R20 ;  /* 0x0034501401007387 */ /* 0x0001e80000100a00 */
[----:B0-----:R-:W3:Y:S04]  /*5fdd0*/  LDL.64 R20, [R1+0x1b0] ;  /* 0x0001b00001147983 */ /* 0x001ee80000100a00 */
[----:B------:R0:W-:Y:S04]  /*5fde0*/  STL.64 [R1+0x520], R8 ;  /* 0x0005200801007387 */ /* 0x0001e80000100a00 */
[----:B------:R-:W-:Y:S04]  /*5fdf0*/  STL.64 [R1+0x528], R10 ;  /* 0x0005280a01007387 */ /* 0x000fe80000100a00 */
[----:B0-----:R-:W4:Y:S04]  /*5fe00*/  LDL.LU.64 R8, [R1+0x3610] ;  /* 0x0036100001087983 */ /* 0x001f280000300a00 */
[----:B------:R-:W-:Y:S01]  /*5fe10*/  STL.64 [R1+0x3568], R12 ;  /* 0x0035680c01007387 */ /* 0x000fe20000100a00 */
[----:B----4-:R-:W-:-:S15]  /*5fe20*/  HMMA.16816.F32.BF16 R16, R4, R8, R16 ;  /* 0x000000080410723c */ /* 0x010fde0000041810 */
[----:B------:R-:W-:-:S04]  /*5fe30*/  NOP ;  /* 0x0000000000007918 */ /* 0x000fc80000000000 */
[----:B------:R0:W-:Y:S04]  /*5fe40*/  STL.64 [R1+0x510], R16 ;  /* 0x0005101001007387 */ /* 0x0001e80000100a00 */
[----:B------:R-:W-:Y:S04]  /*5fe50*/  STL.64 [R1+0x518], R18 ;  /* 0x0005181201007387 */ /* 0x000fe80000100a00 */
[----:B0-----:R-:W2:Y:S04]  /*5fe60*/  LDL.LU.64 R16, [R1+0x3608] ;  /* 0x0036080001107983 */ /* 0x001ea80000300a00 */
[----:B------:R0:W-:Y:S04]  /*5fe70*/  STL.64 [R1+0x3560], R8 ;  /* 0x0035600801007387 */ /* 0x0001e80000100a00 */
[----:B0-----:R-:W4:Y:S04]  /*5fe80*/  LDL.LU R8, [R1+0x330] ;  /* 0x0003300001087983 */ /* 0x001f280000300800 */
[----:B------:R-:W4:Y:S04]  /*5fe90*/  LDL.LU R9, [R1+0x334] ;  /* 0x0003340001097983 */ /* 0x000f280000300800 */
[----:B------:R-:W4:Y:S04]  /*5fea0*/  LDL.LU R10, [R1+0x338] ;  /* 0x00033800010a7983 */ /* 0x000f280000300800 */
[----:B------:R-:W4:Y:S01]  /*5feb0*/  LDL.LU R11, [R1+0x33c] ;  /* 0x00033c00010b7983 */ /* 0x000f220000300800 */
        /* <DEDUP_REMOVED lines=29> */
[----:B0-----:R-:W2:Y:S01]  /*60090*/  LDL.LU.64 R16, [R1+0x3590] ;  /* 0x0035900001107983 */ /* 0x001ea20000300a00 */
[----:B------:R-:W-:Y:S02]  /*600a0*/  IMAD.MOV.U32 R12, RZ, RZ, R2 ;  /* 0x000000ffff0c7224 */ /* 0x000fe400078e0002 */
[----:B------:R-:W-:Y:S01]  /*600b0*/  IMAD.MOV.U32 R13, RZ, RZ, R0 ;  /* 0x000000ffff0d7224 */ /* 0x000fe200078e0000 */
[C---:B--2---:R-:W-:Y:S01]  /*600c0*/  HMMA.16816.F32.BF16 R16, R4.reuse, R16, R24 ;  /* 0x000000100410723c */ /* 0x044fe20000041818 */
[----:B------:R-:W3:Y:S04]  /*600d0*/  LDL.LU.64 R26, [R1+0x3588] ;  /* 0x00358800011a7983 */ /* 0x000ee80000300a00 */
[----:B------:R-:W3:Y:S03]  /*600e0*/  LDL.LU.64 R24, [R1+0x3580] ;  /* 0x0035800001187983 */ /* 0x000ee60000300a00 */
[C---:B----4-:R-:W-:Y:S11]  /*600f0*/  HMMA.16816.F32.BF16 R8, R4.reuse, R12, R8 ;  /* 0x0000000c0408723c */ /* 0x050ff60000041808 */
[----:B------:R-:W-:Y:S04]  /*60100*/  STL.64 [R1+0x70], R16 ;  /* 0x0000701001007387 */ /* 0x000fe80000100a00 */
[----:B------:R0:W-:Y:S04]  /*60110*/  STL.64 [R1+0x78], R18 ;  /* 0x0000781201007387 */ /* 0x0001e80000100a00 */
[----:B0-----:R-:W2:Y:S04]  /*60120*/  LDL.LU.64 R18, [R1+0x3578] ;  /* 0x0035780001127983 */ /* 0x001ea80000300a00 */
[----:B------:R-:W2:Y:S04]  /*60130*/  LDL.LU.64 R16, [R1+0x3570] ;  /* 0x0035700001107983 */ /* 0x000ea80000300a00 */
[----:B------:R-:W2:Y:S04]  /*60140*/  LDL.LU R12, [R1+0x350] ;  /* 0x00035000010c7983 */ /* 0x000ea80000300800 */
[----:B------:R0:W-:Y:S04]  /*60150*/  STL.64 [R1+0x130], R8 ;  /* 0x0001300801007387 */ /* 0x0001e80000100a00 */
[----:B------:R-:W-:Y:S01]  /*60160*/  STL.64 [R1+0x138], R10 ;  /* 0x0001380a01007387 */ /* 0x000fe20000100a00 */
[----:B---3--:R-:W-:-:S15]  /*60170*/  HMMA.16816.F32.BF16 R4, R4, R20, R24 ;  /* 0x000000140404723c */ /* 0x008fde0000041818 */
[----:B------:R-:W-:-:S04]  /*60180*/  NOP ;  /* 0x0000000000007918 */ /* 0x000fc80000000000 */
[----:B------:R1:W-:Y:S04]  /*60190*/  STL.64 [R1+0x60], R4 ;  /* 0x0000600401007387 */ /* 0x0003e80000100a00 */
[----:B------:R3:W-:Y:S04]  /*601a0*/  STL.64 [R1+0x68], R6 ;  /* 0x0000680601007387 */ /* 0x0007e80000100a00 */
[----:B------:R-:W2:Y:S04]  /*601b0*/  LDL.LU R13, [R1+0x354] ;  /* 0x00035400010d7983 */ /* 0x000ea80000300800 */
[----:B------:R-:W2:Y:S04]  /*601c0*/  LDL.LU R14, [R1+0x358] ;  /* 0x00035800010e7983 */ /* 0x000ea80000300800 */
[----:B------:R-:W2:Y:S04]  /*601d0*/  LDL.LU R15, [R1+0x35c] ;  /* 0x00035c00010f7983 */ /* 0x000ea80000300800 */
[----:B------:R-:W4:Y:S04]  /*601e0*/  LDL.64 R24, [R1] ;  /* 0x0000000001187983 */ /* 0x000f280000100a00 */
[----:B0-----:R-:W2:Y:S04]  /*601f0*/  LDL.64 R8, [R1+0x40] ;  /* 0x0000400001087983 */ /* 0x001ea80000100a00 */
[----:B----4-:R0:W-:Y:S04]  /*60200*/  STL.64 [R1+0x3528], R24 ;  /* 0x0035281801007387 */ /* 0x0101e80000100a00 */
[----:B-1----:R-:W4:Y:S04]  /*60210*/  LDL.LU R4, [R1+0x3c0] ;  /* 0x0003c00001047983 */ /* 0x002f280000300800 */
[----:B------:R-:W4:Y:S04]  /*60220*/  LDL.LU R5, [R1+0x3c4] ;  /* 0x0003c40001057983 */ /* 0x000f280000300800 */
[----:B---3--:R-:W3:Y:S04]  /*60230*/  LDL.LU R6, [R1+0x3c8] ;  /* 0x0003c80001067983 */ /* 0x008ee80000300800 */
[----:B------:R-:W3:Y:S04]  /*60240*/  LDL.LU R7, [R1+0x3cc] ;  /* 0x0003cc0001077983 */ /* 0x000ee80000300800 */
[----:B0-----:R-:W2:Y:S04]  /*60250*/  LDL.64 R24, [R1+0x10] ;  /* 0x0000100001187983 */ /* 0x001ea80000100a00 */
[----:B--2---:R0:W-:Y:S04]  /*60260*/  STL.64 [R1+0x3540], R24 ;  /* 0x0035401801007387 */ /* 0x0041e80000100a00 */
[----:B0-----:R-:W2:Y:S04]  /*60270*/  LDL.64 R24, [R1+0x20] ;  /* 0x0000200001187983 */ /* 0x001ea80000100a00 */
[----:B--2---:R0:W-:Y:S04]  /*60280*/  STL.64 [R1+0x3558], R24 ;  /* 0x0035581801007387 */ /* 0x0041e80000100a00 */
[----:B0-----:R-:W2:Y:S04]  /*60290*/  LDL.64 R24, [R1+0x30] ;  /* 0x0000300001187983 */ /* 0x001ea80000100a00 */
[----:B---3--:R-:W-:Y:S04]  /*602a0*/  STL.64 [R1+0x3520], R6 ;  /* 0x0035200601007387 */ /* 0x008fe80000100a00 */
[----:B----4-:R0:W-:Y:S04]  /*602b0*/  STL.64 [R1+0x3518], R4 ;  /* 0x0035180401007387 */ /* 0x0101e80000100a00 */
        /* <DEDUP_REMOVED lines=17> */
[----:B0-----:R-:W2:Y:S04]  /*603d0*/  LDL.LU R20, [R1+0x370] ;  /* 0x0003700001147983 */ /* 0x001ea80000300800 */
[----:B------:R-:W2:Y:S04]  /*603e0*/  LDL.LU R21, [R1+0x374] ;  /* 0x0003740001157983 */ /* 0x000ea80000300800 */
[----:B------:R-:W2:Y:S04]  /*603f0*/  LDL.LU R22, [R1+0x378] ;  /* 0x0003780001167983 */ /* 0x000ea80000300800 */
[----:B------:R-:W2:Y:S01]  /*60400*/  LDL.LU R23, [R1+0x37c] ;  /* 0x00037c0001177983 */ /* 0x000ea20000300800 */
[----:B------:R-:W-:Y:S01]  /*60410*/  HMMA.16816.F32.BF16 R12, R16, R8, R12 ;  /* 0x00000008100c723c */ /* 0x000fe2000004180c */
[----:B------:R-:W-:-:S15]  /*60420*/  IMAD.MOV.U32 R11, RZ, RZ, R9 ;  /* 0x000000ffff0b7224 */ /* 0x000fde00078e0009 */
[----:B------:R-:W-:-:S03]  /*60430*/  NOP ;  /* 0x0000000000007918 */ /* 0x000fc60000000000 */
[----:B------:R0:W-:Y:S04]  /*60440*/  STL.64 [R1+0x120], R12 ;  /* 0x0001200c01007387 */ /* 0x0001e80000100a00 */
[----:B------:R1:W-:Y:S04]  /*60450*/  STL.64 [R1+0x128], R14 ;  /* 0x0001280e01007387 */ /* 0x0003e80000100a00 */
[----:B0-----:R-:W4:Y:S01]  /*60460*/  LDL.LU.64 R12, [R1+0x3568] ;  /* 0x00356800010c7983 */ /* 0x001f220000300a00 */
[----:B-1----:R-:W-:-:S03]  /*60470*/  IMAD.MOV.U32 R15, RZ, RZ, R8 ;  /* 0x000000ffff0f7224 */ /* 0x002fc600078e0008 */
[----:B------:R-:W3:Y:S04]  /*60480*/  LDL.LU.64 R8, [R1+0x3560] ;  /* 0x0035600001087983 */ /* 0x000ee80000300a00 */
[----:B------:R-:W-:Y:S04]  /*60490*/  STL [R1+0x34d4], R11 ;  /* 0x0034d40b01007387 */ /* 0x000fe80000100800 */
[----:B------:R-:W-:Y:S01]  /*604a0*/  STL [R1+0x34d0], R15 ;  /* 0x0034d00f01007387 */ /* 0x000fe20000100800 */
[----:B--2---:R-:W-:-:S15]  /*604b0*/  HMMA.16816.F32.BF16 R20, R16, R24, R20 ;  /* 0x000000181014723c */ /* 0x004fde0000041814 */
[----:B------:R-:W-:-:S04]  /*604c0*/  NOP ;  /* 0x0000000000007918 */ /* 0x000fc80000000000 */
[----:B------:R0:W-:Y:S04]  /*604d0*/  STL.64 [R1+0x110], R20 ;  /* 0x0001101401007387 */ /* 0x0001e80000100a00 */
[----:B------:R1:W-:Y:S01]  /*604e0*/  STL.64 [R1+0x118], R22 ;  /* 0x0001181601007387 */ /* 0x0003e20000100a00 */
[----:B0-----:R-:W-:Y:S02]  /*604f0*/  IMAD.MOV.U32 R21, RZ, RZ, R24 ;  /* 0x000000ffff157224 */ /* 0x001fe400078e0018 */
[----:B------:R-:W-:Y:S02]  /*60500*/  IMAD.MOV.U32 R20, RZ, RZ, R25 ;  /* 0x000000ffff147224 */ /* 0x000fe400078e0019 */
[----:B------:R-:W3:Y:S02]  /*60510*/  LDL.LU.64 R24, [R1+0x3558] ;  /* 0x0035580001187983 */ /* 0x000ee40000300a00 */
[----:B---3--:R-:W-:Y:S01]  /*60520*/  HMMA.16816.F32.BF16 R4, R16, R24, R4 ;  /* 0x000000181004723c */ /* 0x008fe20000041804 */
[----:B-1----:R-:W-:-:S02]  /*60530*/  IMAD.MOV.U32 R23, RZ, RZ, R24 ;  /* 0x000000ffff177224 */ /* 0x002fc400078e0018 */
        /* <DEDUP_REMOVED lines=9> */
[----:B0-----:R-:W3:Y:S04]  /*605d0*/  LDL.64 R20, [R1+0x50] ;  /* 0x0000500001147983 */ /* 0x001ee80000100a00 */
[----:B---3--:R0:W-:Y:S04]  /*605e0*/  STL.64 [R1+0x34f0], R20 ;  /* 0x0034f01401007387 */ /* 0x0081e80000100a00 */
[----:B0-----:R-:W3:Y:S04]  /*605f0*/  LDL.LU R20, [R1+0x3f0] ;  /* 0x0003f00001147983 */ /* 0x001ee80000300800 */
[----:B------:R-:W3:Y:S04]  /*60600*/  LDL.LU R21, [R1+0x3f4] ;  /* 0x0003f40001157983 */ /* 0x000ee80000300800 */
[----:B------:R-:W3:Y:S04]  /*60610*/  LDL.LU R22, [R1+0x3f8] ;  /* 0x0003f80001167983 */ /* 0x000ee80000300800 */
[----:B------:R-:W3:Y:S01]  /*60620*/  LDL.LU R23, [R1+0x3fc] ;  /* 0x0003fc0001177983 */ /* 0x000ee20000300800 */
[----:B--2---:R-:W-:Y:S01]  /*60630*/  HMMA.16816.F32.BF16 R4, R16, R24, R4 ;  /* 0x000000181004723c */ /* 0x004fe20000041804 */
[----:B------:R-:W-:-:S02]  /*60640*/  IMAD.MOV.U32 R29, RZ, RZ, R24 ;  /* 0x000000ffff1d7224 */ /* 0x000fc400078e0018 */
[----:B------:R-:W-:Y:S01]  /*60650*/  IMAD.MOV.U32 R28, RZ, RZ, R25 ;  /* 0x000000ffff1c7224 */ /* 0x000fe200078e0019 */
[----:B---3--:R-:W-:Y:S04]  /*60660*/  STL.64 [R1+0x3500], R22 ;  /* 0x0035001601007387 */ /* 0x008fe80000100a00 */
[----:B------:R0:W-:Y:S04]  /*60670*/  STL.64 [R1+0x34f8], R20 ;  /* 0x0034f81401007387 */ /* 0x0001e80000100a00 */
[----:B0-----:R-:W4:Y:S04]  /*60680*/  LDL.LU R20, [R1+0x3e0] ;  /* 0x0003e00001147983 */ /* 0x001f280000300800 */
[----:B------:R-:W4:Y:S04]  /*60690*/  LDL.LU R21, [R1+0x3e4] ;  /* 0x0003e40001157983 */ /* 0x000f280000300800 */
[----:B------:R-:W4:Y:S04]  /*606a0*/  LDL.LU R22, [R1+0x3e8] ;  /* 0x0003e80001167983 */ /* 0x000f280000300800 */
[----:B------:R-:W4:Y:S04]  /*606b0*/  LDL.LU R23, [R1+0x3ec] ;  /* 0x0003ec0001177983 */ /* 0x000f280000300800 */
        /* <DEDUP_REMOVED lines=13> */
[----:B------:R-:W3:Y:S04]  /*60790*/  LDL.LU.64 R26, [R1+0x3510] ;  /* 0x00351000011a7983 */ /* 0x000ee80000300a00 */
[----:B------:R-:W2:Y:S02]  /*607a0*/  LDL.LU.64 R24, [R1+0x3508] ;  /* 0x0035080001187983 */ /* 0x000ea40000300a00 */
[----:B--2---:R-:W-:Y:S02]  /*607b0*/  HMMA.16816.F32.BF16 R4, R16, R24, R4 ;  /* 0x000000181004723c */ /* 0x004fe40000041804 */
[----:B---3--:R-:W-:Y:S04]  /*607c0*/  STL.64 [R1+0x33d8], R26 ;  /* 0x0033d81a01007387 */ /* 0x008fe80000100a00 */
[----:B------:R0:W-:-:S13]  /*607d0*/  STL.64 [R1+0x33d0], R24 ;  /* 0x0033d01801007387 */ /* 0x0001da0000100a00 */
[----:B------:R-:W-:Y:S04]  /*607e0*/  STL.64 [R1+0xd0], R4 ;  /* 0x0000d00401007387 */ /* 0x000fe80000100a00 */
[----:B------:R-:W-:Y:S04]  /*607f0*/  STL.64 [R1+0xd8], R6 ;  /* 0x0000d80601007387 */ /* 0x000fe80000100a00 */
[----:B0-----:R-:W2:Y:S04]  /*60800*/  LDL.64 R24, [R1+0x210] ;  /* 0x0002100001187983 */ /* 0x001ea80000100a00 */
[----:B------:R-:W0:Y:S01]  /*60810*/  LDSM.16.MT88.4 R4, [R3+UR5+0x8100] ;  /* 0x008100050304783b */ /* 0x000e220008004200 */
[C---:B----4-:R-:W-:Y:S03]  /*60820*/  HMMA.16816.F32.BF16 R20, R16.reuse, R12, R20 ;  /* 0x0000000c1014723c */ /* 0x050fe60000041814 */
[----:B--2---:R1:W-:Y:S04]  /*60830*/  STL.64 [R1+0x34e8], R24 ;  /* 0x0034e81801007387 */ /* 0x0043e80000100a00 */
[----:B-1----:R-:W2:Y:S04]  /*60840*/  LDL.LU R24, [R1+0x410] ;  /* 0x0004100001187983 */ /* 0x002ea80000300800 */
[----:B------:R-:W2:Y:S04]  /*60850*/  LDL.LU R25, [R1+0x414] ;  /* 0x0004140001197983 */ /* 0x000ea80000300800 */
[----:B------:R-:W2:Y:S04]  /*60860*/  LDL.LU R26, [R1+0x418] ;  /* 0x00041800011a7983 */ /* 0x000ea80000300800 */
[----:B------:R-:W2:Y:S04]  /*60870*/  LDL.LU R27, [R1+0x41c] ;  /* 0x00041c00011b7983 */ /* 0x000ea80000300800 */
[----:B0-----:R-:W-:Y:S04]  /*60880*/  STL.64 [R1+0x3308], R6 ;  /* 0x0033080601007387 */ /* 0x001fe80000100a00 */
        /* <DEDUP_REMOVED lines=8> */
[----:B------:R-:W4:Y:S02]  /*60910*/  LDL.LU.64 R20, [R1+0x34f8] ;  /* 0x0034f80001147983 */ /* 0x000f240000300a00 */
[----:B----4-:R-:W-:-:S15]  /*60920*/  HMMA.16816.F32.BF16 R20, R16, R8, R20 ;  /* 0x000000081014723c */ /* 0x010fde0000041814 */
[----:B------:R-:W-:-:S04]  /*60930*/  NOP ;  /* 0x0000000000007918 */ /* 0x000fc80000000000 */
[----:B------:R0:W-:Y:S04]  /*60940*/  STL.64 [R1+0x2b0], R20 ;  /* 0x0002b01401007387 */ /* 0x0001e80000100a00 */
[----:B------:R-:W-:Y:S04]  /*60950*/  STL.64 [R1+0x2b8], R22 ;  /* 0x0002b81601007387 */ /* 0x000fe80000100a00 */
[----:B0-----:R-:W2:Y:S04]  /*60960*/  LDL.LU.64 R20, [R1+0x34f0] ;  /* 0x0034f00001147983 */ /* 0x001ea80000300a00 */
[----:B------:R-:W-:Y:S04]  /*60970*/  STL [R1+0x33b0], R8 ;  /* 0x0033b00801007387 */ /* 0x000fe80000100800 */
[----:B------:R-:W-:Y:S01]  /*60980*/  STL [R1+0x33ac], R9 ;  /* 0x0033ac0901007387 */ /* 0x000fe20000100800 */
[----:B--2---:R-:W-:-:S15]  /*60990*/  HMMA.16816.F32.BF16 R24, R16, R20, R24 ;  /* 0x000000141018723c */ /* 0x004fde0000041818 */
[----:B------:R-:W-:-:S04]  /*609a0*/  NOP ;  /* 0x0000000000007918 */ /* 0x000fc80000000000 */
[----:B------:R0:W-:Y:S04]  /*609b0*/  STL.64 [R1+0x2a0], R24 ;  /* 0x0002a01801007387 */ /* 0x0001e80000100a00 */
[----:B------:R-:W-:Y:S04]  /*609c0*/  STL.64 [R1+0x2a8], R26 ;  /* 0x0002a81a01007387 */ /* 0x000fe80000100a00 */
[----:B0-----:R-:W3:Y:S01]  /*609d0*/  LDL.LU.64 R24, [R1+0x34e8] ;  /* 0x0034e80001187983 */ /* 0x001ee20000300a00 */
[----:B------:R-:W-:Y:S02]  /*609e0*/  IMAD.MOV.U32 R0, RZ, RZ, R21 ;  /* 0x000000ffff007224 */ /* 0x000fe400078e0015 */
[----:B------:R-:W-:Y:S01]  /*609f0*/  IMAD.MOV.U32 R2, RZ, RZ, R20 ;  /* 0x000000ffff027224 */ /* 0x000fe200078e0014 */
[----:B------:R-:W2:Y:S04]  /*60a00*/  LDL.LU.64 R22, [R1+0x34e0] ;  /* 0x0034e00001167983 */ /* 0x000ea80000300a00 */
[----:B------:R-:W4:Y:S04]  /*60a10*/  LDL.LU.64 R20, [R1+0x34d8] ;  /* 0x0034d80001147983 */ /* 0x000f280000300a00 */
[----:B------:R-:W-:Y:S04]  /*60a20*/  STL [R1+0x33b8], R0 ;  /* 0x0033b80001007387 */ /* 0x000fe80000100800 */
[----:B------:R-:W-:Y:S01]  /*60a30*/  STL [R1+0x33b4], R2 ;  /* 0x0033b40201007387 */ /* 0x000fe20000100800 */
[----:B---3--:R-:W-:-:S15]  /*60a40*/  HMMA.16816.F32.BF16 R4, R16, R24, R4 ;  /* 0x000000181004723c */ /* 0x008fde0000041804 */
[----:B------:R-:W-:-:S04]  /*60a50*/  NOP ;  /* 0x0000000000007918 */ /* 0x000fc80000000000 */
[----:B------:R0:W-:Y:S04]  /*60a60*/  STL.64 [R1+0x290], R4 ;  /* 0x0002900401007387 */ /* 0x0001e80000100a00 */
[----:B------:R1:W-:Y:S04]  /*60a70*/  STL.64 [R1+0x298], R6 ;  /* 0x0002980601007387 */ /* 0x0003e80000100a00 */
[----:B0-----:R-:W3:Y:S04]  /*60a80*/  LDL.LU R4, [R1+0x5b0] ;  /* 0x0005b00001047983 */ /* 0x001ee80000300800 */
[----:B------:R-:W3:Y:S04]  /*60a90*/  LDL.LU R5, [R1+0x5b4] ;  /* 0x0005b40001057983 */ /* 0x000ee80000300800 */
[----:B-1----:R-:W2:Y:S04]  /*60aa0*/  LDL.LU R6, [R1+0x5b8] ;  /* 0x0005b80001067983 */ /* 0x002ea80000300800 */
[----:B------:R-:W2:Y:S01]  /*60ab0*/  LDL.LU R7, [R1+0x5bc] ;  /* 0x0005bc0001077983 */ /* 0x000ea20000300800 */
[----:B------:R-:W-:-:S02]  /*60ac0*/  IMAD.MOV.U32 R14, RZ, RZ, R24 ;  /* 0x000000ffff0e7224 */ /* 0x000fc400078e0018 */
[----:B------:R-:W-:Y:S02]  /*60ad0*/  IMAD.MOV.U32 R10, RZ, RZ, R25 ;  /* 0x000000ffff0a7224 */ /* 0x000fe400078e0019 */
[----:B------:R-:W-:Y:S02]  /*60ae0*/  IMAD.MOV.U32 R24, RZ, RZ, R11 ;  /* 0x000000ffff187224 */ /* 0x000fe400078e000b */
[----:B------:R-:W-:Y:S01]  /*60af0*/  IMAD.MOV.U32 R25, RZ, RZ, R15 ;  /* 0x000000ffff197224 */ /* 0x000fe200078e000f */
[----:B--2---:R-:W-:Y:S04]  /*60b00*/  STL.64 [R1+0x33e8], R6 ;  /* 0x0033e80601007387 */ /* 0x004fe80000100a00 */
[----:B---3--:R-:W-:Y:S04]  /*60b10*/  STL.64 [R1+0x33e0], R4 ;  /* 0x0033e00401007387 */ /* 0x008fe80000100a00 */
[----:B------:R-:W2:Y:S04]  /*60b20*/  LDL.LU R11, [R1+0x34d4] ;  /* 0x0034d400010b7983 */ /* 0x000ea80000300800 */
        /* <DEDUP_REMOVED lines=18> */
[----:B----4-:R-:W-:-:S02]  /*60c50*/  IMAD.MOV.U32 R24, RZ, RZ, R21 ;  /* 0x000000ffff187224 */ /* 0x010fc400078e0015 */
[----:B------:R-:W-:-:S05]  /*60c60*/  IMAD.MOV.U32 R25, RZ, RZ, R20 ;  /* 0x000000ffff197224 */ /* 0x000fca00078e0014 */
[----:B------:R-:W-:Y:S04]  /*60c70*/  STL.64 [R1+0x3438], R24 ;  /* 0x0034381801007387 */ /* 0x000fe80000100a00 */
[----:B--2---:R-:W-:Y:S04]  /*60c80*/  STL.64 [R1+0x3418], R6 ;  /* 0x0034180601007387 */ /* 0x004fe80000100a00 */
[----:B------:R0:W-:Y:S04]  /*60c90*/  STL.64 [R1+0x3410], R4 ;  /* 0x0034100401007387 */ /* 0x0001e80000100a00 */
[----:B0-----:R-:W2:Y:S04]  /*60ca0*/  LDL.LU R4, [R1+0x4b0] ;  /* 0x0004b00001047983 */ /* 0x001ea80000300800 */
[----:B------:R-:W2:Y:S04]  /*60cb0*/  LDL.LU R5, [R1+0x4b4] ;  /* 0x0004b40001057983 */ /* 0x000ea80000300800 */
[----:B------:R-:W4:Y:S04]  /*60cc0*/  LDL.LU R6, [R1+0x4b8] ;  /* 0x0004b80001067983 */ /* 0x000f280000300800 */
[----:B------:R-:W4:Y:S04]  /*60cd0*/  LDL.LU R7, [R1+0x4bc] ;  /* 0x0004bc0001077983 */ /* 0x000f280000300800 */
[----:B------:R-:W2:Y:S01]  /*60ce0*/  LDL.64 R20, [R1+0x1c0] ;  /* 0x0001c00001147983 */ /* 0x000ea20000100a00 */
        /* <DEDUP_REMOVED lines=8> */
[----:B------:R-:W2:Y:S04]  /*60d70*/  LDL.64 R20, [R1+0x1d0] ;  /* 0x0001d00001147983 */ /* 0x000ea80000100a00 */
[----:B--2---:R0:W-:Y:S04]  /*60d80*/  STL.64 [R1+0x3498], R20 ;  /* 0x0034981401007387 */ /* 0x0041e80000100a00 */
[----:B0-----:R-:W2:Y:S04]  /*60d90*/  LDL.64 R20, [R1+0x1e0] ;  /* 0x0001e00001147983 */ /* 0x001ea80000100a00 */
[----:B--2---:R-:W-:Y:S04]  /*60da0*/  STL.64 [R1+0x34b0], R20 ;  /* 0x0034b01401007387 */ /* 0x004fe80000100a00 */
[----:B---3--:R-:W-:Y:S04]  /*60db0*/  STL.64 [R1+0x3478], R26 ;  /* 0x0034781a01007387 */ /* 0x008fe80000100a00 */
        /* <DEDUP_REMOVED lines=33> */
[----:B------:R-:W-:Y:S01]  /*60fd0*/  IMAD.MOV.U32 R15, RZ, RZ, R21 ;  /* 0x000000ffff0f7224 */ /* 0x000fe200078e0015 */
[C---:B--2---:R-:W-:Y:S01]  /*60fe0*/  HMMA.16816.F32.BF16 R24, R16.reuse, R20, R24 ;  /* 0x000000141018723c */ /* 0x044fe20000041818 */
[----:B----4-:R-:W-:Y:S04]  /*60ff0*/  STL.64 [R1+0x3448], R6 ;  /* 0x0034480601007387 */ /* 0x010fe80000100a00 */
[----:B---3--:R0:W-:Y:S04]  /*61000*/  STL.64 [R1+0x3440], R4 ;  /* 0x0034400401007387 */ /* 0x0081e80000100a00 */
[----:B0-----:R-:W2:Y:S04]  /*61010*/  LDL.LU R4, [R1+0x490] ;  /* 0x0004900001047983 */ /* 0x001ea80000300800 */
[----:B------:R-:W2:Y:S04]  /*61020*/  LDL.LU R5, [R1+0x494] ;  /* 0x0004940001057983 */ /* 0x000ea80000300800 */
[----:B------:R-:W2:Y:S04]  /*61030*/  LDL.LU R6, [R1+0x498] ;  /* 0x0004980001067983 */ /* 0x000ea80000300800 */
[----:B------:R-:W2:Y:S04]  /*61040*/  LDL.LU R7, [R1+0x49c] ;  /* 0x00049c0001077983 */ /* 0x000ea80000300800 */
[----:B------:R0:W-:Y:S04]  /*61050*/  STL [R1+0x33c0], R10 ;  /* 0x0033c00a01007387 */ /* 0x0001e80000100800 */
[----:B------:R-:W3:Y:S04]  /*61060*/  LDL.LU R8, [R1+0x440] ;  /* 0x0004400001087983 */ /* 0x000ee80000300800 */
[----:B------:R-:W3:Y:S04]  /*61070*/  LDL.LU R9, [R1+0x444] ;  /* 0x0004440001097983 */ /* 0x000ee80000300800 */
[----:B0-----:R-:W3:Y:S04]  /*61080*/  LDL.LU R10, [R1+0x448] ;  /* 0x00044800010a7983 */ /* 0x001ee80000300800 */
[----:B------:R-:W3:Y:S04]  /*61090*/  LDL.LU R11, [R1+0x44c] ;  /* 0x00044c00010b7983 */ /* 0x000ee80000300800 */
[----:B------:R-:W-:Y:S04]  /*610a0*/  STL [R1+0x33bc], R14 ;  /* 0x0033bc0e01007387 */ /* 0x000fe80000100800 */
[----:B------:R-:W-:Y:S04]  /*610b0*/  STL.64 [R1+0x280], R24 ;  /* 0x0002801801007387 */ /* 0x000fe80000100a00 */
[----:B------:R0:W-:Y:S04]  /*610c0*/  STL.64 [R1+0x288], R26 ;  /* 0x0002881a01007387 */ /* 0x0001e80000100a00 */
[----:B0-----:R-:W4:Y:S04]  /*610d0*/  LDL.LU.64 R26, [R1+0x34c8] ;  /* 0x0034c800011a7983 */ /* 0x001f280000300a00 */
[----:B------:R-:W4:Y:S04]  /*610e0*/  LDL.LU.64 R24, [R1+0x34c0] ;  /* 0x0034c00001187983 */ /* 0x000f280000300a00 */
[----:B------:R-:W3:Y:S04]  /*610f0*/  LDL.LU.64 R20, [R1+0x34b8] ;  /* 0x0034b80001147983 */ /* 0x000ee80000300a00 */
[----:B------:R-:W-:Y:S04]  /*61100*/  STL [R1+0x33c8], R15 ;  /* 0x0033c80f01007387 */ /* 0x000fe80000100800 */
[----:B------:R-:W-:Y:S01]  /*61110*/  STL [R1+0x33c4], R28 ;  /* 0x0033c41c01007387 */ /* 0x000fe20000100800 */
[----:B---3--:R-:W-:Y:S01]  /*61120*/  HMMA.16816.F32.BF16 R8, R16, R20, R8 ;  /* 0x000000141008723c */ /* 0x008fe20000041808 */
[----:B------:R-:W-:-:S15]  /*61130*/  IMAD.MOV.U32 R29, RZ, RZ, R21 ;  /* 0x000000ffff1d7224 */ /* 0x000fde00078e0015 */
[----:B------:R-:W-:-:S03]  /*61140*/  NOP ;  /* 0x0000000000007918 */ /* 0x000fc60000000000 */
[----:B------:R-:W-:Y:S04]  /*61150*/  STL.64 [R1+0x270], R8 ;  /* 0x0002700801007387 */ /* 0x000fe80000100a00 */
[----:B------:R0:W-:Y:S02]  /*61160*/  STL.64 [R1+0x278], R10 ;  /* 0x0002780a01007387 */ /* 0x0001e40000100a00 */
[----:B0-----:R-:W-:Y:S02]  /*61170*/  IMAD.MOV.U32 R11, RZ, RZ, R20 ;  /* 0x000000ffff0b7224 */ /* 0x001fe400078e0014 */
[----:B------:R-:W4:Y:S02]  /*61180*/  LDL.LU.64 R20, [R1+0x34b0] ;  /* 0x0034b00001147983 */ /* 0x000f240000300a00 */
[----:B----4-:R-:W-:Y:S01]  /*61190*/  HMMA.16816.F32.BF16 R24, R16, R20, R24 ;  /* 0x000000141018723c */ /* 0x010fe20000041818 */
        /* <DEDUP_REMOVED lines=26> */
[----:B---3--:R-:W-:Y:S02]  /*61340*/  HMMA.16816.F32.BF16 R16, R16, R20, R24 ;  /* 0x000000141010723c */ /* 0x008fe40000041818 */
[----:B------:R-:W2:Y:S01]  /*61350*/  LDL.LU.64 R24, [R1+0x3460] ;  /* 0x0034600001187983 */ /* 0x000ea20000300a00 */
[----:B------:R-:W-:-:S02]  /*61360*/  IMAD.MOV.U32 R15, RZ, RZ, R20 ;  /* 0x000000ffff0f7224 */ /* 0x000fc400078e0014 */
[----:B------:R-:W-:-:S14]  /*61370*/  IMAD.MOV.U32 R28, RZ, RZ, R21 ;  /* 0x000000ffff1c7224 */ /* 0x000fdc00078e0015 */
        /* <DEDUP_REMOVED lines=38> */
[----:B------:R-:W3:Y:S02]  /*615e0*/  LDL.LU.64 R24, [R1+0x33d0] ;  /* 0x0033d00001187983 */ /* 0x000ee40000300a00 */
[----:B---3--:R-:W-:Y:S02]  /*615f0*/  HMMA.16816.F32.BF16 R16, R20, R24, R16 ;  /* 0x000000181410723c */ /* 0x008fe40000041810 */
[----:B----4-:R-:W-:Y:S04]  /*61600*/  STL.64 [R1+0x32b8], R26 ;  /* 0x0032b81a01007387 */ /* 0x010fe80000100a00 */
[----:B------:R-:W-:-:S13]  /*61610*/  STL.64 [R1+0x32b0], R24 ;  /* 0x0032b01801007387 */ /* 0x000fda0000100a00 */
[----:B------:R-:W-:Y:S04]  /*61620*/  STL.64 [R1+0x170], R16 ;  /* 0x0001701001007387 */ /* 0x000fe80000100a00 */
[----:B------:R-:W-:Y:S04]  /*61630*/  STL.64 [R1+0x178], R18 ;  /* 0x0001781201007387 */ /* 0x000fe80000100a00 */
[----:B------:R-:W0:Y:S04]  /*61640*/  LDSM.16.MT88.4 R16, [R3+UR5+0x8180] ;  /* 0x008180050310783b */ /* 0x000e280008004200 */
[----:B0-----:R-:W-:Y:S04]  /*61650*/  STL.64 [R1+0x3210], R18 ;  /* 0x0032101201007387 */ /* 0x001fe80000100a00 */
[----:B------:R0:W-:Y:S02]  /*61660*/  STL.64 [R1+0x3208], R16 ;  /* 0x0032081001007387 */ /* 0x0001e40000100a00 */
[----:B0-----:R-:W-:-:S02]  /*61670*/  IMAD.MOV.U32 R16, RZ, RZ, R15 ;  /* 0x000000ffff107224 */ /* 0x001fc400078e000f */
[----:B------:R-:W-:Y:S01]  /*61680*/  IMAD.MOV.U32 R17, RZ, RZ, R28 ;  /* 0x000000ffff117224 */ /* 0x000fe200078e001c */
[----:B------:R-:W3:Y:S04]  /*61690*/  LDL.LU R15, [R1+0x33c8] ;  /* 0x0033c800010f7983 */ /* 0x000ee80000300800 */
[----:B------:R-:W4:Y:S04]  /*616a0*/  LDL.LU R28, [R1+0x33c4] ;  /* 0x0033c400011c7983 */ /* 0x000f280000300800 */
[----:B------:R2:W-:Y:S02]  /*616b0*/  STL.64 [R1+0x3310], R16 ;  /* 0x0033101001007387 */ /* 0x0005e40000100a00 */
[----:B--2---:R-:W-:Y:S02]  /*616c0*/  HMMA.16816.F32.BF16 R16, R20, R12, R4 ;  /* 0x0000000c1410723c */ /* 0x004fe40000041804 */
[----:B------:R-:W-:Y:S04]  /*616d0*/  STL [R1+0x315c], R3 ;  /* 0x00315c0301007387 */ /* 0x000fe80000100800 */
[----:B------:R-:W2:-:S13]  /*616e0*/  LDL.LU R4, [R1+0x630] ;  /* 0x0006300001047983 */ /* 0x000e9a0000300800 */
[----:B------:R0:W-:Y:S04]  /*616f0*/  STL.64 [R1+0x160], R16 ;  /* 0x0001601001007387 */ /* 0x0001e80000100a00 */
[----:B------:R-:W-:Y:S04]  /*61700*/  STL.64 [R1+0x168], R18 ;  /* 0x0001681201007387 */ /* 0x000fe80000100a00 */
[----:B------:R-:W2:Y:S04]  /*61710*/  LDL.LU R5, [R1+0x634] ;  /* 0x0006340001057983 */ /* 0x000ea80000300800 */
[----:B------:R-:W2:Y:S04]  /*61720*/  LDL.LU R6, [R1+0x638] ;  /* 0x0006380001067983 */ /* 0x000ea80000300800 */
[----:B------:R-:W2:Y:S01]  /*61730*/  LDL.LU R7, [R1+0x63c] ;  /* 0x00063c0001077983 */ /* 0x000ea20000300800 */
[----:B0-----:R-:W-:Y:S01]  /*61740*/  MOV R16, R10 ;  /* 0x0000000a00107202 */ /* 0x001fe20000000f00 */
[----:B------:R-:W-:-:S02]  /*61750*/  IMAD.MOV.U32 R17, RZ, RZ, R14 ;  /* 0x000000ffff117224 */ /* 0x000fc400078e000e */
        /* <DEDUP_REMOVED lines=10> */
[----:B------:R-:W-:Y:S01]  /*61800*/  IMAD.MOV.U32 R17, RZ, RZ, R2 ;  /* 0x000000ffff117224 */ /* 0x000fe200078e0002 */
[----:B--2---:R-:W-:Y:S04]  /*61810*/  STL.64 [R1+0x3338], R6 ;  /* 0x0033380601007387 */ /* 0x004fe80000100a00 */
[----:B------:R-:W-:Y:S04]  /*61820*/  STL.64 [R1+0x3330], R4 ;  /* 0x0033300401007387 */ /* 0x000fe80000100a00 */
[----:B------:R-:W2:Y:S04]  /*61830*/  LDL.LU R0, [R1+0x33b8] ;  /* 0x0033b80001007983 */ /* 0x000ea80000300800 */
[----:B------:R-:W2:Y:S04]  /*61840*/  LDL.LU R2, [R1+0x33b4] ;  /* 0x0033b40001027983 */ /* 0x000ea80000300800 */
[----:B------:R0:W-:Y:S02]  /*61850*/  STL.64 [R1+0x3340], R16 ;  /* 0x0033401001007387 */ /* 0x0001e40000100a00 */
[----:B0-----:R-:W-:-:S02]  /*61860*/  IMAD.MOV.U32 R16, RZ, RZ, R8 ;  /* 0x000000ffff107224 */ /* 0x001fc400078e0008 */
        /* <DEDUP_REMOVED lines=47> */
[----:B0-----:R-:W3:Y:S04]  /*61b60*/  LDL.LU.64 R12, [R1+0x10] ;  /* 0x00001000010c7983 */ /* 0x001ee80000300a00 */
[----:B---3--:R0:W-:Y:S04]  /*61b70*/  STL.64 [R1+0x32d8], R12 ;  /* 0x0032d80c01007387 */ /* 0x0081e80000100a00 */
[----:B0-----:R-:W3:Y:S04]  /*61b80*/  LDL.LU R12, [R1+0x5c0] ;  /* 0x0005c000010c7983 */ /* 0x001ee80000300800 */
[----:B------:R-:W3:Y:S04]  /*61b90*/  LDL.LU R13, [R1+0x5c4] ;  /* 0x0005c400010d7983 */ /* 0x000ee80000300800 */
[----:B------:R-:W3:Y:S04]  /*61ba0*/  LDL.LU R14, [R1+0x5c8] ;  /* 0x0005c800010e7983 */ /* 0x000ee80000300800 */
[----:B------:R-:W3:Y:S02]  /*61bb0*/  LDL.LU R15, [R1+0x5cc] ;  /* 0x0005cc00010f7983 */ /* 0x000ee40000300800 */
[----:B---3--:R-:W-:-:S15]  /*61bc0*/  HMMA.16816.F32.BF16 R12, R20, R8, R12 ;  /* 0x00000008140c723c */ /* 0x008fde000004180c */
[----:B------:R-:W-:-:S04]  /*61bd0*/  NOP ;  /* 0x0000000000007918 */ /* 0x000fc80000000000 */
[----:B------:R0:W-:Y:S04]  /*61be0*/  STL.64 [R1+0x150], R12 ;  /* 0x0001500c01007387 */ /* 0x0001e80000100a00 */
[----:B------:R-:W-:Y:S04]  /*61bf0*/  STL.64 [R1+0x158], R14 ;  /* 0x0001580e01007387 */ /* 0x000fe80000100a00 */
[----:B0-----:R-:W3:Y:S04]  /*61c00*/  LDL.LU.64 R12, [R1+0x20] ;  /* 0x00002000010c7983 */ /* 0x001ee80000300a00 */
[----:B---3--:R0:W-:Y:S04]  /*61c10*/  STL.64 [R1+0x32f0], R12 ;  /* 0x0032f00c01007387 */ /* 0x0081e80000100a00 */
[----:B0-----:R-:W3:Y:S04]  /*61c20*/  LDL.LU.64 R12, [R1+0x30] ;  /* 0x00003000010c7983 */ /* 0x001ee80000300a00 */
[----:B---3--:R0:W-:Y:S04]  /*61c30*/  STL.64 [R1+0x32f8], R12 ;  /* 0x0032f80c01007387 */ /* 0x0081e80000100a00 */
[----:B0-----:R-:W3:Y:S04]  /*61c40*/  LDL.LU.64 R12, [R1+0x40] ;  /* 0x00004000010c7983 */ /* 0x001ee80000300a00 */
[----:B------:R-:W-:Y:S04]  /*61c50*/  STL [R1+0x32d0], R11 ;  /* 0x0032d00b01007387 */ /* 0x000fe80000100800 */
[----:B------:R0:W-:Y:S04]  /*61c60*/  STL.64 [R1+0x32c8], R8 ;  /* 0x0032c80801007387 */ /* 0x0001e80000100a00 */
[----:B0-----:R-:W2:Y:S04]  /*61c70*/  LDL.LU R8, [R1+0x680] ;  /* 0x0006800001087983 */ /* 0x001ea80000300800 */
[----:B------:R-:W2:Y:S04]  /*61c80*/  LDL.LU R9, [R1+0x684] ;  /* 0x0006840001097983 */ /* 0x000ea80000300800 */
[----:B------:R-:W2:Y:S04]  /*61c90*/  LDL.LU R10, [R1+0x688] ;  /* 0x00068800010a7983 */ /* 0x000ea80000300800 */
[----:B------:R-:W2:Y:S01]  /*61ca0*/  LDL.LU R11, [R1+0x68c] ;  /* 0x00068c00010b7983 */ /* 0x000ea20000300800 */
[----:B------:R-:W-:-:S02]  /*61cb0*/  IMAD.MOV.U32 R24, RZ, RZ, R2 ;  /* 0x000000ffff187224 */ /* 0x000fc400078e0002 */
[----:B------:R-:W-:-:S07]  /*61cc0*/  IMAD.MOV.U32 R25, RZ, RZ, R0 ;  /* 0x000000ffff197224 */ /* 0x000fce00078e0000 */
[C---:B----4-:R-:W-:Y:S01]  /*61cd0*/  HMMA.16816.F32.BF16 R24, R20.reuse, R24, R16 ;  /* 0x000000181418723c */ /* 0x050fe20000041810 */
[----:B--2---:R-:W-:Y:S04]  /*61ce0*/  STL.64 [R1+0x32e8], R10 ;  /* 0x0032e80a01007387 */ /* 0x004fe80000100a00 */
[----:B------:R0:W-:Y:S04]  /*61cf0*/  STL.64 [R1+0x32e0], R8 ;  /* 0x0032e00801007387 */ /* 0x0001e80000100a00 */
[----:B0-----:R-:W2:Y:S04]  /*61d00*/  LDL.LU R8, [R1+0x670] ;  /* 0x0006700001087983 */ /* 0x001ea80000300800 */
[----:B------:R-:W2:Y:S04]  /*61d10*/  LDL.LU R9, [R1+0x674] ;  /* 0x0006740001097983 */ /* 0x000ea80000300800 */
[----:B------:R-:W2:Y:S04]  /*61d20*/  LDL.LU R10, [R1+0x678] ;  /* 0x00067800010a7983 */ /* 0x000ea80000300800 */
[----:B------:R-:W2:Y:S04]  /*61d30*/  LDL.LU R11, [R1+0x67c] ;  /* 0x00067c00010b7983 */ /* 0x000ea80000300800 */
[----:B------:R-:W4:Y:S04]  /*61d40*/  LDL.LU.64 R16, [R1+0x33a0] ;  /* 0x0033a00001107983 */ /* 0x000f280000300a00 */
[----:B------:R0:W-:Y:S04]  /*61d50*/  STL.64 [R1+0x140], R24 ;  /* 0x0001401801007387 */ /* 0x0001e80000100a00 */
[----:B------:R1:W-:Y:S04]  /*61d60*/  STL.64 [R1+0x148], R26 ;  /* 0x0001481a01007387 */ /* 0x0003e80000100a00 */
[----:B0-----:R-:W2:Y:S04]  /*61d70*/  LDL.LU R24, [R1+0x690] ;  /* 0x0006900001187983 */ /* 0x001ea80000300800 */
[----:B------:R-:W2:Y:S04]  /*61d80*/  LDL.LU R25, [R1+0x694] ;  /* 0x0006940001197983 */ /* 0x000ea80000300800 */
[----:B-1----:R-:W2:Y:S04]  /*61d90*/  LDL.LU R26, [R1+0x698] ;  /* 0x00069800011a7983 */ /* 0x002ea80000300800 */
[----:B------:R-:W2:Y:S01]  /*61da0*/  LDL.LU R27, [R1+0x69c] ;  /* 0x00069c00011b7983 */ /* 0x000ea20000300800 */
[----:B----4-:R-:W-:Y:S03]  /*61db0*/  HMMA.16816.F32.BF16 R16, R20, R16, R4 ;  /* 0x000000101410723c */ /* 0x010fe60000041804 */
[----:B------:R-:W4:Y:S04]  /*61dc0*/  LDL.LU.64 R6, [R1+0x3398] ;  /* 0x0033980001067983 */ /* 0x000f280000300a00 */
[----:B------:R-:W4:-:S12]  /*61dd0*/  LDL.LU.64 R4, [R1+0x3390] ;  /* 0x0033900001047983 */ /* 0x000f180000300a00 */
        /* <DEDUP_REMOVED lines=33> */
[----:B----4-:R-:W-:Y:S02]  /*61ff0*/  HMMA.16816.F32.BF16 R20, R20, R16, R4 ;  /* 0x000000101414723c */ /* 0x010fe40000041804 */
[----:B------:R-:W3:Y:S04]  /*62000*/  LDL.LU.64 R6, [R1+0x3308] ;  /* 0x0033080001067983 */ /* 0x000ee80000300a00 */
[----:B------:R-:W3:-:S13]  /*62010*/  LDL.LU.64 R4, [R1+0x3300] ;  /* 0x0033000001047983 */ /* 0x000eda0000300a00 */
[----:B------:R0:W-:Y:S04]  /*62020*/  STL.64 [R1+0x3d0], R20 ;  /* 0x0003d01401007387 */ /* 0x0001e80000100a00 */
[----:B------:R1:W-:Y:S04]  /*62030*/  STL.64 [R1+0x3d8], R22 ;  /* 0x0003d81601007387 */ /* 0x0003e80000100a00 */
[----:B0-----:R-:W4:Y:S04]  /*62040*/  LDL.LU R20, [R1+0x6a0] ;  /* 0x0006a00001147983 */ /* 0x001f280000300800 */
[----:B------:R-:W4:Y:S04]  /*62050*/  LDL.LU R21, [R1+0x6a4] ;  /* 0x0006a40001157983 */ /* 0x000f280000300800 */
[----:B-1----:R-:W4:Y:S04]  /*62060*/  LDL.LU R22, [R1+0x6a8] ;  /* 0x0006a80001167983 */ /* 0x002f280000300800 */
[----:B------:R-:W4:Y:S04]  /*62070*/  LDL.LU R23, [R1+0x6ac] ;  /* 0x0006ac0001177983 */ /* 0x000f280000300800 */
[----:B------:R0:W-:Y:S04]  /*62080*/  STL.64 [R1+0x3220], R16 ;  /* 0x0032201001007387 */ /* 0x0001e80000100a00 */
[----:B0-----:R-:W3:Y:S04]  /*62090*/  LDL.LU R16, [R1+0x650] ;  /* 0x0006500001107983 */ /* 0x001ee80000300800 */
[----:B------:R-:W3:Y:S04]  /*620a0*/  LDL.LU R17, [R1+0x654] ;  /* 0x0006540001117983 */ /* 0x000ee80000300800 */
[----:B------:R-:W3:Y:S04]  /*620b0*/  LDL.LU R18, [R1+0x658] ;  /* 0x0006580001127983 */ /* 0x000ee80000300800 */
[----:B------:R-:W3:Y:S02]  /*620c0*/  LDL.LU R19, [R1+0x65c] ;  /* 0x00065c0001137983 */ /* 0x000ee40000300800 */
[----:B---3--:R-:W-:-:S15]  /*620d0*/  HMMA.16816.F32.BF16 R16, R4, R12, R16 ;  /* 0x0000000c0410723c */ /* 0x008fde0000041810 */
[----:B------:R-:W-:-:S04]  /*620e0*/  NOP ;  /* 0x0000000000007918 */ /* 0x000fc80000000000 */
[----:B------:R0:W-:Y:S04]  /*620f0*/  STL.64 [R1+0x4e0], R16 ;  /* 0x0004e01001007387 */ /* 0x0001e80000100a00 */
[----:B------:R-:W-:Y:S01]  /*62100*/  STL.64 [R1+0x4e8], R18 ;  /* 0x0004e81201007387 */ /* 0x000fe20000100a00 */
[----:B0-----:R-:W-:Y:S02]  /*62110*/  IMAD.MOV.U32 R16, RZ, RZ, R13 ;  /* 0x000000ffff107224 */ /* 0x001fe400078e000d */
[----:B------:R-:W-:Y:S02]  /*62120*/  IMAD.MOV.U32 R17, RZ, RZ, R12 ;  /* 0x000000ffff117224 */ /* 0x000fe400078e000c */
[----:B------:R-:W3:Y:S04]  /*62130*/  LDL.LU.64 R12, [R1+0x32f8] ;  /* 0x0032f800010c7983 */ /* 0x000ee80000300a00 */
[----:B------:R0:W-:Y:S04]  /*62140*/  STL [R1+0x3250], R16 ;  /* 0x0032501001007387 */ /* 0x0001e80000100800 */
[----:B------:R1:W-:Y:S04]  /*62150*/  STL [R1+0x324c], R17 ;  /* 0x00324c1101007387 */ /* 0x0003e80000100800 */
[----:B0-----:R-:W3:Y:S04]  /*62160*/  LDL.LU R16, [R1+0x660] ;  /* 0x0006600001107983 */ /* 0x001ee80000300800 */
[----:B-1----:R-:W3:Y:S04]  /*62170*/  LDL.LU R17, [R1+0x664] ;  /* 0x0006640001117983 */ /* 0x002ee80000300800 */
[----:B------:R-:W3:Y:S04]  /*62180*/  LDL.LU R18, [R1+0x668] ;  /* 0x0006680001127983 */ /* 0x000ee80000300800 */
[----:B------:R-:W3:Y:S02]  /*62190*/  LDL.LU R19, [R1+0x66c] ;  /* 0x00066c0001137983 */ /* 0x000ee40000300800 */
[----:B---3--:R-:W-:-:S15]  /*621a0*/  HMMA.16816.F32.BF16 R16, R4, R12, R16 ;  /* 0x0000000c0410723c */ /* 0x008fde0000041810 */
[----:B------:R-:W-:-:S04]  /*621b0*/  NOP ;  /* 0x0000000000007918 */ /* 0x000fc80000000000 */
[----:B------:R-:W-:Y:S04]  /*621c0*/  STL.64 [R1+0x4d0], R16 ;  /* 0x0004d01001007387 */ /* 0x000fe80000100a00 */
[----:B------:R0:W-:Y:S02]  /*621d0*/  STL.64 [R1+0x4d8], R18 ;  /* 0x0004d81201007387 */ /* 0x0001e40000100a00 */
[----:B0-----:R-:W-:Y:S02]  /*621e0*/  IMAD.MOV.U32 R19, RZ, RZ, R12 ;  /* 0x000000ffff137224 */ /* 0x001fe400078e000c */
[----:B------:R-:W-:Y:S02]  /*621f0*/  IMAD.MOV.U32 R18, RZ, RZ, R13 ;  /* 0x000000ffff127224 */ /* 0x000fe400078e000d */
        /* <DEDUP_REMOVED lines=17> */
[----:B0-----:R-:W2:Y:S04]  /*62310*/  LDL.LU R11, [R1+0x32d0] ;  /* 0x0032d000010b7983 */ /* 0x001ea80000300800 */
[----:B------:R-:W3:Y:S04]  /*62320*/  LDL.LU.64 R8, [R1+0x32c8] ;  /* 0x0032c80001087983 */ /* 0x000ee80000300a00 */
[----:B------:R-:W2:Y:S04]  /*62330*/  LDL.LU.64 R12, [R1+0x32c0] ;  /* 0x0032c000010c7983 */ /* 0x000ea80000300a00 */
[----:B------:R-:W-:Y:S04]  /*62340*/  STL.64 [R1+0x3260], R18 ;  /* 0x0032601201007387 */ /* 0x000fe80000100a00 */
[----:B------:R0:W-:Y:S04]  /*62350*/  STL.64 [R1+0x3258], R16 ;  /* 0x0032581001007387 */ /* 0x0001e80000100a00 */
[----:B0-----:R-:W2:Y:S02]  /*62360*/  LDL.LU.64 R16, [R1] ;  /* 0x0000000001107983 */ /* 0x001ea40000300a00 */
[----:B--2---:R-:W-:-:S15]  /*62370*/  HMMA.16816.F32.BF16 R24, R4, R16, R24 ;  /* 0x000000100418723c */ /* 0x004fde0000041818 */
[----:B------:R-:W-:-:S04]  /*62380*/  NOP ;  /* 0x0000000000007918 */ /* 0x000fc80000000000 */
[----:B------:R-:W-:Y:S04]  /*62390*/  STL.64 [R1+0x4a0], R24 ;  /* 0x0004a01801007387 */ /* 0x000fe80000100a00 */
[----:B------:R0:W-:Y:S04]  /*623a0*/  STL.64 [R1+0x4a8], R26 ;  /* 0x0004a81a01007387 */ /* 0x0001e80000100a00 */
[----:B0-----:R-:W2:Y:S04]  /*623b0*/  LDL.LU.64 R26, [R1+0x32b8] ;  /* 0x0032b800011a7983 */ /* 0x001ea80000300a00 */
[----:B------:R-:W4:Y:S01]  /*623c0*/  LDL.LU.64 R24, [R1+0x32b0] ;  /* 0x0032b00001187983 */ /* 0x000f220000300a00 */
[----:B------:R-:W-:-:S02]  /*623d0*/  IMAD.MOV.U32 R15, RZ, RZ, R16 ;  /* 0x000000ffff0f7224 */ /* 0x000fc400078e0010 */
[----:B------:R-:W-:Y:S02]  /*623e0*/  IMAD.MOV.U32 R3, RZ, RZ, R17 ;  /* 0x000000ffff037224 */ /* 0x000fe400078e0011 */
[----:B----4-:R-:W-:Y:S01]  /*623f0*/  HMMA.16816.F32.BF16 R16, R4, R24, R20 ;  /* 0x000000180410723c */ /* 0x010fe20000041814 */
[----:B------:R-:W4:-:S15]  /*62400*/  LDL.LU R20, [R1+0x6b0] ;  /* 0x0006b00001147983 */ /* 0x000f1e0000300800 */
[----:B------:R-:W-:-:S03]  /*62410*/  NOP ;  /* 0x0000000000007918 */ /* 0x000fc60000000000 */
[----:B------:R0:W-:Y:S04]  /*62420*/  STL.64 [R1+0x490], R16 ;  /* 0x0004901001007387 */ /* 0x0001e80000100a00 */
[----:B------:R-:W-:Y:S04]  /*62430*/  STL.64 [R1+0x498], R18 ;  /* 0x0004981201007387 */ /* 0x000fe80000100a00 */
[----:B------:R-:W4:Y:S04]  /*62440*/  LDL.LU R21, [R1+0x6b4] ;  /* 0x0006b40001157983 */ /* 0x000f280000300800 */
[----:B------:R-:W4:Y:S04]  /*62450*/  LDL.LU R22, [R1+0x6b8] ;  /* 0x0006b80001167983 */ /* 0x000f280000300800 */
[----:B------:R-:W4:Y:S04]  /*62460*/  LDL.LU R23, [R1+0x6bc] ;  /* 0x0006bc0001177983 */ /* 0x000f280000300800 */
[----:B0-----:R-:W2:Y:S04]  /*62470*/  LDL.LU.64 R16, [R1+0x1f0] ;  /* 0x0001f00001107983 */ /* 0x001ea80000300a00 */
[----:B--2---:R0:W-:Y:S04]  /*62480*/  STL.64 [R1+0x3270], R16 ;  /* 0x0032701001007387 */ /* 0x0041e80000100a00 */
[----:B0-----:R-:W2:Y:S04]  /*62490*/  LDL.LU R16, [R1+0x6f0] ;  /* 0x0006f00001107983 */ /* 0x001ea80000300800 */
        /* <DEDUP_REMOVED lines=9> */
[----:B0-----:R-:W3:Y:S04]  /*62530*/  LDL.LU R16, [R1+0x6c0] ;  /* 0x0006c00001107983 */ /* 0x001ee80000300800 */
[----:B------:R-:W3:Y:S04]  /*62540*/  LDL.LU R17, [R1+0x6c4] ;  /* 0x0006c40001117983 */ /* 0x000ee80000300800 */
[----:B------:R-:W3:Y:S04]  /*62550*/  LDL.LU R18, [R1+0x6c8] ;  /* 0x0006c80001127983 */ /* 0x000ee80000300800 */
[----:B------:R-:W3:Y:S04]  /*62560*/  LDL.LU R19, [R1+0x6cc] ;  /* 0x0006cc0001137983 */ /* 0x000ee80000300800 */
        /* <DEDUP_REMOVED lines=16> */
[----:B------:R-:W-:Y:S04]  /*62670*/  STL.64 [R1+0x488], R22 ;  /* 0x0004881601007387 */ /* 0x000fe80000100a00 */
[----:B------:R-:W0:Y:S04]  /*62680*/  LDSM.16.MT88.4 R20, [R11+UR5+0xa000] ;  /* 0x00a000050b14783b */ /* 0x000e280008004200 */
[----:B0-----:R-:W-:Y:S04]  /*62690*/  STL.64 [R1+0x3080], R22 ;  /* 0x0030801601007387 */ /* 0x001fe80000100a00 */
[----:B------:R0:W-:Y:S04]  /*626a0*/  STL.64 [R1+0x3078], R20 ;  /* 0x0030781401007387 */ /* 0x0001e80000100a00 */
[----:B0-----:R-:W4:Y:S01]  /*626b0*/  LDL.LU.64 R20, [R1+0x1e0] ;  /* 0x0001e00001147983 */ /* 0x001f220000300a00 */
[C---:B---3--:R-:W-:Y:S03]  /*626c0*/  HMMA.16816.F32.BF16 R16, R4.reuse, R8, R16 ;  /* 0x000000080410723c */ /* 0x048fe60000041810 */
[----:B----4-:R0:W-:Y:S04]  /*626d0*/  STL.64 [R1+0x3268], R20 ;  /* 0x0032681401007387 */ /* 0x0101e80000100a00 */
[----:B0-----:R-:W3:Y:S04]  /*626e0*/  LDL.LU R20, [R1+0x700] ;  /* 0x0007000001147983 */ /* 0x001ee80000300800 */
[----:B------:R-:W3:Y:S04]  /*626f0*/  LDL.LU R21, [R1+0x704] ;  /* 0x0007040001157983 */ /* 0x000ee80000300800 */
[----:B------:R-:W3:Y:S04]  /*62700*/  LDL.LU R22, [R1+0x708] ;  /* 0x0007080001167983 */ /* 0x000ee80000300800 */
[----:B------:R-:W3:Y:S04]  /*62710*/  LDL.LU R23, [R1+0x70c] ;  /* 0x00070c0001177983 */ /* 0x000ee80000300800 */
        /* <DEDUP_REMOVED lines=31> */
[----:B------:R-:W-:-:S02]  /*62910*/  IMAD.MOV.U32 R29, RZ, RZ, R25 ;  /* 0x000000ffff1d7224 */ /* 0x000fc400078e0019 */
[----:B------:R-:W-:Y:S02]  /*62920*/  IMAD.MOV.U32 R24, RZ, RZ, R15 ;  /* 0x000000ffff187224 */ /* 0x000fe400078e000f */
[----:B------:R-:W-:-:S05]  /*62930*/  IMAD.MOV.U32 R25, RZ, RZ, R3 ;  /* 0x000000ffff197224 */ /* 0x000fca00078e0003 */
[----:B------:R0:W-:Y:S04]  /*62940*/  STL.64 [R1+0x31a8], R24 ;  /* 0x0031a81801007387 */ /* 0x0001e80000100a00 */
[----:B0-----:R-:W2:Y:S04]  /*62950*/  LDL.LU R24, [R1+0x710] ;  /* 0x0007100001187983 */ /* 0x001ea80000300800 */
[----:B------:R-:W2:Y:S04]  /*62960*/  LDL.LU R25, [R1+0x714] ;  /* 0x0007140001197983 */ /* 0x000ea80000300800 */
[----:B------:R-:W2:Y:S04]  /*62970*/  LDL.LU R26, [R1+0x718] ;  /* 0x00071800011a7983 */ /* 0x000ea80000300800 */
[----:B------:R-:W2:Y:S04]  /*62980*/  LDL.LU R27, [R1+0x71c] ;  /* 0x00071c00011b7983 */ /* 0x000ea80000300800 */
[----:B------:R-:W-:Y:S04]  /*62990*/  STL [R1+0x3174], R29 ;  /* 0x0031741d01007387 */ /* 0x000fe80000100800 */
[----:B------:R-:W-:Y:S01]  /*629a0*/  STL [R1+0x3170], R14 ;  /* 0x0031700e01007387 */ /* 0x000fe20000100800 */
[----:B---3--:R-:W-:-:S15]  /*629b0*/  HMMA.16816.F32.BF16 R20, R4, R16, R20 ;  /* 0x000000100414723c */ /* 0x008fde0000041814 */
[----:B------:R-:W-:-:S04]  /*629c0*/  NOP ;  /* 0x0000000000007918 */ /* 0x000fc80000000000 */
[----:B------:R0:W-:Y:S04]  /*629d0*/  STL.64 [R1+0x430], R20 ;  /* 0x0004301401007387 */ /* 0x0001e80000100a00 */
[----:B------:R-:W-:Y:S04]  /*629e0*/  STL.64 [R1+0x438], R22 ;  /* 0x0004381601007387 */ /* 0x000fe80000100a00 */
[----:B0-----:R-:W2:Y:S01]  /*629f0*/  LDL.LU.64 R20, [R1+0x3268] ;  /* 0x0032680001147983 */ /* 0x001ea20000300a00 */
[----:B------:R-:W-:Y:S02]  /*62a00*/  IMAD.MOV.U32 R3, RZ, RZ, R16 ;  /* 0x000000ffff037224 */ /* 0x000fe400078e0010 */
[----:B------:R-:W-:Y:S01]  /*62a10*/  IMAD.MOV.U32 R15, RZ, RZ, R17 ;  /* 0x000000ffff0f7224 */ /* 0x000fe200078e0011 */
[----:B------:R-:W3:Y:S04]  /*62a20*/  LDL.LU.64 R18, [R1+0x3260] ;  /* 0x0032600001127983 */ /* 0x000ee80000300a00 */
[----:B------:R-:W4:Y:S04]  /*62a30*/  LDL.LU.64 R16, [R1+0x3258] ;  /* 0x0032580001107983 */ /* 0x000f280000300a00 */
[----:B------:R-:W-:Y:S04]  /*62a40*/  STL [R1+0x3230], R15 ;  /* 0x0032300f01007387 */ /* 0x000fe80000100800 */
[----:B------:R2:W-:Y:S02]  /*62a50*/  STL.64 [R1+0x3228], R12 ;  /* 0x0032280c01007387 */ /* 0x0005e40000100a00 */
[----:B--2---:R-:W-:Y:S01]  /*62a60*/  HMMA.16816.F32.BF16 R12, R4, R20, R24 ;  /* 0x00000014040c723c */ /* 0x004fe20000041818 */
[----:B---3--:R-:W-:-:S02]  /*62a70*/  IMAD.MOV.U32 R24, RZ, RZ, R19 ;  /* 0x000000ffff187224 */ /* 0x008fc400078e0013 */
[----:B----4-:R-:W-:Y:S02]  /*62a80*/  IMAD.MOV.U32 R25, RZ, RZ, R16 ;  /* 0x000000ffff197224 */ /* 0x010fe400078e0010 */
[----:B------:R-:W-:Y:S02]  /*62a90*/  IMAD.MOV.U32 R10, RZ, RZ, R20 ;  /* 0x000000ffff0a7224 */ /* 0x000fe400078e0014 */
[----:B------:R-:W-:-:S12]  /*62aa0*/  IMAD.MOV.U32 R11, RZ, RZ, R21 ;  /* 0x000000ffff0b7224 */ /* 0x000fd800078e0015 */
[----:B------:R-:W-:Y:S04]  /*62ab0*/  STL.64 [R1+0x420], R12 ;  /* 0x0004200c01007387 */ /* 0x000fe80000100a00 */
[----:B------:R-:W-:Y:S04]  /*62ac0*/  STL.64 [R1+0x428], R14 ;  /* 0x0004280e01007387 */ /* 0x000fe80000100a00 */
[----:B------:R-:W2:Y:S04]  /*62ad0*/  LDL.LU R19, [R1+0x3254] ;  /* 0x0032540001137983 */ /* 0x000ea80000300800 */
[----:B------:R-:W3:Y:S04]  /*62ae0*/  LDL.LU R16, [R1+0x3250] ;  /* 0x0032500001107983 */ /* 0x000ee80000300800 */
[----:B------:R0:W-:Y:S02]  /*62af0*/  STL.64 [R1+0x31c0], R24 ;  /* 0x0031c01801007387 */ /* 0x0001e40000100a00 */
[----:B0-----:R-:W-:-:S02]  /*62b00*/  IMAD.MOV.U32 R24, RZ, RZ, R17 ;  /* 0x000000ffff187224 */ /* 0x001fc400078e0011 */
[----:B------:R-:W-:Y:S01]  /*62b10*/  IMAD.MOV.U32 R25, RZ, RZ, R28 ;  /* 0x000000ffff197224 */ /* 0x000fe200078e001c */
[----:B------:R-:W4:Y:S04]  /*62b20*/  LDL.LU R17, [R1+0x324c] ;  /* 0x00324c0001117983 */ /* 0x000f280000300800 */
[----:B------:R-:W3:Y:S04]  /*62b30*/  LDL.LU R28, [R1+0x3248] ;  /* 0x00324800011c7983 */ /* 0x000ee80000300800 */
        /* <DEDUP_REMOVED lines=8> */
[----:B--2---:R-:W-:-:S05]  /*62bc0*/  IMAD.MOV.U32 R24, RZ, RZ, R19 ;  /* 0x000000ffff187224 */ /* 0x004fca00078e0013 */
[----:B------:R4:W-:Y:S02]  /*62bd0*/  STL.64 [R1+0x31f0], R24 ;  /* 0x0031f01801007387 */ /* 0x0009e40000100a00 */
[----:B----4-:R-:W-:Y:S02]  /*62be0*/  IMAD.MOV.U32 R24, RZ, RZ, R17 ;  /* 0x000000ffff187224 */ /* 0x010fe400078e0011 */
[----:B---3--:R-:W-:Y:S01]  /*62bf0*/  IMAD.MOV.U32 R25, RZ, RZ, R16 ;  /* 0x000000ffff197224 */ /* 0x008fe200078e0010 */
[----:B------:R-:W-:Y:S04]  /*62c00*/  STL.64 [R1+0x31a0], R10 ;  /* 0x0031a00a01007387 */ /* 0x000fe80000100a00 */
[----:B------:R0:W-:Y:S04]  /*62c10*/  STL.64 [R1+0x3198], R8 ;  /* 0x0031980801007387 */ /* 0x0001e80000100a00 */
[----:B0-----:R-:W2:Y:S04]  /*62c20*/  LDL.LU R8, [R1+0x760] ;  /* 0x0007600001087983 */ /* 0x001ea80000300800 */
[----:B------:R-:W2:Y:S04]  /*62c30*/  LDL.LU R9, [R1+0x764] ;  /* 0x0007640001097983 */ /* 0x000ea80000300800 */
[----:B------:R-:W3:Y:S04]  /*62c40*/  LDL.LU R10, [R1+0x768] ;  /* 0x00076800010a7983 */ /* 0x000ee80000300800 */
[----:B------:R-:W3:Y:S04]  /*62c50*/  LDL.LU R11, [R1+0x76c] ;  /* 0x00076c00010b7983 */ /* 0x000ee80000300800 */
[----:B------:R-:W4:Y:S04]  /*62c60*/  LDL.LU.64 R20, [R1+0x1d0] ;  /* 0x0001d00001147983 */ /* 0x000f280000300a00 */
[----:B------:R0:W-:Y:S04]  /*62c70*/  STL.64 [R1+0x3218], R24 ;  /* 0x0032181801007387 */ /* 0x0001e80000100a00 */
[----:B0-----:R-:W2:Y:S04]  /*62c80*/  LDL.LU R24, [R1+0x7b0] ;  /* 0x0007b00001187983 */ /* 0x001ea80000300800 */
[----:B------:R-:W2:Y:S04]  /*62c90*/  LDL.LU R25, [R1+0x7b4] ;  /* 0x0007b40001197983 */ /* 0x000ea80000300800 */
[----:B------:R-:W2:Y:S04]  /*62ca0*/  LDL.LU R26, [R1+0x7b8] ;  /* 0x0007b800011a7983 */ /* 0x000ea80000300800 */
[----:B------:R-:W2:Y:S04]  /*62cb0*/  LDL.LU R27, [R1+0x7bc] ;  /* 0x0007bc00011b7983 */ /* 0x000ea80000300800 */
[----:B--2---:R-:W-:Y:S04]  /*62cc0*/  STL.64 [R1+0x3240], R26 ;  /* 0x0032401a01007387 */ /* 0x004fe80000100a00 */
[----:B------:R0:W-:Y:S04]  /*62cd0*/  STL.64 [R1+0x3238], R24 ;  /* 0x0032381801007387 */ /* 0x0001e80000100a00 */
[----:B0-----:R-:W4:Y:S04]  /*62ce0*/  LDL.LU R24, [R1+0x720] ;  /* 0x0007200001187983 */ /* 0x001f280000300800 */
[----:B------:R-:W4:Y:S04]  /*62cf0*/  LDL.LU R25, [R1+0x724] ;  /* 0x0007240001197983 */ /* 0x000f280000300800 */
[----:B------:R-:W4:Y:S04]  /*62d00*/  LDL.LU R26, [R1+0x728] ;  /* 0x00072800011a7983 */ /* 0x000f280000300800 */
[----:B------:R-:W4:Y:S04]  /*62d10*/  LDL.LU R27, [R1+0x72c] ;  /* 0x00072c00011b7983 */ /* 0x000f280000300800 */
[----:B------:R-:W2:Y:S04]  /*62d20*/  LDL.LU R12, [R1+0x7c0] ;  /* 0x0007c000010c7983 */ /* 0x000ea80000300800 */
[----:B------:R-:W2:Y:S04]  /*62d30*/  LDL.LU R13, [R1+0x7c4] ;  /* 0x0007c400010d7983 */ /* 0x000ea80000300800 */
[----:B------:R-:W2:Y:S04]  /*62d40*/  LDL.LU R14, [R1+0x7c8] ;  /* 0x0007c800010e7983 */ /* 0x000ea80000300800 */
[----:B------:R-:W2:Y:S04]  /*62d50*/  LDL.LU R15, [R1+0x7cc] ;  /* 0x0007cc00010f7983 */ /* 0x000ea80000300800 */
[----:B------:R-:W2:Y:S04]  /*62d60*/  LDL.LU.64 R16, [R1+0x1c0] ;  /* 0x0001c00001107983 */ /* 0x000ea80000300a00 */
        /* <DEDUP_REMOVED lines=18> */
[----:B------:R-:W3:Y:S01]  /*62e90*/  LDL.LU R11, [R1+0x79c] ;  /* 0x00079c00010b7983 */ /* 0x000ee20000300800 */
[----:B------:R-:W-:Y:S01]  /*62ea0*/  HMMA.16816.F32.BF16 R12, R4, R16, R12 ;  /* 0x00000010040c723c */ /* 0x000fe2000004180c */
[----:B------:R-:W-:-:S02]  /*62eb0*/  IMAD.MOV.U32 R2, RZ, RZ, R20 ;  /* 0x000000ffff027224 */ /* 0x000fc400078e0014 */
[----:B------:R-:W-:Y:S02]  /*62ec0*/  IMAD.MOV.U32 R0, RZ, RZ, R21 ;  /* 0x000000ffff007224 */ /* 0x000fe400078e0015 */
[----:B------:R-:W-:Y:S02]  /*62ed0*/  IMAD.MOV.U32 R23, RZ, RZ, R28 ;  /* 0x000000ffff177224 */ /* 0x000fe400078e001c */
        /* <DEDUP_REMOVED lines=11> */
[----:B------:R-:W4:Y:S04]  /*62f90*/  LDL.LU R20, [R1+0x860] ;  /* 0x0008600001147983 */ /* 0x000f280000300800 */
[----:B------:R-:W4:Y:S04]  /*62fa0*/  LDL.LU R21, [R1+0x864] ;  /* 0x0008640001157983 */ /* 0x000f280000300800 */
[----:B------:R-:W4:Y:S04]  /*62fb0*/  LDL.LU R22, [R1+0x868] ;  /* 0x0008680001167983 */ /* 0x000f280000300800 */
[----:B------:R-:W2:Y:S04]  /*62fc0*/  LDL.LU R28, [R1+0x3234] ;  /* 0x00323400011c7983 */ /* 0x000ea80000300800 */
[----:B------:R-:W-:Y:S04]  /*62fd0*/  STL.64 [R1+0x400], R12 ;  /* 0x0004000c01007387 */ /* 0x000fe80000100a00 */
[----:B------:R0:W-:Y:S04]  /*62fe0*/  STL.64 [R1+0x408], R14 ;  /* 0x0004080e01007387 */ /* 0x0001e80000100a00 */
[----:B0-----:R-:W2:Y:S04]  /*62ff0*/  LDL.LU R15, [R1+0x3230] ;  /* 0x00323000010f7983 */ /* 0x001ea80000300800 */
[----:B------:R-:W2:Y:S01]  /*63000*/  LDL.LU.64 R12, [R1+0x3228] ;  /* 0x00322800010c7983 */ /* 0x000ea20000300a00 */
[----:B------:R-:W-:-:S03]  /*63010*/  IMAD.MOV.U32 R14, RZ, RZ, R17 ;  /* 0x000000ffff0e7224 */ /* 0x000fc600078e0011 */
[----:B------:R-:W3:Y:S02]  /*63020*/  LDL.LU.64 R16, [R1+0x3220] ;  /* 0x0032200001107983 */ /* 0x000ee40000300a00 */
[----:B---3--:R-:W-:Y:S02]  /*63030*/  HMMA.16816.F32.BF16 R4, R4, R16, R24 ;  /* 0x000000100404723c */ /* 0x008fe40000041818 */
[----:B------:R-:W2:Y:S04]  /*63040*/  LDL.LU.64 R24, [R1+0x3218] ;  /* 0x0032180001187983 */ /* 0x000ea80000300a00 */
[----:B------:R-:W2:Y:S04]  /*63050*/  LDL.LU.64 R18, [R1+0x3210] ;  /* 0x0032100001127983 */ /* 0x000ea80000300a00 */
[----:B------:R-:W2:Y:S09]  /*63060*/  LDL.LU.64 R16, [R1+0x3208] ;  /* 0x0032080001107983 */ /* 0x000eb20000300a00 */
[----:B------:R0:W-:Y:S04]  /*63070*/  STL.64 [R1+0x3c0], R4 ;  /* 0x0003c00401007387 */ /* 0x0001e80000100a00 */
[----:B------:R1:W-:Y:S04]  /*63080*/  STL.64 [R1+0x3c8], R6 ;  /* 0x0003c80601007387 */ /* 0x0003e80000100a00 */
[----:B0-----:R-:W3:Y:S04]  /*63090*/  LDL.LU R4, [R1+0x730] ;  /* 0x0007300001047983 */ /* 0x001ee80000300800 */
[----:B------:R-:W3:Y:S04]  /*630a0*/  LDL.LU R5, [R1+0x734] ;  /* 0x0007340001057983 */ /* 0x000ee80000300800 */
[----:B-1----:R-:W3:Y:S01]  /*630b0*/  LDL.LU R6, [R1+0x738] ;  /* 0x0007380001067983 */ /* 0x002ee20000300800 */
        /* <DEDUP_REMOVED lines=29> */
[----:B0-----:R-:W2:Y:S04]  /*63290*/  LDL.LU.64 R26, [R1+0x3190] ;  /* 0x00319000011a7983 */ /* 0x001ea80000300a00 */
[----:B------:R-:W2:Y:S01]  /*632a0*/  LDL.LU.64 R24, [R1+0x3188] ;  /* 0x0031880001187983 */ /* 0x000ea20000300a00 */
[----:B------:R-:W-:-:S02]  /*632b0*/  IMAD.MOV.U32 R7, RZ, RZ, R28 ;  /* 0x000000ffff077224 */ /* 0x000fc400078e001c */
[----:B------:R-:W0:Y:S05]  /*632c0*/  S2R R28, SR_TID.X ;  /* 0x00000000001c7919 */ /* 0x000e2a0000002100 */
[C---:B---3--:R-:W-:Y:S08]  /*632d0*/  HMMA.16816.F32.BF16 R4, R16.reuse, R12, R4 ;  /* 0x0000000c1004723c */ /* 0x048ff00000041804 */
[----:B--2---:R-:W-:Y:S01]  /*632e0*/  HMMA.16816.F32.BF16 R8, R16, R24, R8 ;  /* 0x000000181008723c */ /* 0x004fe20000041808 */
[----:B0-----:R-:W-:-:S05]  /*632f0*/  IMAD.SHL.U32 R24, R28, 0x2, RZ ;  /* 0x000000021c187824 */ /* 0x001fca00078e00ff */
[----:B------:R-:W-:-:S13]  /*63300*/  LOP3.LUT R25, R24, 0x10, RZ, 0xc0, !PT ;  /* 0x0000001018197812 */ /* 0x000fda00078ec0ff */
[----:B------:R-:W-:Y:S04]  /*63310*/  STL.64 [R1+0x360], R8 ;  /* 0x0003600801007387 */ /* 0x000fe80000100a00 */
[----:B------:R0:W-:Y:S04]  /*63320*/  STL.64 [R1+0x368], R10 ;  /* 0x0003680a01007387 */ /* 0x0001e80000100a00 */
[----:B0-----:R-:W2:Y:S04]  /*63330*/  LDL.LU.64 R10, [R1+0x3180] ;  /* 0x00318000010a7983 */ /* 0x001ea80000300a00 */
[----:B------:R-:W4:Y:S04]  /*63340*/  LDL.LU.64 R8, [R1+0x3178] ;  /* 0x0031780001087983 */ /* 0x000f280000300a00 */
[----:B------:R0:W-:Y:S02]  /*63350*/  STL [R1+0x2bb8], R24 ;  /* 0x002bb81801007387 */ /* 0x0001e40000100800 */
[----:B0-----:R-:W0:Y:S01]  /*63360*/  S2R R24, SR_TID.X ;  /* 0x0000000000187919 */ /* 0x001e220000002100 */
[----:B------:R-:W-:Y:S01]  /*63370*/  LOP3.LUT R25, R25, 0x20, R28, 0xf8, !PT ;  /* 0x0000002019197812 */ /* 0x000fe200078ef81c */
[----:B------:R1:W-:Y:S02]  /*63380*/  STL [R1+0x2948], R28 ;  /* 0x0029481c01007387 */ /* 0x0003e40000100800 */
[----:B-1----:R-:W-:-:S05]  /*63390*/  LOP3.LUT R28, R28, 0x7, RZ, 0xc0, !PT ;  /* 0x000000071c1c7812 */ /* 0x002fca00078ec0ff */
[----:B------:R-:W-:-:S05]  /*633a0*/  IMAD R28, R28, 0x210, RZ ;  /* 0x000002101c1c7824 */ /* 0x000fca00078e02ff */
[----:B------:R-:W-:Y:S01]  /*633b0*/  LOP3.LUT R25, R28, R25, RZ, 0x3c, !PT ;  /* 0x000000191c197212 */ /* 0x000fe200078e3cff */
[----:B------:R-:W-:Y:S01]  /*633c0*/  STL.64 [R1+0x350], R4 ;  /* 0x0003500401007387 */ /* 0x000fe20000100a00 */
[----:B0-----:R-:W-:-:S03]  /*633d0*/  IMAD.SHL.U32 R24, R24, 0x100, RZ ;  /* 0x0000010018187824 */ /* 0x001fc600078e00ff */
[----:B------:R-:W-:Y:S02]  /*633e0*/  STL [R1+0x358], R6 ;  /* 0x0003580601007387 */ /* 0x000fe40000100800 */
[----:B------:R-:W-:Y:S02]  /*633f0*/  LOP3.LUT R25, R25, 0x1000, R24, 0xf8, !PT ;  /* 0x0000100019197812 */ /* 0x000fe400078ef818 */
[----:B------:R-:W-:-:S03]  /*63400*/  MOV R28, R7 ;  /* 0x00000007001c7202 */ /* 0x000fc60000000f00 */
[----:B------:R-:W0:Y:S04]  /*63410*/  LDSM.16.MT88.4 R4, [R25+UR5+0xa080] ;  /* 0x00a080051904783b */ /* 0x000e280008004200 */
[----:B------:R-:W-:Y:S04]  /*63420*/  STL [R1+0x2958], R28 ;  /* 0x0029581c01007387 */ /* 0x000fe80000100800 */
[----:B------:R-:W-:Y:S04]  /*63430*/  STL.64 [R1+0x3020], R26 ;  /* 0x0030201a01007387 */ /* 0x000fe80000100a00 */
[----:B------:R-:W-:Y:S04]  /*63440*/  STL [R1+0x3018], R25 ;  /* 0x0030181901007387 */ /* 0x000fe80000100800 */
[----:B0-----:R-:W-:Y:S04]  /*63450*/  STL.64 [R1+0x2f98], R6 ;  /* 0x002f980601007387 */ /* 0x001fe80000100a00 */
[----:B------:R0:W-:Y:S04]  /*63460*/  STL.64 [R1+0x2f90], R4 ;  /* 0x002f900401007387 */ /* 0x0001e80000100a00 */
[----:B0-----:R-:W3:Y:S04]  /*63470*/  LDL.LU.64 R4, [R1+0x1b0] ;  /* 0x0001b00001047983 */ /* 0x001ee80000300a00 */
[----:B------:R-:W2:Y:S01]  /*63480*/  LDL.64 R6, [R1+0x1b8] ;  /* 0x0001b80001067983 */ /* 0x000ea20000100a00 */
[----:B----4-:R-:W-:-:S15]  /*63490*/  HMMA.16816.F32.BF16 R20, R16, R8, R20 ;  /* 0x000000081014723c */ /* 0x010fde0000041814 */
[----:B------:R-:W-:-:S04]  /*634a0*/  NOP ;  /* 0x0000000000007918 */ /* 0x000fc80000000000 */
[----:B------:R-:W-:Y:S02]  /*634b0*/  IMAD.MOV.U32 R12, RZ, RZ, R20 ;  /* 0x000000ffff0c7224 */ /* 0x000fe400078e0014 */
[----:B------:R-:W-:Y:S02]  /*634c0*/  IMAD.MOV.U32 R13, RZ, RZ, R21 ;  /* 0x000000ffff0d7224 */ /* 0x000fe400078e0015 */
[----:B------:R-:W-:Y:S02]  /*634d0*/  IMAD.MOV.U32 R9, RZ, RZ, R22 ;  /* 0x000000ffff097224 */ /* 0x000fe400078e0016 */
[----:B------:R-:W-:Y:S01]  /*634e0*/  IMAD.MOV.U32 R8, RZ, RZ, R23 ;  /* 0x000000ffff087224 */ /* 0x000fe200078e0017 */
[----:B--2---:R-:W-:Y:S04]  /*634f0*/  STL.64 [R1+0x3090], R6 ;  /* 0x0030900601007387 */ /* 0x004fe80000100a00 */
[----:B---3--:R0:W-:Y:S04]  /*63500*/  STL.64 [R1+0x3088], R4 ;  /* 0x0030880401007387 */ /* 0x0081e80000100a00 */
        /* <DEDUP_REMOVED lines=8> */
[----:B0-----:R-:W-:-:S02]  /*63590*/  IMAD.MOV.U32 R4, RZ, RZ, R29 ;  /* 0x000000ffff047224 */ /* 0x001fc400078e001d */
[----:B------:R-:W-:Y:S01]  /*635a0*/  IMAD.MOV.U32 R5, RZ, RZ, R14 ;  /* 0x000000ffff057224 */ /* 0x000fe200078e000e */
[----:B--2---:R-:W-:Y:S04]  /*635b0*/  STL.64 [R1+0x30a0], R22 ;  /* 0x0030a01601007387 */ /* 0x004fe80000100a00 */
[----:B----4-:R0:W-:Y:S04]  /*635c0*/  STL.64 [R1+0x3098], R20 ;  /* 0x0030981401007387 */ /* 0x0101e80000100a00 */
[----:B------:R-:W2:Y:S04]  /*635d0*/  LDL.LU R29, [R1+0x3174] ;  /* 0x00317400011d7983 */ /* 0x000ea80000300800 */
[----:B------:R-:W4:Y:S04]  /*635e0*/  LDL.LU R14, [R1+0x3170] ;  /* 0x00317000010e7983 */ /* 0x000f280000300800 */
        /* <DEDUP_REMOVED lines=38> */
[----:B----4-:R-:W-:-:S02]  /*63850*/  IMAD.MOV.U32 R4, RZ, RZ, R14 ;  /* 0x000000ffff047224 */ /* 0x010fc400078e000e */
[----:B------:R-:W-:Y:S01]  /*63860*/  IMAD.MOV.U32 R5, RZ, RZ, R29 ;  /* 0x000000ffff057224 */ /* 0x000fe200078e001d */
[----:B--2---:R-:W-:Y:S04]  /*63870*/  STL.64 [R1+0x3100], R22 ;  /* 0x0031001601007387 */ /* 0x004fe80000100a00 */
[----:B------:R0:W-:Y:S04]  /*63880*/  STL.64 [R1+0x30f8], R20 ;  /* 0x0030f81401007387 */ /* 0x0001e80000100a00 */
        /* <DEDUP_REMOVED lines=18> */
[----:B------:R-:W2:Y:S04]  /*639b0*/  LDL.LU R20, [R1+0x840] ;  /* 0x0008400001147983 */ /* 0x000ea80000300800 */
[----:B------:R-:W2:Y:S04]  /*639c0*/  LDL.LU R21, [R1+0x844] ;  /* 0x0008440001157983 */ /* 0x000ea80000300800 */
[----:B------:R-:W2:Y:S04]  /*639d0*/  LDL.LU R22, [R1+0x848] ;  /* 0x0008480001167983 */ /* 0x000ea80000300800 */
[----:B------:R-:W2:Y:S04]  /*639e0*/  LDL.LU R23, [R1+0x84c] ;  /* 0x00084c0001177983 */ /* 0x000ea80000300800 */
[----:B--2---:R0:W-:Y:S04]  /*639f0*/  STL.64 [R1+0x3130], R22 ;  /* 0x0031301601007387 */ /* 0x0041e80000100a00 */
[----:B------:R1:W-:Y:S01]  /*63a00*/  STL.64 [R1+0x3128], R20 ;  /* 0x0031281401007387 */ /* 0x0003e20000100a00 */
[----:B0-----:R-:W-:-:S03]  /*63a10*/  IMAD.MOV.U32 R22, RZ, RZ, R10 ;  /* 0x000000ffff167224 */ /* 0x001fc600078e000a */
[----:B-1----:R-:W2:Y:S04]  /*63a20*/  LDL.LU R20, [R1+0x850] ;  /* 0x0008500001147983 */ /* 0x002ea80000300800 */
[----:B------:R-:W2:Y:S04]  /*63a30*/  LDL.LU R21, [R1+0x854] ;  /* 0x0008540001157983 */ /* 0x000ea80000300800 */
[----:B------:R-:W2:Y:S01]  /*63a40*/  LDL.LU R10, [R1+0x313c] ;  /* 0x00313c00010a7983 */ /* 0x000ea20000300800 */
[----:B------:R-:W-:-:S03]  /*63a50*/  IMAD.MOV.U32 R23, RZ, RZ, R11 ;  /* 0x000000ffff177224 */ /* 0x000fc600078e000b */
[----:B------:R-:W2:Y:S04]  /*63a60*/  LDL.LU R11, [R1+0x3138] ;  /* 0x00313800010b7983 */ /* 0x000ea80000300800 */
[----:B---3--:R0:W-:Y:S04]  /*63a70*/  STL.64 [R1+0x3030], R26 ;  /* 0x0030301a01007387 */ /* 0x0081e80000100a00 */
[----:B------:R-:W-:Y:S04]  /*63a80*/  STL.64 [R1+0x3028], R24 ;  /* 0x0030281801007387 */ /* 0x000fe80000100a00 */
[----:B0-----:R-:W3:Y:S04]  /*63a90*/  LDL.64 R26, [R1+0x18] ;  /* 0x00001800011a7983 */ /* 0x001ee80000100a00 */
[----:B---3--:R0:W-:Y:S04]  /*63aa0*/  STL.64 [R1+0x3040], R26 ;  /* 0x0030401a01007387 */ /* 0x0081e80000100a00 */
[----:B0-----:R-:W3:Y:S04]  /*63ab0*/  LDL.64 R26, [R1+0x28] ;  /* 0x00002800011a7983 */ /* 0x001ee80000100a00 */
[----:B---3--:R0:W-:Y:S04]  /*63ac0*/  STL.64 [R1+0x3058], R26 ;  /* 0x0030581a01007387 */ /* 0x0081e80000100a00 */
[----:B0-----:R-:W3:Y:S04]  /*63ad0*/  LDL.64 R26, [R1+0x38] ;  /* 0x00003800011a7983 */ /* 0x001ee80000100a00 */
[----:B---3--:R0:W-:Y:S04]  /*63ae0*/  STL.64 [R1+0x3060], R26 ;  /* 0x0030601a01007387 */ /* 0x0081e80000100a00 */
[----:B0-----:R-:W3:Y:S04]  /*63af0*/  LDL.64 R26, [R1+0x48] ;  /* 0x00004800011a7983 */ /* 0x001ee80000100a00 */
[----:B------:R-:W-:Y:S04]  /*63b00*/  STL [R1+0x2bb4], R13 ;  /* 0x002bb40d01007387 */ /* 0x000fe80000100800 */
[----:B------:R0:W-:Y:S04]  /*63b10*/  STL [R1+0x2bb0], R12 ;  /* 0x002bb00c01007387 */ /* 0x0001e80000100800 */
[----:B------:R1:W-:Y:S04]  /*63b20*/  STL.64 [R1+0x3068], R14 ;  /* 0x0030680e01007387 */ /* 0x0003e80000100a00 */
[----:B0-----:R-:W3:Y:S04]  /*63b30*/  LDL.LU R12, [R1+0x7e0] ;  /* 0x0007e000010c7983 */ /* 0x001ee80000300800 */
[----:B------:R-:W3:Y:S04]  /*63b40*/  LDL.LU R13, [R1+0x7e4] ;  /* 0x0007e400010d7983 */ /* 0x000ee80000300800 */
[----:B-1----:R-:W3:Y:S04]  /*63b50*/  LDL.LU R14, [R1+0x7e8] ;  /* 0x0007e800010e7983 */ /* 0x002ee80000300800 */
[----:B------:R-:W3:Y:S04]  /*63b60*/  LDL.LU R15, [R1+0x7ec] ;  /* 0x0007ec00010f7983 */ /* 0x000ee80000300800 */
[----:B------:R0:W-:Y:S04]  /*63b70*/  STL [R1+0x2960], R8 ;  /* 0x0029600801007387 */ /* 0x0001e80000100800 */
[----:B------:R1:W-:Y:S04]  /*63b80*/  STL [R1+0x295c], R9 ;  /* 0x00295c0901007387 */ /* 0x0003e80000100800 */
[----:B--2---:R2:W-:Y:S04]  /*63b90*/  STL.64 [R1+0x3038], R10 ;  /* 0x0030380a01007387 */ /* 0x0045e80000100a00 */
[----:B0-----:R-:W3:Y:S04]  /*63ba0*/  LDL.LU R8, [R1+0x8c0] ;  /* 0x0008c00001087983 */ /* 0x001ee80000300800 */
[----:B-1----:R-:W3:Y:S04]  /*63bb0*/  LDL.LU R9, [R1+0x8c4] ;  /* 0x0008c40001097983 */ /* 0x002ee80000300800 */
[----:B--2---:R-:W2:Y:S04]  /*63bc0*/  LDL.LU R10, [R1+0x8c8] ;  /* 0x0008c800010a7983 */ /* 0x004ea80000300800 */
[----:B------:R-:W2:Y:S01]  /*63bd0*/  LDL.LU R11, [R1+0x8cc] ;  /* 0x0008cc00010b7983 */ /* 0x000ea20000300800 */
[----:B------:R-:W-:Y:S03]  /*63be0*/  HMMA.16816.F32.BF16 R4, R16, R4, R20 ;  /* 0x000000041004723c */ /* 0x000fe60000041814 */
[----:B--2---:R-:W-:Y:S04]  /*63bf0*/  STL.64 [R1+0x3050], R10 ;  /* 0x0030500a01007387 */ /* 0x004fe80000100a00 */
[----:B---3--:R0:W-:Y:S04]  /*63c00*/  STL.64 [R1+0x3048], R8 ;  /* 0x0030480801007387 */ /* 0x0081e80000100a00 */
[----:B0-----:R-:W2:Y:S04]  /*63c10*/  LDL.LU R8, [R1+0x8a0] ;  /* 0x0008a00001087983 */ /* 0x001ea80000300800 */
[----:B------:R-:W2:Y:S04]  /*63c20*/  LDL.LU R9, [R1+0x8a4] ;  /* 0x0008a40001097983 */ /* 0x000ea80000300800 */
[----:B------:R-:W3:Y:S04]  /*63c30*/  LDL.LU.64 R22, [R1+0x3130] ;  /* 0x0031300001167983 */ /* 0x000ee80000300a00 */
[----:B------:R-:W3:Y:S04]  /*63c40*/  LDL.LU.64 R20, [R1+0x3128] ;  /* 0x0031280001147983 */ /* 0x000ee80000300a00 */
[----:B------:R0:W-:Y:S04]  /*63c50*/  STL.64 [R1+0x610], R4 ;  /* 0x0006100401007387 */ /* 0x0001e80000100a00 */
[----:B0-----:R-:W3:Y:S01]  /*63c60*/  LDL.LU.64 R4, [R1+0x3120] ;  /* 0x0031200001047983 */ /* 0x001ee20000300a00 */
[----:B------:R-:W-:-:S02]  /*63c70*/  IMAD.MOV.U32 R10, RZ, RZ, R2 ;  /* 0x000000ffff0a7224 */ /* 0x000fc400078e0002 */
[----:B------:R-:W-:Y:S02]  /*63c80*/  IMAD.MOV.U32 R11, RZ, RZ, R0 ;  /* 0x000000ffff0b7224 */ /* 0x000fe400078e0000 */
[----:B------:R-:W-:Y:S02]  /*63c90*/  IMAD.MOV.U32 R2, RZ, RZ, R6 ;  /* 0x000000ffff027224 */ /* 0x000fe400078e0006 */
[----:B------:R-:W-:-:S05]  /*63ca0*/  IMAD.MOV.U32 R0, RZ, RZ, R7 ;  /* 0x000000ffff007224 */ /* 0x000fca00078e0007 */
[----:B------:R-:W-:Y:S04]  /*63cb0*/  STL [R1+0x2968], R0 ;  /* 0x0029680001007387 */ /* 0x000fe80000100800 */
        /* <DEDUP_REMOVED lines=38> */
[----:B---3--:R-:W-:Y:S02]  /*63f20*/  HMMA.16816.F32.BF16 R16, R16, R4, R20 ;  /* 0x000000041010723c */ /* 0x008fe40000041814 */
[----:B------:R-:W3:Y:S04]  /*63f30*/  LDL.LU.64 R22, [R1+0x3080] ;  /* 0x0030800001167983 */ /* 0x000ee80000300a00 */
[----:B------:R-:W3:-:S13]  /*63f40*/  LDL.LU.64 R20, [R1+0x3078] ;  /* 0x0030780001147983 */ /* 0x000eda0000300a00 */
[----:B------:R0:W-:Y:S04]  /*63f50*/  STL.64 [R1+0x6e0], R16 ;  /* 0x0006e01001007387 */ /* 0x0001e80000100a00 */
[----:B------:R1:W-:Y:S04]  /*63f60*/  STL.64 [R1+0x6e8], R18 ;  /* 0x0006e81201007387 */ /* 0x0003e80000100a00 */
[----:B0-----:R-:W3:Y:S01]  /*63f70*/  LDL.LU R16, [R1+0x910] ;  /* 0x0009100001107983 */ /* 0x001ee20000300800 */
[----:B----4-:R-:W-:-:S03]  /*63f80*/  IMAD.MOV.U32 R17, RZ, RZ, R29 ;  /* 0x000000ffff117224 */ /* 0x010fc600078e001d */
[----:B------:R-:W4:Y:S04]  /*63f90*/  LDL.LU R29, [R1+0x3070] ;  /* 0x00307000011d7983 */ /* 0x000f280000300800 */
[----:B-1----:R-:W4:Y:S04]  /*63fa0*/  LDL.LU R18, [R1+0x918] ;  /* 0x0009180001127983 */ /* 0x002f280000300800 */
[----:B------:R-:W4:Y:S04]  /*63fb0*/  LDL.LU R19, [R1+0x91c] ;  /* 0x00091c0001137983 */ /* 0x000f280000300800 */
[----:B--2---:R0:W-:Y:S04]  /*63fc0*/  STL.64 [R1+0x2fa8], R6 ;  /* 0x002fa80601007387 */ /* 0x0041e80000100a00 */
[----:B------:R-:W2:Y:S04]  /*63fd0*/  LDL.LU R4, [R1+0x880] ;  /* 0x0008800001047983 */ /* 0x000ea80000300800 */
[----:B------:R-:W2:Y:S04]  /*63fe0*/  LDL.LU R5, [R1+0x884] ;  /* 0x0008840001057983 */ /* 0x000ea80000300800 */
[----:B0-----:R-:W2:Y:S01]  /*63ff0*/  LDL.LU R6, [R1+0x888] ;  /* 0x0008880001067983 */ /* 0x001ea20000300800 */
[----:B---3--:R-:W-:-:S15]  /*64000*/  HMMA.16816.F32.BF16 R12, R20, R26, R12 ;  /* 0x0000001a140c723c */ /* 0x008fde000004180c */
[----:B------:R-:W-:-:S04]  /*64010*/  NOP ;  /* 0x0000000000007918 */ /* 0x000fc80000000000 */
[----:B------:R0:W-:Y:S04]  /*64020*/  STL.64 [R1+0x6d0], R12 ;  /* 0x0006d00c01007387 */ /* 0x0001e80000100a00 */
[----:B------:R1:W-:Y:S01]  /*64030*/  STL.64 [R1+0x6d8], R14 ;  /* 0x0006d80e01007387 */ /* 0x0003e20000100a00 */
[----:B0-----:R-:W-:-:S03]  /*64040*/  IMAD.MOV.U32 R13, RZ, RZ, R26 ;  /* 0x000000ffff0d7224 */ /* 0x001fc600078e001a */
[----:B-1----:R-:W3:Y:S01]  /*64050*/  LDL.LU.64 R14, [R1+0x3068] ;  /* 0x00306800010e7983 */ /* 0x002ee20000300a00 */
[----:B------:R-:W-:-:S03]  /*64060*/  IMAD.MOV.U32 R12, RZ, RZ, R27 ;  /* 0x000000ffff0c7224 */ /* 0x000fc600078e001b */
[----:B------:R-:W2:Y:S01]  /*64070*/  LDL.LU.64 R26, [R1+0x3060] ;  /* 0x00306000011a7983 */ /* 0x000ea20000300a00 */
[----:B----4-:R-:W-:-:S07]  /*64080*/  IMAD.MOV.U32 R7, RZ, RZ, R29 ;  /* 0x000000ffff077224 */ /* 0x010fce00078e001d */
[----:B--2---:R-:W-:-:S15]  /*64090*/  HMMA.16816.F32.BF16 R4, R20, R26, R4 ;  /* 0x0000001a1404723c */ /* 0x004fde0000041804 */
[----:B------:R-:W-:-:S04]  /*640a0*/  NOP ;  /* 0x0000000000007918 */ /* 0x000fc80000000000 */
[----:B------:R0:W-:Y:S04]  /*640b0*/  STL.64 [R1+0x6c0], R4 ;  /* 0x0006c00401007387 */ /* 0x0001e80000100a00 */
[----:B------:R-:W-:Y:S01]  /*640c0*/  STL.64 [R1+0x6c8], R6 ;  /* 0x0006c80601007387 */ /* 0x000fe20000100a00 */
[----:B0-----:R-:W-:Y:S02]  /*640d0*/  IMAD.MOV.U32 R5, RZ, RZ, R26 ;  /* 0x000000ffff057224 */ /* 0x001fe400078e001a */
[----:B------:R-:W-:Y:S02]  /*640e0*/  IMAD.MOV.U32 R4, RZ, RZ, R27 ;  /* 0x000000ffff047224 */ /* 0x000fe400078e001b */
        /* <DEDUP_REMOVED lines=17> */
[----:B------:R-:W4:Y:S04]  /*64200*/  LDL.LU.64 R26, [R1+0x3030] ;  /* 0x00303000011a7983 */ /* 0x000f280000300a00 */
[----:B------:R-:W4:Y:S04]  /*64210*/  LDL.LU.64 R24, [R1+0x3028] ;  /* 0x0030280001187983 */ /* 0x000f280000300a00 */
[----:B--2---:R0:W-:Y:S04]  /*64220*/  STL.64 [R1+0x3008], R10 ;  /* 0x0030080a01007387 */ /* 0x0041e80000100a00 */
[----:B------:R-:W-:Y:S04]  /*64230*/  STL.64 [R1+0x3000], R8 ;  /* 0x0030000801007387 */ /* 0x000fe80000100a00 */
[----:B0-----:R-:W4:Y:S02]  /*64240*/  LDL.64 R10, [R1+0x8] ;  /* 0x00000800010a7983 */ /* 0x001f240000100a00 */
[----:B----4-:R-:W-:-:S15]  /*64250*/  HMMA.16816.F32.BF16 R24, R20, R10, R24 ;  /* 0x0000000a1418723c */ /* 0x010fde0000041818 */
[----:B------:R-:W-:-:S04]  /*64260*/  NOP ;  /* 0x0000000000007918 */ /* 0x000fc80000000000 */
[----:B------:R-:W-:Y:S04]  /*64270*/  STL.64 [R1+0x690], R24 ;  /* 0x0006901801007387 */ /* 0x000fe80000100a00 */
[----:B------:R0:W-:Y:S04]  /*64280*/  STL.64 [R1+0x698], R26 ;  /* 0x0006981a01007387 */ /* 0x0001e80000100a00 */
[----:B0-----:R-:W2:Y:S04]  /*64290*/  LDL.LU.64 R26, [R1+0x3020] ;  /* 0x00302000011a7983 */ /* 0x001ea80000300a00 */
[----:B------:R-:W4:Y:S04]  /*642a0*/  LDL.LU R25, [R1+0x3018] ;  /* 0x0030180001197983 */ /* 0x000f280000300800 */
[----:B------:R-:W3:Y:S01]  /*642b0*/  LDL.LU R8, [R1+0x950] ;  /* 0x0009500001087983 */ /* 0x000ee20000300800 */
[----:B------:R-:W-:-:S02]  /*642c0*/  IMAD.MOV.U32 R29, RZ, RZ, R10 ;  /* 0x000000ffff1d7224 */ /* 0x000fc400078e000a */
[----:B------:R-:W-:Y:S01]  /*642d0*/  IMAD.MOV.U32 R28, RZ, RZ, R11 ;  /* 0x000000ffff1c7224 */ /* 0x000fe200078e000b */
[----:B--2---:R-:W-:-:S15]  /*642e0*/  HMMA.16816.F32.BF16 R16, R20, R26, R16 ;  /* 0x0000001a1410723c */ /* 0x004fde0000041810 */
[----:B------:R-:W-:-:S04]  /*642f0*/  NOP ;  /* 0x0000000000007918 */ /* 0x000fc80000000000 */
[----:B------:R-:W-:Y:S04]  /*64300*/  STL.64 [R1+0x680], R16 ;  /* 0x0006801001007387 */ /* 0x000fe80000100a00 */
[----:B------:R-:W-:Y:S04]  /*64310*/  STL.64 [R1+0x688], R18 ;  /* 0x0006881201007387 */ /* 0x000fe80000100a00 */
[----:B------:R-:W2:Y:S04]  /*64320*/  LDL.LU R9, [R1+0x954] ;  /* 0x0009540001097983 */ /* 0x000ea80000300800 */
[----:B------:R-:W2:Y:S04]  /*64330*/  LDL.LU R10, [R1+0x958] ;  /* 0x00095800010a7983 */ /* 0x000ea80000300800 */
[----:B------:R-:W2:Y:S04]  /*64340*/  LDL.LU R11, [R1+0x95c] ;  /* 0x00095c00010b7983 */ /* 0x000ea80000300800 */
[----:B------:R-:W2:Y:S04]  /*64350*/  LDL.64 R6, [R1+0x1e8] ;  /* 0x0001e80001067983 */ /* 0x000ea80000100a00 */
[----:B----4-:R-:W0:Y:S04]  /*64360*/  LDSM.16.MT88.4 R16, [R25+UR5+0xa100] ;  /* 0x00a100051910783b */ /* 0x010e280008004200 */
[----:B--2---:R-:W-:Y:S04]  /*64370*/  STL.64 [R1+0x2fd0], R6 ;  /* 0x002fd00601007387 */ /* 0x004fe80000100a00 */
[----:B------:R1:W-:Y:S04]  /*64380*/  STL.64 [R1+0x2fc8], R4 ;  /* 0x002fc80401007387 */ /* 0x0003e80000100a00 */
[----:B-1----:R-:W2:Y:S04]  /*64390*/  LDL.LU R4, [R1+0xaa0] ;  /* 0x000aa00001047983 */ /* 0x002ea80000300800 */
[----:B------:R-:W2:Y:S04]  /*643a0*/  LDL.LU R5, [R1+0xaa4] ;  /* 0x000aa40001057983 */ /* 0x000ea80000300800 */
[----:B------:R-:W4:Y:S04]  /*643b0*/  LDL.LU R6, [R1+0xaa8] ;  /* 0x000aa80001067983 */ /* 0x000f280000300800 */
[----:B------:R-:W4:Y:S04]  /*643c0*/  LDL.LU R7, [R1+0xaac] ;  /* 0x000aac0001077983 */ /* 0x000f280000300800 */
[----:B----4-:R1:W-:Y:S04]  /*643d0*/  STL.64 [R1+0x2fe0], R6 ;  /* 0x002fe00601007387 */ /* 0x0103e80000100a00 */
[----:B--2---:R2:W-:Y:S04]  /*643e0*/  STL.64 [R1+0x2fd8], R4 ;  /* 0x002fd80401007387 */ /* 0x0045e80000100a00 */
[----:B-1----:R-:W4:Y:S04]  /*643f0*/  LDL.64 R6, [R1+0x218] ;  /* 0x0002180001067983 */ /* 0x002f280000100a00 */
[----:B----4-:R1:W-:Y:S04]  /*64400*/  STL.64 [R1+0x2ff8], R6 ;  /* 0x002ff80601007387 */ /* 0x0103e80000100a00 */
[----:B--2---:R-:W2:Y:S04]  /*64410*/  LDL.LU R4, [R1+0x990] ;  /* 0x0009900001047983 */ /* 0x004ea80000300800 */
[----:B------:R-:W2:Y:S04]  /*64420*/  LDL.LU R5, [R1+0x994] ;  /* 0x0009940001057983 */ /* 0x000ea80000300800 */
[----:B-1----:R-:W2:Y:S04]  /*64430*/  LDL.LU R6, [R1+0x998] ;  /* 0x0009980001067983 */ /* 0x002ea80000300800 */
[----:B------:R-:W2:Y:S04]  /*64440*/  LDL.LU R7, [R1+0x99c] ;  /* 0x00099c0001077983 */ /* 0x000ea80000300800 */
[----:B------:R-:W-:Y:S04]  /*64450*/  STL.64 [R1+0x2f20], R26 ;  /* 0x002f201a01007387 */ /* 0x000fe80000100a00 */
[----:B------:R1:W-:Y:S04]  /*64460*/  STL [R1+0x2f18], R25 ;  /* 0x002f181901007387 */ /* 0x0003e80000100800 */
[----:B------:R-:W4:Y:S04]  /*64470*/  LDL.LU R24, [R1+0x970] ;  /* 0x0009700001187983 */ /* 0x000f280000300800 */
[----:B-1----:R-:W4:Y:S04]  /*64480*/  LDL.LU R25, [R1+0x974] ;  /* 0x0009740001197983 */ /* 0x002f280000300800 */
[----:B------:R-:W4:Y:S04]  /*64490*/  LDL.LU R26, [R1+0x978] ;  /* 0x00097800011a7983 */ /* 0x000f280000300800 */
[----:B------:R-:W4:Y:S04]  /*644a0*/  LDL.LU R27, [R1+0x97c] ;  /* 0x00097c00011b7983 */ /* 0x000f280000300800 */
[----:B0-----:R0:W-:Y:S04]  /*644b0*/  STL.64 [R1+0x2e68], R18 ;  /* 0x002e681201007387 */ /* 0x0011e80000100a00 */
[----:B------:R1:W-:Y:S04]  /*644c0*/  STL.64 [R1+0x2e60], R16 ;  /* 0x002e601001007387 */ /* 0x0003e80000100a00 */
[----:B0-----:R-:W2:Y:S04]  /*644d0*/  LDL.64 R18, [R1+0x1c8] ;  /* 0x0001c80001127983 */ /* 0x001ea80000100a00 */
[----:B--2---:R3:W-:Y:S04]  /*644e0*/  STL.64 [R1+0x2fb0], R18 ;  /* 0x002fb01201007387 */ /* 0x0047e80000100a00 */
[----:B-1----:R-:W2:Y:S04]  /*644f0*/  LDL.LU R16, [R1+0xae0] ;  /* 0x000ae00001107983 */ /* 0x002ea80000300800 */
[----:B------:R-:W2:Y:S01]  /*64500*/  LDL.LU R17, [R1+0xae4] ;  /* 0x000ae40001117983 */ /* 0x000ea20000300800 */
[----:B---3--:R-:W-:-:S02]  /*64510*/  IMAD.MOV.U32 R18, RZ, RZ, R14 ;  /* 0x000000ffff127224 */ /* 0x008fc400078e000e */
[----:B------:R-:W-:Y:S01]  /*64520*/  IMAD.MOV.U32 R19, RZ, RZ, R15 ;  /* 0x000000ffff137224 */ /* 0x000fe200078e000f */
[----:B------:R-:W3:Y:S04]  /*64530*/  LDL.LU R14, [R1+0x3014] ;  /* 0x00301400010e7983 */ /* 0x000ee80000300800 */
[----:B------:R-:W3:Y:S04]  /*64540*/  LDL.LU R15, [R1+0x3010] ;  /* 0x00301000010f7983 */ /* 0x000ee80000300800 */
[----:B------:R-:W-:Y:S01]  /*64550*/  STL.64 [R1+0x2ff0], R18 ;  /* 0x002ff01201007387 */ /* 0x000fe20000100a00 */
[C---:B---3--:R-:W-:Y:S03]  /*64560*/  HMMA.16816.F32.BF16 R8, R20.reuse, R14, R8 ;  /* 0x0000000e1408723c */ /* 0x048fe60000041808 */
        /* <DEDUP_REMOVED lines=8> */
[----:B------:R-:W3:Y:S04]  /*645f0*/  LDL.LU.64 R8, [R1+0x3000] ;  /* 0x0030000001087983 */ /* 0x000ee80000300a00 */
[----:B------:R-:W-:Y:S01]  /*64600*/  STL.64 [R1+0x2fa0], R14 ;  /* 0x002fa00e01007387 */ /* 0x000fe20000100a00 */
[----:B----4-:R-:W-:-:S15]  /*64610*/  HMMA.16816.F32.BF16 R24, R20, R10, R24 ;  /* 0x0000000a1418723c */ /* 0x010fde0000041818 */
[----:B------:R-:W-:-:S04]  /*64620*/  NOP ;  /* 0x0000000000007918 */ /* 0x000fc80000000000 */
        /* <DEDUP_REMOVED lines=8> */
[----:B---3--:R-:W-:-:S02]  /*646b0*/  IMAD.MOV.U32 R26, RZ, RZ, R9 ;  /* 0x000000ffff1a7224 */ /* 0x008fc400078e0009 */
[----:B------:R-:W-:-:S05]  /*646c0*/  IMAD.MOV.U32 R27, RZ, RZ, R8 ;  /* 0x000000ffff1b7224 */ /* 0x000fca00078e0008 */
[----:B------:R0:W-:Y:S04]  /*646d0*/  STL.64 [R1+0x2f48], R26 ;  /* 0x002f481a01007387 */ /* 0x0001e80000100a00 */
[----:B0-----:R-:W2:Y:S04]  /*646e0*/  LDL R26, [R1+0x58] ;  /* 0x00005800011a7983 */ /* 0x001ea80000100800 */
[----:B------:R-:W2:Y:S04]  /*646f0*/  LDL R27, [R1+0x5c] ;  /* 0x00005c00011b7983 */ /* 0x000ea80000100800 */
[----:B------:R0:W-:Y:S04]  /*64700*/  STL.64 [R1+0x2f10], R10 ;  /* 0x002f100a01007387 */ /* 0x0001e80000100a00 */
[----:B------:R-:W3:Y:S04]  /*64710*/  LDL.LU R8, [R1+0xac0] ;  /* 0x000ac00001087983 */ /* 0x000ee80000300800 */
[----:B------:R-:W3:Y:S04]  /*64720*/  LDL.LU R9, [R1+0xac4] ;  /* 0x000ac40001097983 */ /* 0x000ee80000300800 */
[----:B0-----:R-:W3:Y:S04]  /*64730*/  LDL.LU R10, [R1+0xac8] ;  /* 0x000ac800010a7983 */ /* 0x001ee80000300800 */
[----:B------:R-:W3:Y:S01]  /*64740*/  LDL.LU R11, [R1+0xacc] ;  /* 0x000acc00010b7983 */ /* 0x000ee20000300800 */
[----:B--2---:R-:W-:Y:S03]  /*64750*/  HMMA.16816.F32.BF16 R24, R20, R26, R4 ;  /* 0x0000001a1418723c */ /* 0x004fe60000041804 */
[----:B------:R-:W2:-:S15]  /*64760*/  LDL.LU.64 R6, [R1+0x2ff8] ;  /* 0x002ff80001067983 */ /* 0x000e9e0000300a00 */
[----:B------:R-:W-:Y:S01]  /*64770*/  NOP ;  /* 0x0000000000007918 */ /* 0x000fe20000000000 */
[----:B------:R-:W-:Y:S04]  /*64780*/  STL.64 [R1+0x650], R24 ;  /* 0x0006501801007387 */ /* 0x000fe80000100a00 */
[----:B------:R0:W-:Y:S02]  /*64790*/  STL.64 [R1+0x658], R26 ;  /* 0x0006581a01007387 */ /* 0x0001e40000100a00 */
[----:B0-----:R-:W-:Y:S02]  /*647a0*/  IMAD.MOV.U32 R26, RZ, RZ, R2 ;  /* 0x000000ffff1a7224 */ /* 0x001fe400078e0002 */
[----:B------:R-:W-:-:S05]  /*647b0*/  IMAD.MOV.U32 R27, RZ, RZ, R0 ;  /* 0x000000ffff1b7224 */ /* 0x000fca00078e0000 */
[----:B------:R0:W-:Y:S04]  /*647c0*/  STL.64 [R1+0x2f60], R26 ;  /* 0x002f601a01007387 */ /* 0x0001e80000100a00 */
[----:B0-----:R-:W4:Y:S04]  /*647d0*/  LDL R26, [R1+0x208] ;  /* 0x00020800011a7983 */ /* 0x001f280000100800 */
[----:B------:R-:W4:Y:S01]  /*647e0*/  LDL R27, [R1+0x20c] ;  /* 0x00020c00011b7983 */ /* 0x000f220000100800 */
        /* <DEDUP_REMOVED lines=9> */
[----:B------:R-:W4:Y:S02]  /*64880*/  LDL.LU.64 R4, [R1+0x2fd8] ;  /* 0x002fd80001047983 */ /* 0x000f240000300a00 */
[----:B----4-:R-:W-:Y:S02]  /*64890*/  HMMA.16816.F32.BF16 R24, R20, R26, R4 ;  /* 0x0000001a1418723c */ /* 0x010fe40000041804 */
[----:B------:R-:W2:Y:S04]  /*648a0*/  LDL.LU.64 R6, [R1+0x2fd0] ;  /* 0x002fd00001067983 */ /* 0x000ea80000300a00 */
[----:B------:R-:W4:-:S13]  /*648b0*/  LDL.LU.64 R4, [R1+0x2fc8] ;  /* 0x002fc80001047983 */ /* 0x000f1a0000300a00 */
[----:B------:R-:W-:Y:S04]  /*648c0*/  STL.64 [R1+0x630], R24 ;  /* 0x0006301801007387 */ /* 0x000fe80000100a00 */
[----:B------:R4:W-:Y:S02]  /*648d0*/  STL.64 [R1+0x638], R26 ;  /* 0x0006381a01007387 */ /* 0x0009e40000100a00 */
[----:B----4-:R-:W-:Y:S02]  /*648e0*/  IMAD.MOV.U32 R26, RZ, RZ, R5 ;  /* 0x000000ffff1a7224 */ /* 0x010fe400078e0005 */
[----:B------:R-:W-:-:S05]  /*648f0*/  IMAD.MOV.U32 R27, RZ, RZ, R4 ;  /* 0x000000ffff1b7224 */ /* 0x000fca00078e0004 */
[----:B------:R0:W-:Y:S04]  /*64900*/  STL.64 [R1+0x2f78], R26 ;  /* 0x002f781a01007387 */ /* 0x0001e80000100a00 */
[----:B0-----:R-:W3:Y:S01]  /*64910*/  LDL.64 R26, [R1+0x1f8] ;  /* 0x0001f800011a7983 */ /* 0x001ee20000100a00 */
[C---:B--2---:R-:W-:Y:S08]  /*64920*/  HMMA.16816.F32.BF16 R16, R20.reuse, R6, R16 ;  /* 0x000000061410723c */ /* 0x044ff00000041810 */
[----:B---3--:R-:W-:-:S15]  /*64930*/  HMMA.16816.F32.BF16 R8, R20, R26, R8 ;  /* 0x0000001a1408723c */ /* 0x008fde0000041808 */
[----:B------:R-:W-:-:S04]  /*64940*/  NOP ;  /* 0x0000000000007918 */ /* 0x000fc80000000000 */
[----:B------:R-:W-:Y:S04]  /*64950*/  STL.64 [R1+0x620], R8 ;  /* 0x0006200801007387 */ /* 0x000fe80000100a00 */
[----:B------:R0:W-:Y:S04]  /*64960*/  STL.64 [R1+0x628], R10 ;  /* 0x0006280a01007387 */ /* 0x0001e80000100a00 */
[----:B------:R-:W-:Y:S04]  /*64970*/  STL.64 [R1+0x750], R16 ;  /* 0x0007501001007387 */ /* 0x000fe80000100a00 */
[----:B------:R1:W-:Y:S04]  /*64980*/  STL.64 [R1+0x758], R18 ;  /* 0x0007581201007387 */ /* 0x0003e80000100a00 */
[----:B------:R-:W2:Y:S04]  /*64990*/  LDL.LU R4, [R1+0xb20] ;  /* 0x000b200001047983 */ /* 0x000ea80000300800 */
[----:B------:R-:W2:Y:S01]  /*649a0*/  LDL.LU R5, [R1+0xb24] ;  /* 0x000b240001057983 */ /* 0x000ea20000300800 */
[----:B0-----:R-:W-:-:S02]  /*649b0*/  IMAD.MOV.U32 R11, RZ, RZ, R6 ;  /* 0x000000ffff0b7224 */ /* 0x001fc400078e0006 */
[----:B------:R-:W-:Y:S01]  /*649c0*/  IMAD.MOV.U32 R10, RZ, RZ, R7 ;  /* 0x000000ffff0a7224 */ /* 0x000fe200078e0007 */
[----:B------:R-:W3:Y:S04]  /*649d0*/  LDL.LU R6, [R1+0xb28] ;  /* 0x000b280001067983 */ /* 0x000ee80000300800 */
[----:B------:R-:W3:Y:S01]  /*649e0*/  LDL.LU R7, [R1+0xb2c] ;  /* 0x000b2c0001077983 */ /* 0x000ee20000300800 */
[----:B------:R-:W-:Y:S02]  /*649f0*/  IMAD.MOV.U32 R8, RZ, RZ, R27 ;  /* 0x000000ffff087224 */ /* 0x000fe400078e001b */
[----:B------:R-:W-:Y:S01]  /*64a00*/  IMAD.MOV.U32 R9, RZ, RZ, R26 ;  /* 0x000000ffff097224 */ /* 0x000fe200078e001a */
[----:B------:R-:W-:Y:S01]  /*64a10*/  MOV R27, R12 ;  /* 0x0000000c001b7202 */ /* 0x000fe20000000f00 */
[----:B------:R-:W-:Y:S01]  /*64a20*/  IMAD.MOV.U32 R26, RZ, RZ, R13 ;  /* 0x000000ffff1a7224 */ /* 0x000fe200078e000d */
[----:B---3--:R-:W-:Y:S04]  /*64a30*/  STL.64 [R1+0x2fc0], R6 ;  /* 0x002fc00601007387 */ /* 0x008fe80000100a00 */
[----:B--2---:R0:W-:Y:S04]  /*64a40*/  STL.64 [R1+0x2fb8], R4 ;  /* 0x002fb80401007387 */ /* 0x0041e80000100a00 */
[----:B-1----:R-:W2:Y:S04]  /*64a50*/  LDL R18, [R1+0x1d8] ;  /* 0x0001d80001127983 */ /* 0x002ea80000100800 */
[----:B------:R-:W2:Y:S04]  /*64a60*/  LDL R19, [R1+0x1dc] ;  /* 0x0001dc0001137983 */ /* 0x000ea80000100800 */
        /* <DEDUP_REMOVED lines=48> */
[----:B---3--:R-:W-:Y:S03]  /*64d70*/  HMMA.16816.F32.BF16 R20, R20, R6, R12 ;  /* 0x000000061414723c */ /* 0x008fe6000004180c */
[----:B------:R-:W3:Y:S01]  /*64d80*/  LDL.LU.64 R14, [R1+0x2fa0] ;  /* 0x002fa000010e7983 */ /* 0x000ee20000300a00 */
[----:B------:R-:W-:-:S02]  /*64d90*/  IMAD.MOV.U32 R13, RZ, RZ, R6 ;  /* 0x000000ffff0d7224 */ /* 0x000fc400078e0006 */
[----:B------:R-:W-:-:S13]  /*64da0*/  IMAD.MOV.U32 R12, RZ, RZ, R7 ;  /* 0x000000ffff0c7224 */ /* 0x000fda00078e0007 */
[----:B------:R-:W-:Y:S04]  /*64db0*/  STL.64 [R1+0x770], R20 ;  /* 0x0007701401007387 */ /* 0x000fe80000100a00 */
[----:B------:R-:W-:Y:S04]  /*64dc0*/  STL.64 [R1+0x778], R22 ;  /* 0x0007781601007387 */ /* 0x000fe80000100a00 */
[----:B------:R-:W2:Y:S04]  /*64dd0*/  LDL.LU.64 R6, [R1+0x2f98] ;  /* 0x002f980001067983 */ /* 0x000ea80000300a00 */
        /* <DEDUP_REMOVED lines=19> */
[----:B------:R-:W-:Y:S01]  /*64f10*/  IMAD.MOV.U32 R22, RZ, RZ, R29 ;  /* 0x000000ffff167224 */ /* 0x000fe200078e001d */
[----:B--2---:R-:W-:Y:S02]  /*64f20*/  HMMA.16816.F32.BF16 R24, R4, R26, R8 ;  /* 0x0000001a0418723c */ /* 0x004fe40000041808 */
[----:B------:R-:W2:Y:S04]  /*64f30*/  LDL.LU.64 R10, [R1+0x2f40] ;  /* 0x002f4000010a7983 */ /* 0x000ea80000300a00 */
[----:B------:R-:W2:-:S13]  /*64f40*/  LDL.LU.64 R8, [R1+0x2f38] ;  /* 0x002f380001087983 */ /* 0x000e9a0000300a00 */
[----:B------:R-:W-:Y:S04]  /*64f50*/  STL.64 [R1+0xb70], R24 ;  /* 0x000b701801007387 */ /* 0x000fe80000100a00 */
[----:B------:R0:W-:Y:S01]  /*64f60*/  STL.64 [R1+0xb78], R26 ;  /* 0x000b781a01007387 */ /* 0x0001e20000100a00 */
[----:B------:R-:W-:-:S03]  /*64f70*/  IMAD.MOV.U32 R29, RZ, RZ, R27 ;  /* 0x000000ffff1d7224 */ /* 0x000fc600078e001b */
[----:B0-----:R-:W2:Y:S04]  /*64f80*/  LDL.LU.64 R26, [R1+0x2f30] ;  /* 0x002f3000011a7983 */ /* 0x001ea80000300a00 */
[----:B------:R-:W2:Y:S01]  /*64f90*/  LDL.LU.64 R24, [R1+0x2f28] ;  /* 0x002f280001187983 */ /* 0x000ea20000300a00 */
[----:B------:R-:W-:-:S03]  /*64fa0*/  IMAD.MOV.U32 R23, RZ, RZ, R28 ;  /* 0x000000ffff177224 */ /* 0x000fc600078e001c */
[----:B------:R-:W-:Y:S04]  /*64fb0*/  STL [R1+0x296c], R29 ;  /* 0x00296c1d01007387 */ /* 0x000fe80000100800 */
[----:B--2---:R-:W-:Y:S01]  /*64fc0*/  HMMA.16816.F32.BF16 R20, R4, R22, R24 ;  /* 0x000000160414723c */ /* 0x004fe20000041818 */
[----:B------:R-:W4:Y:S04]  /*64fd0*/  LDL.LU.64 R26, [R1+0x2f20] ;  /* 0x002f2000011a7983 */ /* 0x000f280000300a00 */
[----:B------:R-:W2:-:S14]  /*64fe0*/  LDL.LU R25, [R1+0x2f18] ;  /* 0x002f180001197983 */ /* 0x000e9c0000300800 */
[----:B------:R-:W-:Y:S04]  /*64ff0*/  STL.64 [R1+0xb60], R20 ;  /* 0x000b601401007387 */ /* 0x000fe80000100a00 */
[----:B------:R4:W-:Y:S02]  /*65000*/  STL.64 [R1+0xb68], R22 ;  /* 0x000b681601007387 */ /* 0x0009e40000100a00 */
[----:B----4-:R-:W-:Y:S02]  /*65010*/  HMMA.16816.F32.BF16 R20, R4, R26, R16 ;  /* 0x0000001a0414723c */ /* 0x010fe40000041810 */
[----:B------:R-:W4:Y:S04]  /*65020*/  LDL.64 R18, [R1+0x1d8] ;  /* 0x0001d80001127983 */ /* 0x000f280000100a00 */
[----:B----4-:R0:W-:-:S13]  /*65030*/  STL.64 [R1+0x2e90], R18 ;  /* 0x002e901201007387 */ /* 0x0101da0000100a00 */
[----:B------:R-:W-:Y:S04]  /*65040*/  STL.64 [R1+0xb50], R20 ;  /* 0x000b501401007387 */ /* 0x000fe80000100a00 */
[----:B------:R-:W-:Y:S04]  /*65050*/  STL.64 [R1+0xb58], R22 ;  /* 0x000b581601007387 */ /* 0x000fe80000100a00 */
[----:B--2---:R-:W1:Y:S01]  /*65060*/  LDSM.16.MT88.4 R20, [R25+UR5+0xa180] ;  /* 0x00a180051914783b */ /* 0x004e620008004200 */
[----:B0-----:R-:W-:Y:S02]  /*65070*/  IMAD.MOV.U32 R18, RZ, RZ, R11 ;  /* 0x000000ffff127224 */ /* 0x001fe400078e000b */
[----:B------:R-:W-:Y:S01]  /*65080*/  IMAD.MOV.U32 R19, RZ, RZ, R10 ;  /* 0x000000ffff137224 */ /* 0x000fe200078e000a */
[----:B-1----:R0:W-:Y:S04]  /*65090*/  STL.64 [R1+0x2d38], R22 ;  /* 0x002d381601007387 */ /* 0x0021e80000100a00 */
[----:B------:R-:W-:Y:S04]  /*650a0*/  STL.64 [R1+0x2d30], R20 ;  /* 0x002d301401007387 */ /* 0x000fe80000100a00 */
[----:B------:R1:W-:Y:S01]  /*650b0*/  STL.64 [R1+0x2ea8], R18 ;  /* 0x002ea81201007387 */ /* 0x0003e20000100a00 */
[----:B0-----:R-:W-:-:S02]  /*650c0*/  IMAD.MOV.U32 R22, RZ, RZ, R13 ;  /* 0x000000ffff167224 */ /* 0x001fc400078e000d */
[----:B------:R-:W-:Y:S02]  /*650d0*/  IMAD.MOV.U32 R23, RZ, RZ, R12 ;  /* 0x000000ffff177224 */ /* 0x000fe400078e000c */
[----:B-1----:R-:W-:Y:S02]  /*650e0*/  IMAD.MOV.U32 R18, RZ, RZ, R9 ;  /* 0x000000ffff127224 */ /* 0x002fe400078e0009 */
[----:B------:R-:W-:Y:S01]  /*650f0*/  IMAD.MOV.U32 R19, RZ, RZ, R8 ;  /* 0x000000ffff137224 */ /* 0x000fe200078e0008 */
[----:B------:R0:W-:Y:S04]  /*65100*/  STL.64 [R1+0x2e70], R22 ;  /* 0x002e701601007387 */ /* 0x0001e80000100a00 */
[----:B------:R-:W2:Y:S04]  /*65110*/  LDL.LU R20, [R1+0x9e0] ;  /* 0x0009e00001147983 */ /* 0x000ea80000300800 */
[----:B------:R-:W2:Y:S04]  /*65120*/  LDL.LU R21, [R1+0x9e4] ;  /* 0x0009e40001157983 */ /* 0x000ea80000300800 */
[----:B0-----:R-:W4:Y:S04]  /*65130*/  LDL.LU R22, [R1+0x9e8] ;  /* 0x0009e80001167983 */ /* 0x001f280000300800 */
[----:B------:R-:W4:Y:S04]  /*65140*/  LDL.LU R23, [R1+0x9ec] ;  /* 0x0009ec0001177983 */ /* 0x000f280000300800 */
[----:B------:R0:W-:Y:S04]  /*65150*/  STL.64 [R1+0x2ec0], R18 ;  /* 0x002ec01201007387 */ /* 0x0001e80000100a00 */
[----:B0-----:R-:W2:Y:S04]  /*65160*/  LDL.64 R18, [R1+0x208] ;  /* 0x0002080001127983 */ /* 0x001ea80000100a00 */
[----:B--2---:R0:W-:Y:S04]  /*65170*/  STL.64 [R1+0x2ed8], R18 ;  /* 0x002ed81201007387 */ /* 0x0041e80000100a00 */
[----:B----4-:R-:W-:Y:S04]  /*65180*/  STL.64 [R1+0x2e88], R22 ;  /* 0x002e881601007387 */ /* 0x010fe80000100a00 */
[----:B------:R1:W-:Y:S01]  /*65190*/  STL.64 [R1+0x2e80], R20 ;  /* 0x002e801401007387 */ /* 0x0003e20000100a00 */
[----:B0-----:R-:W-:-:S02]  /*651a0*/  IMAD.MOV.U32 R18, RZ, RZ, R2 ;  /* 0x000000ffff127224 */ /* 0x001fc400078e0002 */
[----:B------:R-:W-:Y:S01]  /*651b0*/  IMAD.MOV.U32 R19, RZ, RZ, R0 ;  /* 0x000000ffff137224 */ /* 0x000fe200078e0000 */
[----:B-1----:R-:W2:Y:S04]  /*651c0*/  LDL.LU R20, [R1+0x9f0] ;  /* 0x0009f00001147983 */ /* 0x002ea80000300800 */
[----:B------:R-:W2:Y:S04]  /*651d0*/  LDL.LU R21, [R1+0x9f4] ;  /* 0x0009f40001157983 */ /* 0x000ea80000300800 */
[----:B------:R-:W4:Y:S04]  /*651e0*/  LDL.LU R22, [R1+0x9f8] ;  /* 0x0009f80001167983 */ /* 0x000f280000300800 */
[----:B------:R-:W4:Y:S04]  /*651f0*/  LDL.LU R23, [R1+0x9fc] ;  /* 0x0009fc0001177983 */ /* 0x000f280000300800 */
[----:B------:R0:W-:Y:S04]  /*65200*/  STL.64 [R1+0x2ef0], R18 ;  /* 0x002ef01201007387 */ /* 0x0001e80000100a00 */
[----:B0-----:R-:W2:Y:S04]  /*65210*/  LDL.64 R18, [R1+0x58] ;  /* 0x0000580001127983 */ /* 0x001ea80000100a00 */
[----:B--2---:R0:W-:Y:S04]  /*65220*/  STL.64 [R1+0x2f08], R18 ;  /* 0x002f081201007387 */ /* 0x0041e80000100a00 */
        /* <DEDUP_REMOVED lines=24> */
[----:B------:R-:W4:Y:S04]  /*653b0*/  LDL.LU R22, [R1+0xa28] ;  /* 0x000a280001167983 */ /* 0x000f280000300800 */
[----:B------:R-:W4:Y:S01]  /*653c0*/  LDL.LU R23, [R1+0xa2c] ;  /* 0x000a2c0001177983 */ /* 0x000f220000300800 */
[C---:B---3--:R-:W-:Y:S03]  /*653d0*/  HMMA.16816.F32.BF16 R8, R4.reuse, R14, R8 ;  /* 0x0000000e0408723c */ /* 0x048fe60000041808 */
[----:B----4-:R-:W-:Y:S04]  /*653e0*/  STL.64 [R1+0x2ee8], R22 ;  /* 0x002ee81601007387 */ /* 0x010fe80000100a00 */
        /* <DEDUP_REMOVED lines=11> */
[----:B------:R-:W-:Y:S04]  /*654a0*/  STL [R1+0x2bbc], R25 ;  /* 0x002bbc1901007387 */ /* 0x000fe80000100800 */
[----:B------:R0:W-:Y:S04]  /*654b0*/  STL.64 [R1+0x2e58], R26 ;  /* 0x002e581a01007387 */ /* 0x0001e80000100a00 */
[----:B0-----:R-:W3:Y:S04]  /*654c0*/  LDL.64 R26, [R1+0x48] ;  /* 0x00004800011a7983 */ /* 0x001ee80000100a00 */
[----:B------:R-:W-:Y:S04]  /*654d0*/  STL.64 [R1+0xb40], R8 ;  /* 0x000b400801007387 */ /* 0x000fe80000100a00 */
[----:B------:R0:W-:Y:S04]  /*654e0*/  STL.64 [R1+0xb48], R10 ;  /* 0x000b480a01007387 */ /* 0x0001e80000100a00 */
[----:B0-----:R-:W4:Y:S02]  /*654f0*/  LDL.LU.64 R10, [R1+0x2f10] ;  /* 0x002f1000010a7983 */ /* 0x001f240000300a00 */
[----:B----4-:R-:W-:-:S15]  /*65500*/  HMMA.16816.F32.BF16 R16, R4, R10, R16 ;  /* 0x0000000a0410723c */ /* 0x010fde0000041810 */
[----:B------:R-:W-:-:S04]  /*65510*/  NOP ;  /* 0x0000000000007918 */ /* 0x000fc80000000000 */
[----:B------:R-:W-:Y:S04]  /*65520*/  STL.64 [R1+0xb30], R16 ;  /* 0x000b301001007387 */ /* 0x000fe80000100a00 */
[----:B------:R0:W-:Y:S04]  /*65530*/  STL.64 [R1+0xb38], R18 ;  /* 0x000b381201007387 */ /* 0x0001e80000100a00 */
[----:B0-----:R-:W2:Y:S04]  /*65540*/  LDL.LU.64 R18, [R1+0x2f08] ;  /* 0x002f080001127983 */ /* 0x001ea80000300a00 */
[----:B------:R0:W-:Y:S04]  /*65550*/  STL.64 [R1+0x2e10], R10 ;  /* 0x002e100a01007387 */ /* 0x0001e80000100a00 */
[----:B------:R-:W3:Y:S04]  /*65560*/  LDL.LU R8, [R1+0x9c0] ;  /* 0x0009c00001087983 */ /* 0x000ee80000300800 */
[----:B------:R-:W3:Y:S04]  /*65570*/  LDL.LU R9, [R1+0x9c4] ;  /* 0x0009c40001097983 */ /* 0x000ee80000300800 */
[----:B0-----:R-:W3:Y:S04]  /*65580*/  LDL.LU R10, [R1+0x9c8] ;  /* 0x0009c800010a7983 */ /* 0x001ee80000300800 */
        /* <DEDUP_REMOVED lines=52> */
[----:B------:R-:W4:Y:S04]  /*658d0*/  LDL.LU R14, [R1+0x9d8] ;  /* 0x0009d800010e7983 */ /* 0x000f280000300800 */
[----:B------:R-:W4:Y:S01]  /*658e0*/  LDL.LU R15, [R1+0x9dc] ;  /* 0x0009dc00010f7983 */ /* 0x000f220000300800 */
[----:B--2---:R-:W-:-:S15]  /*658f0*/  HMMA.16816.F32.BF16 R20, R4, R18, R20 ;  /* 0x000000120414723c */ /* 0x004fde0000041814 */
[----:B------:R-:W-:-:S04]  /*65900*/  NOP ;  /* 0x0000000000007918 */ /* 0x000fc80000000000 */
[----:B------:R0:W-:Y:S04]  /*65910*/  STL.64 [R1+0xac0], R20 ;  /* 0x000ac01401007387 */ /* 0x0001e80000100a00 */
[----:B------:R1:W-:Y:S01]  /*65920*/  STL.64 [R1+0xac8], R22 ;  /* 0x000ac81601007387 */ /* 0x0003e20000100a00 */
[----:B0-----:R-:W-:-:S03]  /*65930*/  IMAD.MOV.U32 R21, RZ, RZ, R18 ;  /* 0x000000ffff157224 */ /* 0x001fc600078e0012 */
[----:B-1----:R-:W4:Y:S01]  /*65940*/  LDL.LU.64 R22, [R1+0x2e70] ;  /* 0x002e700001167983 */ /* 0x002f220000300a00 */
[----:B------:R-:W-:-:S03]  /*65950*/  IMAD.MOV.U32 R20, RZ, RZ, R19 ;  /* 0x000000ffff147224 */ /* 0x000fc600078e0013 */
[----:B------:R-:W3:Y:S04]  /*65960*/  LDL.LU.64 R18, [R1+0x2e68] ;  /* 0x002e680001127983 */ /* 0x000ee80000300a00 */
[----:B------:R-:W3:Y:S01]  /*65970*/  LDL.LU.64 R16, [R1+0x2e60] ;  /* 0x002e600001107983 */ /* 0x000ee20000300a00 */
[----:B----4-:R-:W-:Y:S08]  /*65980*/  HMMA.16816.F32.BF16 R12, R4, R22, R12 ;  /* 0x00000016040c723c */ /* 0x010ff0000004180c */
[----:B---3--:R-:W-:Y:S01]  /*65990*/  HMMA.16816.F32.BF16 R4, R16, R26, R8 ;  /* 0x0000001a1004723c */ /* 0x008fe20000041808 */
[----:B------:R-:W-:Y:S10]  /*659a0*/  STL.64 [R1+0x2d48], R22 ;  /* 0x002d481601007387 */ /* 0x000ff40000100a00 */
[----:B------:R-:W-:Y:S04]  /*659b0*/  STL.64 [R1+0xab0], R12 ;  /* 0x000ab00c01007387 */ /* 0x000fe80000100a00 */
[----:B------:R-:W-:Y:S04]  /*659c0*/  STL.64 [R1+0xab8], R14 ;  /* 0x000ab80e01007387 */ /* 0x000fe80000100a00 */
[----:B------:R0:W-:Y:S04]  /*659d0*/  STL.64 [R1+0xca0], R4 ;  /* 0x000ca00401007387 */ /* 0x0001e80000100a00 */
[----:B------:R1:W-:Y:S04]  /*659e0*/  STL.64 [R1+0xca8], R6 ;  /* 0x000ca80601007387 */ /* 0x0003e80000100a00 */
[----:B0-----:R-:W2:Y:S04]  /*659f0*/  LDL.LU R4, [R1+0x930] ;  /* 0x0009300001047983 */ /* 0x001ea80000300800 */
[----:B------:R-:W2:Y:S04]  /*65a00*/  LDL.LU R5, [R1+0x934] ;  /* 0x0009340001057983 */ /* 0x000ea80000300800 */
[----:B-1----:R-:W3:Y:S04]  /*65a10*/  LDL.LU R6, [R1+0x938] ;  /* 0x0009380001067983 */ /* 0x002ee80000300800 */
[----:B------:R-:W3:Y:S04]  /*65a20*/  LDL.LU R7, [R1+0x93c] ;  /* 0x00093c0001077983 */ /* 0x000ee80000300800 */
[----:B---3--:R0:W-:Y:S04]  /*65a30*/  STL.64 [R1+0x2e20], R6 ;  /* 0x002e200601007387 */ /* 0x0081e80000100a00 */
[----:B--2---:R-:W-:Y:S04]  /*65a40*/  STL.64 [R1+0x2e18], R4 ;  /* 0x002e180401007387 */ /* 0x004fe80000100a00 */
[----:B0-----:R-:W2:Y:S01]  /*65a50*/  LDL.64 R6, [R1+0x18] ;  /* 0x0000180001067983 */ /* 0x001ea20000100a00 */
[----:B------:R-:W-:-:S02]  /*65a60*/  IMAD.MOV.U32 R23, RZ, RZ, R26 ;  /* 0x000000ffff177224 */ /* 0x000fc400078e001a */
[----:B------:R-:W-:Y:S01]  /*65a70*/  IMAD.MOV.U32 R22, RZ, RZ, R27 ;  /* 0x000000ffff167224 */ /* 0x000fe200078e001b */
[----:B--2---:R0:W-:Y:S04]  /*65a80*/  STL.64 [R1+0x2e38], R6 ;  /* 0x002e380601007387 */ /* 0x0041e80000100a00 */
[----:B------:R-:W2:Y:S04]  /*65a90*/  LDL.LU R8, [R1+0x940] ;  /* 0x0009400001087983 */ /* 0x000ea80000300800 */
[----:B------:R-:W2:Y:S04]  /*65aa0*/  LDL.LU R9, [R1+0x944] ;  /* 0x0009440001097983 */ /* 0x000ea80000300800 */
[----:B------:R-:W3:Y:S04]  /*65ab0*/  LDL.LU R10, [R1+0x948] ;  /* 0x00094800010a7983 */ /* 0x000ee80000300800 */
[----:B------:R-:W3:Y:S04]  /*65ac0*/  LDL.LU R11, [R1+0x94c] ;  /* 0x00094c00010b7983 */ /* 0x000ee80000300800 */
[----:B------:R-:W4:Y:S04]  /*65ad0*/  LDL.LU R24, [R1+0x9a0] ;  /* 0x0009a00001187983 */ /* 0x000f280000300800 */
[----:B------:R-:W4:Y:S04]  /*65ae0*/  LDL.LU R25, [R1+0x9a4] ;  /* 0x0009a40001197983 */ /* 0x000f280000300800 */
[----:B------:R-:W4:Y:S04]  /*65af0*/  LDL.LU R26, [R1+0x9a8] ;  /* 0x0009a800011a7983 */ /* 0x000f280000300800 */
[----:B------:R-:W4:Y:S04]  /*65b00*/  LDL.LU R27, [R1+0x9ac] ;  /* 0x0009ac00011b7983 */ /* 0x000f280000300800 */
[----:B0-----:R-:W2:Y:S04]  /*65b10*/  LDL.64 R6, [R1+0x28] ;  /* 0x0000280001067983 */ /* 0x001ea80000100a00 */
[----:B--2---:R0:W-:Y:S04]  /*65b20*/  STL.64 [R1+0x2e50], R6 ;  /* 0x002e500601007387 */ /* 0x0041e80000100a00 */
[----:B0-----:R-:W4:Y:S04]  /*65b30*/  LDL.64 R6, [R1+0x38] ;  /* 0x0000380001067983 */ /* 0x001f280000100a00 */
        /* <DEDUP_REMOVED lines=12> */
[----:B------:R-:W3:Y:S04]  /*65c00*/  LDL.64 R14, [R1+0x8] ;  /* 0x00000800010e7983 */ /* 0x000ee80000100a00 */
[----:B------:R-:W-:Y:S04]  /*65c10*/  STL.64 [R1+0x2dc8], R22 ;  /* 0x002dc81601007387 */ /* 0x000fe80000100a00 */
[----:B------:R0:W-:Y:S04]  /*65c20*/  STL.64 [R1+0x2dc0], R20 ;  /* 0x002dc01401007387 */ /* 0x0001e80000100a00 */
[----:B0-----:R-:W2:Y:S04]  /*65c30*/  LDL.LU R20, [R1+0x8d0] ;  /* 0x0008d00001147983 */ /* 0x001ea80000300800 */
[----:B------:R-:W2:Y:S04]  /*65c40*/  LDL.LU R21, [R1+0x8d4] ;  /* 0x0008d40001157983 */ /* 0x000ea80000300800 */
[----:B------:R-:W2:Y:S04]  /*65c50*/  LDL.LU R22, [R1+0x8d8] ;  /* 0x0008d80001167983 */ /* 0x000ea80000300800 */
[----:B------:R-:W2:Y:S01]  /*65c60*/  LDL.LU R23, [R1+0x8dc] ;  /* 0x0008dc0001177983 */ /* 0x000ea20000300800 */
[----:B----4-:R-:W-:Y:S03]  /*65c70*/  HMMA.16816.F32.BF16 R24, R16, R6, R24 ;  /* 0x000000061018723c */ /* 0x010fe60000041818 */
[----:B--2---:R0:W-:Y:S04]  /*65c80*/  STL.64 [R1+0x2dd8], R22 ;  /* 0x002dd81601007387 */ /* 0x0041e80000100a00 */
[----:B------:R1:W-:Y:S01]  /*65c90*/  STL.64 [R1+0x2dd0], R20 ;  /* 0x002dd01401007387 */ /* 0x0003e20000100a00 */
[----:B0-----:R-:W-:-:S02]  /*65ca0*/  IMAD.MOV.U32 R22, RZ, RZ, R29 ;  /* 0x000000ffff167224 */ /* 0x001fc400078e001d */
[----:B------:R-:W-:-:S05]  /*65cb0*/  IMAD.MOV.U32 R23, RZ, RZ, R28 ;  /* 0x000000ffff177224 */ /* 0x000fca00078e001c */
[----:B------:R0:W-:Y:S04]  /*65cc0*/  STL.64 [R1+0x2de8], R22 ;  /* 0x002de81601007387 */ /* 0x0001e80000100a00 */
[----:B-1----:R-:W2:Y:S04]  /*65cd0*/  LDL.LU R20, [R1+0x900] ;  /* 0x0009000001147983 */ /* 0x002ea80000300800 */
[----:B------:R-:W2:Y:S04]  /*65ce0*/  LDL.LU R21, [R1+0x904] ;  /* 0x0009040001157983 */ /* 0x000ea80000300800 */
[----:B0-----:R-:W4:Y:S04]  /*65cf0*/  LDL.LU R22, [R1+0x908] ;  /* 0x0009080001167983 */ /* 0x001f280000300800 */
[----:B------:R-:W4:Y:S04]  /*65d00*/  LDL.LU R23, [R1+0x90c] ;  /* 0x00090c0001177983 */ /* 0x000f280000300800 */
        /* <DEDUP_REMOVED lines=9> */
[----:B-1----:R-:W4:Y:S01]  /*65da0*/  LDL.LU.64 R26, [R1+0x2e58] ;  /* 0x002e5800011a7983 */ /* 0x002f220000300a00 */
[----:B------:R-:W-:-:S03]  /*65db0*/  IMAD.MOV.U32 R24, RZ, RZ, R7 ;  /* 0x000000ffff187224 */ /* 0x000fc600078e0007 */
        /* <DEDUP_REMOVED lines=14> */
[----:B0-----:R-:W3:Y:S04]  /*65ea0*/  LDL.LU.64 R10, [R1+0x2e30] ;  /* 0x002e3000010a7983 */ /* 0x001ee80000300a00 */
[----:B------:R-:W3:Y:S01]  /*65eb0*/  LDL.LU.64 R8, [R1+0x2e28] ;  /* 0x002e280001087983 */ /* 0x000ee20000300a00 */
[----:B------:R-:W-:-:S02]  /*65ec0*/  IMAD.MOV.U32 R0, RZ, RZ, R6 ;  /* 0x000000ffff007224 */ /* 0x000fc400078e0006 */
[----:B------:R-:W-:Y:S02]  /*65ed0*/  IMAD.MOV.U32 R2, RZ, RZ, R7 ;  /* 0x000000ffff027224 */ /* 0x000fe400078e0007 */
[----:B------:R-:W4:Y:S04]  /*65ee0*/  LDL.LU.64 R6, [R1+0x2e20] ;  /* 0x002e200001067983 */ /* 0x000f280000300a00 */
[----:B------:R-:W4:Y:S01]  /*65ef0*/  LDL.LU.64 R4, [R1+0x2e18] ;  /* 0x002e180001047983 */ /* 0x000f220000300a00 */
[----:B---3--:R-:W-:-:S15]  /*65f00*/  HMMA.16816.F32.BF16 R8, R16, R14, R8 ;  /* 0x0000000e1008723c */ /* 0x008fde0000041808 */
[----:B------:R-:W-:-:S04]  /*65f10*/  NOP ;  /* 0x0000000000007918 */ /* 0x000fc80000000000 */
[----:B------:R0:W-:Y:S04]  /*65f20*/  STL.64 [R1+0xc60], R8 ;  /* 0x000c600801007387 */ /* 0x0001e80000100a00 */
[----:B------:R1:W-:Y:S01]  /*65f30*/  STL.64 [R1+0xc68], R10 ;  /* 0x000c680a01007387 */ /* 0x0003e20000100a00 */
[----:B0-----:R-:W-:-:S03]  /*65f40*/  IMAD.MOV.U32 R9, RZ, RZ, R14 ;  /* 0x000000ffff097224 */ /* 0x001fc600078e000e */
[----:B-1----:R-:W2:Y:S01]  /*65f50*/  LDL.LU.64 R10, [R1+0x2e10] ;  /* 0x002e1000010a7983 */ /* 0x002ea20000300a00 */
[----:B------:R-:W-:-:S03]  /*65f60*/  IMAD.MOV.U32 R8, RZ, RZ, R15 ;  /* 0x000000ffff087224 */ /* 0x000fc600078e000f */
[----:B------:R-:W3:Y:S01]  /*65f70*/  LDL.LU.64 R14, [R1+0x2e08] ;  /* 0x002e0800010e7983 */ /* 0x000ee20000300a00 */
[C---:B----4-:R-:W-:Y:S03]  /*65f80*/  HMMA.16816.F32.BF16 R4, R16.reuse, R26, R4 ;  /* 0x0000001a1004723c */ /* 0x050fe60000041804 */
[----:B------:R-:W4:Y:S04]  /*65f90*/  LDL.LU.64 R12, [R1+0x2e00] ;  /* 0x002e0000010c7983 */ /* 0x000f280000300a00 */
[----:B------:R-:W-:Y:S04]  /*65fa0*/  STL.64 [R1+0x2cb8], R26 ;  /* 0x002cb81a01007387 */ /* 0x000fe80000100a00 */
[----:B------:R0:W-:Y:S08]  /*65fb0*/  STL.64 [R1+0x2de0], R24 ;  /* 0x002de01801007387 */ /* 0x0001f00000100a00 */
[----:B------:R-:W-:Y:S04]  /*65fc0*/  STL.64 [R1+0xc50], R4 ;  /* 0x000c500401007387 */ /* 0x000fe80000100a00 */
[----:B------:R-:W-:Y:S04]  /*65fd0*/  STL.64 [R1+0xc58], R6 ;  /* 0x000c580601007387 */ /* 0x000fe80000100a00 */
[----:B------:R-:W1:Y:S04]  /*65fe0*/  LDSM.16.MT88.4 R4, [R3+UR5+0xa000] ;  /* 0x00a000050304783b */ /* 0x000e680008004200 */
[----:B0-----:R-:W2:Y:S04]  /*65ff0*/  LDL.LU R24, [R1+0x8f0] ;  /* 0x0008f00001187983 */ /* 0x001ea80000300800 */
[----:B------:R-:W2:Y:S04]  /*66000*/  LDL.LU R25, [R1+0x8f4] ;  /* 0x0008f40001197983 */ /* 0x000ea80000300800 */
[----:B------:R-:W2:Y:S04]  /*66010*/  LDL.LU R26, [R1+0x8f8] ;  /* 0x0008f800011a7983 */ /* 0x000ea80000300800 */
[----:B------:R-:W2:Y:S04]  /*66020*/  LDL.LU R27, [R1+0x8fc] ;  /* 0x0008fc00011b7983 */ /* 0x000ea80000300800 */
[----:B-1----:R0:W-:Y:S04]  /*66030*/  STL.64 [R1+0x2c38], R6 ;  /* 0x002c380601007387 */ /* 0x0021e80000100a00 */
[----:B------:R-:W-:Y:S04]  /*66040*/  STL.64 [R1+0x2c30], R4 ;  /* 0x002c300401007387 */ /* 0x000fe80000100a00 */
[----:B0-----:R-:W2:Y:S01]  /*66050*/  LDL.64 R6, [R1+0x218] ;  /* 0x0002180001067983 */ /* 0x001ea20000100a00 */
        /* <DEDUP_REMOVED lines=12> */
[----:B------:R-:W-:Y:S01]  /*66120*/  STL.64 [R1+0x2ca0], R10 ;  /* 0x002ca00a01007387 */ /* 0x000fe20000100a00 */
[----:B--2---:R-:W-:Y:S03]  /*66130*/  HMMA.16816.F32.BF16 R20, R16, R22, R24 ;  /* 0x000000161014723c */ /* 0x004fe60000041818 */
[----:B------:R-:W2:-:S15]  /*66140*/  LDL.LU.64 R24, [R1+0x2de0] ;  /* 0x002de00001187983 */ /* 0x000e9e0000300a00 */
[----:B------:R-:W-:Y:S01]  /*66150*/  NOP ;  /* 0x0000000000007918 */ /* 0x000fe20000000000 */
[----:B------:R-:W-:Y:S04]  /*66160*/  STL.64 [R1+0xc20], R20 ;  /* 0x000c201401007387 */ /* 0x000fe80000100a00 */
[----:B------:R0:W-:Y:S04]  /*66170*/  STL.64 [R1+0xc28], R22 ;  /* 0x000c281601007387 */ /* 0x0001e80000100a00 */
[----:B0-----:R-:W3:Y:S04]  /*66180*/  LDL.LU.64 R22, [R1+0x2dd8] ;  /* 0x002dd80001167983 */ /* 0x001ee80000300a00 */
[----:B------:R-:W3:Y:S01]  /*66190*/  LDL.LU.64 R20, [R1+0x2dd0] ;  /* 0x002dd00001147983 */ /* 0x000ee20000300a00 */
[----:B------:R-:W-:-:S02]  /*661a0*/  IMAD.MOV.U32 R26, RZ, RZ, R9 ;  /* 0x000000ffff1a7224 */ /* 0x000fc400078e0009 */
[----:B------:R-:W-:Y:S01]  /*661b0*/  IMAD.MOV.U32 R27, RZ, RZ, R8 ;  /* 0x000000ffff1b7224 */ /* 0x000fe200078e0008 */
        /* <DEDUP_REMOVED lines=35> */
[----:B------:R-:W-:Y:S01]  /*663f0*/  IMAD.MOV.U32 R27, RZ, RZ, R22 ;  /* 0x000000ffff1b7224 */ /* 0x000fe200078e0016 */
[----:B--2---:R-:W-:Y:S04]  /*66400*/  STL.64 [R1+0x2ce0], R10 ;  /* 0x002ce00a01007387 */ /* 0x004fe80000100a00 */
[----:B------:R0:W-:Y:S04]  /*66410*/  STL.64 [R1+0x2cd8], R8 ;  /* 0x002cd80801007387 */ /* 0x0001e80000100a00 */
[----:B0-----:R-:W2:Y:S04]  /*66420*/  LDL.LU R8, [R1+0x550] ;  /* 0x0005500001087983 */ /* 0x001ea80000300800 */
[----:B------:R-:W2:Y:S04]  /*66430*/  LDL.LU R9, [R1+0x554] ;  /* 0x0005540001097983 */ /* 0x000ea80000300800 */
[----:B------:R-:W3:Y:S04]  /*66440*/  LDL.LU R10, [R1+0x558] ;  /* 0x00055800010a7983 */ /* 0x000ee80000300800 */
[----:B------:R-:W3:Y:S04]  /*66450*/  LDL.LU R11, [R1+0x55c] ;  /* 0x00055c00010b7983 */ /* 0x000ee80000300800 */
[----:B------:R0:W-:Y:S04]  /*66460*/  STL.64 [R1+0x2d40], R26 ;  /* 0x002d401a01007387 */ /* 0x0001e80000100a00 */
[----:B------:R-:W2:Y:S04]  /*66470*/  LDL.LU R24, [R1+0x590] ;  /* 0x0005900001187983 */ /* 0x000ea80000300800 */
[----:B------:R-:W2:Y:S04]  /*66480*/  LDL.LU R25, [R1+0x594] ;  /* 0x0005940001197983 */ /* 0x000ea80000300800 */
[----:B0-----:R-:W2:Y:S04]  /*66490*/  LDL.LU R26, [R1+0x598] ;  /* 0x00059800011a7983 */ /* 0x001ea80000300800 */
[----:B------:R-:W2:Y:S01]  /*664a0*/  LDL.LU R27, [R1+0x59c] ;  /* 0x00059c00011b7983 */ /* 0x000ea20000300800 */
[----:B------:R-:W-:-:S02]  /*664b0*/  IMAD.MOV.U32 R22, RZ, RZ, R21 ;  /* 0x000000ffff167224 */ /* 0x000fc400078e0015 */
[----:B------:R-:W-:Y:S01]  /*664c0*/  IMAD.MOV.U32 R23, RZ, RZ, R20 ;  /* 0x000000ffff177224 */ /* 0x000fe200078e0014 */
[----:B--2---:R-:W-:Y:S04]  /*664d0*/  STL.64 [R1+0x2d58], R26 ;  /* 0x002d581a01007387 */ /* 0x004fe80000100a00 */
[----:B------:R0:W-:Y:S04]  /*664e0*/  STL.64 [R1+0x2d50], R24 ;  /* 0x002d501801007387 */ /* 0x0001e80000100a00 */
        /* <DEDUP_REMOVED lines=8> */
[----:B------:R-:W-:Y:S04]  /*66570*/  STL.64 [R1+0x2d68], R24 ;  /* 0x002d681801007387 */ /* 0x000fe80000100a00 */
[----:B------:R-:W2:Y:S04]  /*66580*/  LDL.LU R12, [R1+0x870] ;  /* 0x00087000010c7983 */ /* 0x000ea80000300800 */
[----:B------:R-:W2:Y:S04]  /*66590*/  LDL.LU R13, [R1+0x874] ;  /* 0x00087400010d7983 */ /* 0x000ea80000300800 */
[----:B------:R-:W4:Y:S04]  /*665a0*/  LDL.LU R14, [R1+0x878] ;  /* 0x00087800010e7983 */ /* 0x000f280000300800 */
[----:B------:R-:W4:Y:S04]  /*665b0*/  LDL.LU R15, [R1+0x87c] ;  /* 0x00087c00010f7983 */ /* 0x000f280000300800 */
[----:B----4-:R0:W-:Y:S04]  /*665c0*/  STL.64 [R1+0x2d90], R14 ;  /* 0x002d900e01007387 */ /* 0x0101e80000100a00 */
[----:B--2---:R-:W-:Y:S04]  /*665d0*/  STL.64 [R1+0x2d88], R12 ;  /* 0x002d880c01007387 */ /* 0x004fe80000100a00 */
[----:B0-----:R-:W2:Y:S04]  /*665e0*/  LDL.64 R14, [R1+0x1f8] ;  /* 0x0001f800010e7983 */ /* 0x001ea80000100a00 */
[----:B--2---:R-:W-:Y:S04]  /*665f0*/  STL.64 [R1+0x2da0], R14 ;  /* 0x002da00e01007387 */ /* 0x004fe80000100a00 */
[----:B------:R0:W-:Y:S04]  /*66600*/  STL.64 [R1+0x2d78], R22 ;  /* 0x002d781601007387 */ /* 0x0001e80000100a00 */
[----:B0-----:R-:W2:Y:S04]  /*66610*/  LDL.64 R22, [R1+0x1e8] ;  /* 0x0001e80001167983 */ /* 0x001ea80000100a00 */
[----:B--2---:R0:W-:Y:S04]  /*66620*/  STL.64 [R1+0x2d98], R22 ;  /* 0x002d981601007387 */ /* 0x0041e80000100a00 */
[----:B------:R-:W2:Y:S04]  /*66630*/  LDL.LU R20, [R1+0x890] ;  /* 0x0008900001147983 */ /* 0x000ea80000300800 */
        /* <DEDUP_REMOVED lines=9> */
[----:B------:R-:W4:Y:S04]  /*666d0*/  LDL.LU R24, [R1+0x7d0] ;  /* 0x0007d00001187983 */ /* 0x000f280000300800 */
[----:B------:R-:W4:Y:S04]  /*666e0*/  LDL.LU R25, [R1+0x7d4] ;  /* 0x0007d40001197983 */ /* 0x000f280000300800 */
[----:B------:R-:W4:Y:S04]  /*666f0*/  LDL.LU R26, [R1+0x7d8] ;  /* 0x0007d800011a7983 */ /* 0x000f280000300800 */
[----:B------:R-:W4:Y:S04]  /*66700*/  LDL.LU R27, [R1+0x7dc] ;  /* 0x0007dc00011b7983 */ /* 0x000f280000300800 */
        /* <DEDUP_REMOVED lines=21> */
[----:B------:R0:W-:Y:S04]  /*66860*/  STL.64 [R1+0x2c98], R6 ;  /* 0x002c980601007387 */ /* 0x0001e80000100a00 */
[----:B------:R-:W3:Y:S04]  /*66870*/  LDL.LU R4, [R1+0x510] ;  /* 0x0005100001047983 */ /* 0x000ee80000300800 */
[----:B------:R-:W3:Y:S04]  /*66880*/  LDL.LU R5, [R1+0x514] ;  /* 0x0005140001057983 */ /* 0x000ee80000300800 */
[----:B0-----:R-:W3:Y:S04]  /*66890*/  LDL.LU R6, [R1+0x518] ;  /* 0x0005180001067983 */ /* 0x001ee80000300800 */
[----:B------:R-:W3:Y:S04]  /*668a0*/  LDL.LU R7, [R1+0x51c] ;  /* 0x00051c0001077983 */ /* 0x000ee80000300800 */
[----:B------:R-:W2:Y:S04]  /*668b0*/  LDL.LU.64 R22, [R1+0x2db0] ;  /* 0x002db00001167983 */ /* 0x000ea80000300a00 */
[----:B------:R-:W2:Y:S04]  /*668c0*/  LDL.LU.64 R20, [R1+0x2da8] ;  /* 0x002da80001147983 */ /* 0x000ea80000300a00 */
        /* <DEDUP_REMOVED lines=15> */
[----:B------:R1:W-:Y:S01]  /*669c0*/  STL.64 [R1+0xbe8], R14 ;  /* 0x000be80e01007387 */ /* 0x0003e20000100a00 */
[----:B0-----:R-:W-:-:S03]  /*669d0*/  MOV R13, R22 ;  /* 0x00000016000d7202 */ /* 0x001fc60000000f00 */
[----:B-1----:R-:W2:Y:S01]  /*669e0*/  LDL.LU.64 R14, [R1+0x2d80] ;  /* 0x002d8000010e7983 */ /* 0x002ea20000300a00 */
        /* <DEDUP_REMOVED lines=16> */
[----:B------:R-:W4:Y:S04]  /*66af0*/  LDL.LU.64 R22, [R1+0x2d38] ;  /* 0x002d380001167983 */ /* 0x000f280000300a00 */
[----:B------:R-:W4:Y:S09]  /*66b00*/  LDL.LU.64 R20, [R1+0x2d30] ;  /* 0x002d300001147983 */ /* 0x000f320000300a00 */
        /* <DEDUP_REMOVED lines=41> */
[----:B------:R-:W2:Y:S04]  /*66da0*/  LDL.LU.64 R8, [R1+0x2ca8] ;  /* 0x002ca80001087983 */ /* 0x000ea80000300a00 */
[----:B------:R0:W-:Y:S04]  /*66db0*/  STL [R1+0x2bc4], R26 ;  /* 0x002bc41a01007387 */ /* 0x0001e80000100800 */
[----:B------:R1:W-:Y:S04]  /*66dc0*/  STL [R1+0x2bc0], R27 ;  /* 0x002bc01b01007387 */ /* 0x0003e80000100800 */
[----:B------:R-:W4:Y:S04]  /*66dd0*/  LDL.LU R24, [R1+0x500] ;  /* 0x0005000001187983 */ /* 0x000f280000300800 */
[----:B------:R-:W4:Y:S04]  /*66de0*/  LDL.LU R25, [R1+0x504] ;  /* 0x0005040001197983 */ /* 0x000f280000300800 */
[----:B0-----:R-:W4:Y:S04]  /*66df0*/  LDL.LU R26, [R1+0x508] ;  /* 0x00050800011a7983 */ /* 0x001f280000300800 */
[----:B-1----:R-:W4:Y:S01]  /*66e00*/  LDL.LU R27, [R1+0x50c] ;  /* 0x00050c00011b7983 */ /* 0x002f220000300800 */
[----:B--2---:R-:W-:-:S15]  /*66e10*/  HMMA.16816.F32.BF16 R8, R20, R14, R8 ;  /* 0x0000000e1408723c */ /* 0x004fde0000041808 */
[----:B------:R-:W-:-:S04]  /*66e20*/  NOP ;  /* 0x0000000000007918 */ /* 0x000fc80000000000 */
[----:B------:R-:W-:Y:S04]  /*66e30*/  STL.64 [R1+0xd40], R8 ;  /* 0x000d400801007387 */ /* 0x000fe80000100a00 */
[----:B------:R0:W-:Y:S04]  /*66e40*/  STL.64 [R1+0xd48], R10 ;  /* 0x000d480a01007387 */ /* 0x0001e80000100a00 */
[----:B0-----:R-:W3:Y:S04]  /*66e50*/  LDL.LU.64 R10, [R1+0x2ca0] ;  /* 0x002ca000010a7983 */ /* 0x001ee80000300a00 */
[----:B------:R-:W-:Y:S04]  /*66e60*/  STL [R1+0x2bcc], R14 ;  /* 0x002bcc0e01007387 */ /* 0x000fe80000100800 */
[----:B------:R-:W-:Y:S01]  /*66e70*/  STL [R1+0x2bc8], R15 ;  /* 0x002bc80f01007387 */ /* 0x000fe20000100800 */
[----:B---3--:R-:W-:-:S15]  /*66e80*/  HMMA.16816.F32.BF16 R4, R20, R10, R4 ;  /* 0x0000000a1404723c */ /* 0x008fde0000041804 */
[----:B------:R-:W-:-:S04]  /*66e90*/  NOP ;  /* 0x0000000000007918 */ /* 0x000fc80000000000 */
[----:B------:R-:W-:Y:S04]  /*66ea0*/  STL.64 [R1+0xd30], R4 ;  /* 0x000d300401007387 */ /* 0x000fe80000100a00 */
[----:B------:R0:W-:Y:S04]  /*66eb0*/  STL.64 [R1+0xd38], R6 ;  /* 0x000d380601007387 */ /* 0x0001e80000100a00 */
[----:B0-----:R-:W2:Y:S04]  /*66ec0*/  LDL.LU.64 R6, [R1+0x2c98] ;  /* 0x002c980001067983 */ /* 0x001ea80000300a00 */
[----:B------:R0:W-:Y:S04]  /*66ed0*/  STL.64 [R1+0x2bf8], R10 ;  /* 0x002bf80a01007387 */ /* 0x0001e80000100a00 */
[----:B0-----:R-:W4:Y:S02]  /*66ee0*/  LDL.64 R10, [R1+0x58] ;  /* 0x00005800010a7983 */ /* 0x001f240000100a00 */
[----:B----4-:R-:W-:-:S15]  /*66ef0*/  HMMA.16816.F32.BF16 R24, R20, R10, R24 ;  /* 0x0000000a1418723c */ /* 0x010fde0000041818 */
[----:B------:R-:W-:-:S04]  /*66f00*/  NOP ;  /* 0x0000000000007918 */ /* 0x000fc80000000000 */
[----:B------:R0:W-:Y:S02]  /*66f10*/  STL.64 [R1+0xd20], R24 ;  /* 0x000d201801007387 */ /* 0x0001e40000100a00 */
[----:B0-----:R-:W-:Y:S02]  /*66f20*/  IMAD.MOV.U32 R25, RZ, RZ, R10 ;  /* 0x000000ffff197224 */ /* 0x001fe400078e000a */
[----:B------:R-:W-:Y:S02]  /*66f30*/  IMAD.MOV.U32 R24, RZ, RZ, R11 ;  /* 0x000000ffff187224 */ /* 0x000fe400078e000b */
[----:B--2---:R-:W-:Y:S01]  /*66f40*/  HMMA.16816.F32.BF16 R8, R20, R6, R16 ;  /* 0x000000061408723c */ /* 0x004fe20000041810 */
[----:B------:R0:W-:Y:S02]  /*66f50*/  STL.64 [R1+0xd28], R26 ;  /* 0x000d281a01007387 */ /* 0x0001e40000100a00 */
[----:B0-----:R-:W-:Y:S02]  /*66f60*/  IMAD.MOV.U32 R26, RZ, RZ, R6 ;  /* 0x000000ffff1a7224 */ /* 0x001fe400078e0006 */
[----:B------:R-:W-:-:S14]  /*66f70*/  IMAD.MOV.U32 R27, RZ, RZ, R7 ;  /* 0x000000ffff1b7224 */ /* 0x000fdc00078e0007 */
[----:B------:R-:W-:Y:S04]  /*66f80*/  STL.64 [R1+0xd10], R8 ;  /* 0x000d100801007387 */ /* 0x000fe80000100a00 */
[----:B------:R-:W-:Y:S04]  /*66f90*/  STL.64 [R1+0xd18], R10 ;  /* 0x000d180a01007387 */ /* 0x000fe80000100a00 */
[----:B------:R-:W-:Y:S04]  /*66fa0*/  STL.64 [R1+0x2bd8], R26 ;  /* 0x002bd81a01007387 */ /* 0x000fe80000100a00 */
[----:B------:R0:W-:Y:S04]  /*66fb0*/  STL.64 [R1+0x2bd0], R24 ;  /* 0x002bd01801007387 */ /* 0x0001e80000100a00 */
        /* <DEDUP_REMOVED lines=12> */
[----:B------:R-:W2:Y:S04]  /*67080*/  LDL.64 R18, [R1+0x1d8] ;  /* 0x0001d80001127983 */ /* 0x000ea80000100a00 */
[----:B--2---:R-:W-:Y:S04]  /*67090*/  STL.64 [R1+0x2c60], R18 ;  /* 0x002c601201007387 */ /* 0x004fe80000100a00 */
[----:B------:R0:W-:Y:S04]  /*670a0*/  STL.64 [R1+0x2c48], R6 ;  /* 0x002c480601007387 */ /* 0x0001e80000100a00 */
[----:B------:R1:W-:Y:S04]  /*670b0*/  STL.64 [R1+0x2c40], R4 ;  /* 0x002c400401007387 */ /* 0x0003e80000100a00 */
[----:B0-----:R-:W2:Y:S04]  /*670c0*/  LDL.64 R6, [R1+0x1c8] ;  /* 0x0001c80001067983 */ /* 0x001ea80000100a00 */
[----:B--2---:R0:W-:Y:S04]  /*670d0*/  STL.64 [R1+0x2c58], R6 ;  /* 0x002c580601007387 */ /* 0x0041e80000100a00 */
[----:B-1----:R-:W2:Y:S04]  /*670e0*/  LDL.LU R4, [R1+0x70] ;  /* 0x0000700001047983 */ /* 0x002ea80000300800 */
[----:B------:R-:W2:Y:S04]  /*670f0*/  LDL.LU R5, [R1+0x74] ;  /* 0x0000740001057983 */ /* 0x000ea80000300800 */
[----:B0-----:R-:W2:Y:S04]  /*67100*/  LDL.LU R6, [R1+0x78] ;  /* 0x0000780001067983 */ /* 0x001ea80000300800 */
[----:B------:R-:W2:Y:S01]  /*67110*/  LDL.LU R7, [R1+0x7c] ;  /* 0x00007c0001077983 */ /* 0x000ea20000300800 */
[----:B------:R-:W-:-:S02]  /*67120*/  IMAD.MOV.U32 R18, RZ, RZ, R13 ;  /* 0x000000ffff127224 */ /* 0x000fc400078e000d */
[----:B------:R-:W-:Y:S01]  /*67130*/  IMAD.MOV.U32 R19, RZ, RZ, R12 ;  /* 0x000000ffff137224 */ /* 0x000fe200078e000c */
[----:B--2---:R-:W-:Y:S04]  /*67140*/  STL.64 [R1+0x2c70], R6 ;  /* 0x002c700601007387 */ /* 0x004fe80000100a00 */
[----:B------:R-:W-:Y:S04]  /*67150*/  STL.64 [R1+0x2c68], R4 ;  /* 0x002c680401007387 */ /* 0x000fe80000100a00 */
[----:B------:R0:W-:Y:S02]  /*67160*/  STL.64 [R1+0x2c78], R18 ;  /* 0x002c781201007387 */ /* 0x0001e40000100a00 */
[----:B0-----:R-:W-:-:S02]  /*67170*/  IMAD.MOV.U32 R18, RZ, RZ, R2 ;  /* 0x000000ffff127224 */ /* 0x001fc400078e0002 */
[----:B------:R-:W-:-:S05]  /*67180*/  IMAD.MOV.U32 R19, RZ, RZ, R0 ;  /* 0x000000ffff137224 */ /* 0x000fca00078e0000 */
[----:B------:R0:W-:Y:S04]  /*67190*/  STL.64 [R1+0x2c90], R18 ;  /* 0x002c901201007387 */ /* 0x0001e80000100a00 */
        /* <DEDUP_REMOVED lines=8> */
[----:B0-----:R-:W3:Y:S04]  /*67220*/  LDL.64 R18, [R1+0x208] ;  /* 0x0002080001127983 */ /* 0x001ee80000100a00 */
[----:B--2---:R-:W-:Y:S04]  /*67230*/  STL.64 [R1+0x2c88], R6 ;  /* 0x002c880601007387 */ /* 0x004fe80000100a00 */
[----:B------:R0:W-:Y:S04]  /*67240*/  STL.64 [R1+0x2c80], R4 ;  /* 0x002c800401007387 */ /* 0x0001e80000100a00 */
[----:B0-----:R-:W2:Y:S04]  /*67250*/  LDL.LU R4, [R1+0x90] ;  /* 0x0000900001047983 */ /* 0x001ea80000300800 */
[----:B------:R-:W2:Y:S04]  /*67260*/  LDL.LU R5, [R1+0x94] ;  /* 0x0000940001057983 */ /* 0x000ea80000300800 */
[----:B------:R-:W2:Y:S04]  /*67270*/  LDL.LU R6, [R1+0x98] ;  /* 0x0000980001067983 */ /* 0x000ea80000300800 */
[----:B------:R-:W2:Y:S04]  /*67280*/  LDL.LU R7, [R1+0x9c] ;  /* 0x00009c0001077983 */ /* 0x000ea80000300800 */
[----:B------:R0:W-:Y:S04]  /*67290*/  STL.64 [R1+0x2c08], R10 ;  /* 0x002c080a01007387 */ /* 0x0001e80000100a00 */
[----:B----4-:R-:W-:Y:S04]  /*672a0*/  STL.64 [R1+0x2c00], R8 ;  /* 0x002c000801007387 */ /* 0x010fe80000100a00 */
[----:B0-----:R-:W4:Y:S04]  /*672b0*/  LDL.64 R10, [R1+0x38] ;  /* 0x00003800010a7983 */ /* 0x001f280000100a00 */
[----:B----4-:R0:W-:Y:S04]  /*672c0*/  STL.64 [R1+0x2c18], R10 ;  /* 0x002c180a01007387 */ /* 0x0101e80000100a00 */
[----:B0-----:R-:W4:Y:S04]  /*672d0*/  LDL.64 R10, [R1+0x48] ;  /* 0x00004800010a7983 */ /* 0x001f280000100a00 */
[----:B----4-:R0:W-:Y:S04]  /*672e0*/  STL.64 [R1+0x2c50], R10 ;  /* 0x002c500a01007387 */ /* 0x0101e80000100a00 */
[----:B------:R-:W4:Y:S04]  /*672f0*/  LDL.LU R8, [R1+0x130] ;  /* 0x0001300001087983 */ /* 0x000f280000300800 */
[----:B------:R-:W4:Y:S04]  /*67300*/  LDL.LU R9, [R1+0x134] ;  /* 0x0001340001097983 */ /* 0x000f280000300800 */
[----:B0-----:R-:W4:Y:S04]  /*67310*/  LDL.LU R10, [R1+0x138] ;  /* 0x00013800010a7983 */ /* 0x001f280000300800 */
[----:B------:R-:W4:Y:S04]  /*67320*/  LDL.LU R11, [R1+0x13c] ;  /* 0x00013c00010b7983 */ /* 0x000f280000300800 */
[----:B---3--:R0:W-:Y:S04]  /*67330*/  STL.64 [R1+0x2be8], R26 ;  /* 0x002be81a01007387 */ /* 0x0081e80000100a00 */
[----:B------:R-:W-:Y:S04]  /*67340*/  STL.64 [R1+0x2be0], R24 ;  /* 0x002be01801007387 */ /* 0x000fe80000100a00 */
[----:B0-----:R-:W3:Y:S04]  /*67350*/  LDL.64 R26, [R1+0x18] ;  /* 0x00001800011a7983 */ /* 0x001ee80000100a00 */
[----:B---3--:R0:W-:Y:S04]  /*67360*/  STL.64 [R1+0x2bf0], R26 ;  /* 0x002bf01a01007387 */ /* 0x0081e80000100a00 */
[----:B0-----:R-:W3:Y:S01]  /*67370*/  LDL.64 R26, [R1+0x28] ;  /* 0x00002800011a7983 */ /* 0x001ee20000100a00 */
[----:B------:R-:W-:Y:S03]  /*67380*/  HMMA.16816.F32.BF16 R12, R20, R18, R12 ;  /* 0x00000012140c723c */ /* 0x000fe6000004180c */
[----:B---3--:R0:W-:Y:S04]  /*67390*/  STL.64 [R1+0x2c10], R26 ;  /* 0x002c101a01007387 */ /* 0x0081e80000100a00 */
[----:B------:R-:W3:Y:S04]  /*673a0*/  LDL.LU R24, [R1+0x110] ;  /* 0x0001100001187983 */ /* 0x000ee80000300800 */
[----:B------:R-:W3:Y:S04]  /*673b0*/  LDL.LU R25, [R1+0x114] ;  /* 0x0001140001197983 */ /* 0x000ee80000300800 */
[----:B0-----:R-:W2:Y:S04]  /*673c0*/  LDL.LU R26, [R1+0x118] ;  /* 0x00011800011a7983 */ /* 0x001ea80000300800 */
[----:B------:R-:W2:Y:S04]  /*673d0*/  LDL.LU R27, [R1+0x11c] ;  /* 0x00011c00011b7983 */ /* 0x000ea80000300800 */
[----:B--2---:R-:W-:Y:S04]  /*673e0*/  STL.64 [R1+0x2c28], R26 ;  /* 0x002c281a01007387 */ /* 0x004fe80000100a00 */
[----:B---3--:R0:W-:Y:S04]  /*673f0*/  STL.64 [R1+0x2c20], R24 ;  /* 0x002c201801007387 */ /* 0x0081e80000100a00 */
[----:B0-----:R-:W2:Y:S04]  /*67400*/  LDL.LU R24, [R1+0x120] ;  /* 0x0001200001187983 */ /* 0x001ea80000300800 */
[----:B------:R-:W2:Y:S04]  /*67410*/  LDL.LU R25, [R1+0x124] ;  /* 0x0001240001197983 */ /* 0x000ea80000300800 */
[----:B------:R-:W2:Y:S04]  /*67420*/  LDL.LU R26, [R1+0x128] ;  /* 0x00012800011a7983 */ /* 0x000ea80000300800 */
[----:B------:R-:W2:Y:S04]  /*67430*/  LDL.LU R27, [R1+0x12c] ;  /* 0x00012c00011b7983 */ /* 0x000ea80000300800 */
[----:B------:R-:W-:Y:S04]  /*67440*/  STL.64 [R1+0xd00], R12 ;  /* 0x000d000c01007387 */ /* 0x000fe80000100a00 */
[----:B------:R0:W-:Y:S02]  /*67450*/  STL.64 [R1+0xd08], R14 ;  /* 0x000d080e01007387 */ /* 0x0001e40000100a00 */
[----:B0-----:R-:W-:-:S02]  /*67460*/  IMAD.MOV.U32 R14, RZ, RZ, R18 ;  /* 0x000000ffff0e7224 */ /* 0x001fc400078e0012 */
        /* <DEDUP_REMOVED lines=18> */
[----:B0-----:R-:W4:Y:S01]  /*67590*/  LDL.LU.64 R6, [R1+0x2c58] ;  /* 0x002c580001067983 */ /* 0x001f220000300a00 */
[----:B------:R-:W-:Y:S02]  /*675a0*/  IMAD.MOV.U32 R13, RZ, RZ, R18 ;  /* 0x000000ffff0d7224 */ /* 0x000fe400078e0012 */
[----:B------:R-:W-:-:S02]  /*675b0*/  IMAD.MOV.U32 R12, RZ, RZ, R19 ;  /* 0x000000ffff0c7224 */ /* 0x000fc400078e0013 */
[----:B------:R-:W0:Y:S04]  /*675c0*/  LDSM.16.MT88.4 R16, [R3+UR5+0xa080] ;  /* 0x00a080050310783b */ /* 0x000e280008004200 */
[----:B0-----:R0:W-:Y:S04]  /*675d0*/  STL.64 [R1+0x2b28], R18 ;  /* 0x002b281201007387 */ /* 0x0011e80000100a00 */
[----:B------:R1:W-:Y:S04]  /*675e0*/  STL.64 [R1+0x2b20], R16 ;  /* 0x002b201001007387 */ /* 0x0003e80000100a00 */
[----:B0-----:R-:W3:Y:S01]  /*675f0*/  LDL.64 R18, [R1+0x1b8] ;  /* 0x0001b80001127983 */ /* 0x001ee20000100a00 */
[----:B----4-:R-:W-:Y:S01]  /*67600*/  HMMA.16816.F32.BF16 R8, R20, R6, R8 ;  /* 0x000000061408723c */ /* 0x010fe20000041808 */
[----:B-1----:R-:W-:-:S02]  /*67610*/  IMAD.MOV.U32 R17, RZ, RZ, R6 ;  /* 0x000000ffff117224 */ /* 0x002fc400078e0006 */
[----:B------:R-:W-:-:S15]  /*67620*/  IMAD.MOV.U32 R16, RZ, RZ, R7 ;  /* 0x000000ffff107224 */ /* 0x000fde00078e0007 */
[----:B------:R-:W-:Y:S01]  /*67630*/  NOP ;  /* 0x0000000000007918 */ /* 0x000fe20000000000 */
[----:B------:R-:W-:Y:S04]  /*67640*/  STL.64 [R1+0xcc0], R8 ;  /* 0x000cc00801007387 */ /* 0x000fe80000100a00 */
[----:B------:R0:W-:Y:S04]  /*67650*/  STL.64 [R1+0xcc8], R10 ;  /* 0x000cc80a01007387 */ /* 0x0001e80000100a00 */
[----:B0-----:R-:W4:Y:S04]  /*67660*/  LDL.LU.64 R10, [R1+0x2c50] ;  /* 0x002c5000010a7983 */ /* 0x001f280000300a00 */
[----:B------:R-:W3:Y:S04]  /*67670*/  LDL.LU.64 R6, [R1+0x2c48] ;  /* 0x002c480001067983 */ /* 0x000ee80000300a00 */
[----:B------:R-:W3:Y:S04]  /*67680*/  LDL.LU.64 R4, [R1+0x2c40] ;  /* 0x002c400001047983 */ /* 0x000ee80000300a00 */
[----:B------:R-:W-:Y:S04]  /*67690*/  STL [R1+0x2b3c], R16 ;  /* 0x002b3c1001007387 */ /* 0x000fe80000100800 */
[----:B------:R-:W-:Y:S01]  /*676a0*/  STL [R1+0x2b38], R17 ;  /* 0x002b381101007387 */ /* 0x000fe20000100800 */
[----:B---3--:R-:W-:Y:S03]  /*676b0*/  HMMA.16816.F32.BF16 R20, R20, R18, R4 ;  /* 0x000000121414723c */ /* 0x008fe60000041804 */
[----:B------:R-:W2:Y:S04]  /*676c0*/  LDL.LU.64 R6, [R1+0x2c38] ;  /* 0x002c380001067983 */ /* 0x000ea80000300a00 */
[----:B------:R-:W2:Y:S01]  /*676d0*/  LDL.LU.64 R4, [R1+0x2c30] ;  /* 0x002c300001047983 */ /* 0x000ea20000300a00 */
[----:B----4-:R-:W-:-:S02]  /*676e0*/  IMAD.MOV.U32 R2, RZ, RZ, R10 ;  /* 0x000000ffff027224 */ /* 0x010fc400078e000a */
[----:B------:R-:W-:-:S09]  /*676f0*/  IMAD.MOV.U32 R0, RZ, RZ, R11 ;  /* 0x000000ffff007224 */ /* 0x000fd200078e000b */
[----:B------:R-:W-:Y:S04]  /*67700*/  STL.64 [R1+0xcb0], R20 ;  /* 0x000cb01401007387 */ /* 0x000fe80000100a00 */
[----:B------:R0:W-:Y:S04]  /*67710*/  STL.64 [R1+0xcb8], R22 ;  /* 0x000cb81601007387 */ /* 0x0001e80000100a00 */
[----:B0-----:R-:W3:Y:S04]  /*67720*/  LDL.64 R22, [R1+0x8] ;  /* 0x0000080001167983 */ /* 0x001ee80000100a00 */
        /* <DEDUP_REMOVED lines=25> */
[----:B0-----:R-:W-:-:S03]  /*678c0*/  IMAD.MOV.U32 R9, RZ, RZ, R26 ;  /* 0x000000ffff097224 */ /* 0x001fc600078e001a */
[----:B-1----:R-:W2:Y:S01]  /*678d0*/  LDL.LU.64 R10, [R1+0x2bf8] ;  /* 0x002bf800010a7983 */ /* 0x002ea20000300a00 */
[----:B------:R-:W-:-:S03]  /*678e0*/  IMAD.MOV.U32 R8, RZ, RZ, R27 ;  /* 0x000000ffff087224 */ /* 0x000fc600078e001b */
[----:B------:R-:W4:Y:S02]  /*678f0*/  LDL.LU.64 R26, [R1+0x2bf0] ;  /* 0x002bf000011a7983 */ /* 0x000f240000300a00 */
[----:B----4-:R-:W-:-:S15]  /*67900*/  HMMA.16816.F32.BF16 R16, R4, R26, R16 ;  /* 0x0000001a0410723c */ /* 0x010fde0000041810 */
[----:B------:R-:W-:-:S04]  /*67910*/  NOP ;  /* 0x0000000000007918 */ /* 0x000fc80000000000 */
[----:B------:R-:W-:Y:S04]  /*67920*/  STL.64 [R1+0x5d0], R16 ;  /* 0x0005d01001007387 */ /* 0x000fe80000100a00 */
[----:B------:R0:W-:Y:S02]  /*67930*/  STL.64 [R1+0x5d8], R18 ;  /* 0x0005d81201007387 */ /* 0x0001e40000100a00 */
[----:B0-----:R-:W-:Y:S02]  /*67940*/  IMAD.MOV.U32 R19, RZ, RZ, R26 ;  /* 0x000000ffff137224 */ /* 0x001fe400078e001a */
[----:B------:R-:W-:Y:S02]  /*67950*/  IMAD.MOV.U32 R18, RZ, RZ, R27 ;  /* 0x000000ffff127224 */ /* 0x000fe400078e001b */
[----:B------:R-:W4:Y:S04]  /*67960*/  LDL.LU.64 R26, [R1+0x2be8] ;  /* 0x002be800011a7983 */ /* 0x000f280000300a00 */
[----:B------:R-:W4:Y:S01]  /*67970*/  LDL.LU.64 R24, [R1+0x2be0] ;  /* 0x002be00001187983 */ /* 0x000f220000300a00 */
[----:B---3--:R-:W-:-:S02]  /*67980*/  IMAD.MOV.U32 R16, RZ, RZ, R22 ;  /* 0x000000ffff107224 */ /* 0x008fc400078e0016 */
[----:B------:R-:W-:Y:S01]  /*67990*/  IMAD.MOV.U32 R17, RZ, RZ, R23 ;  /* 0x000000ffff117224 */ /* 0x000fe200078e0017 */
[----:B----4-:R-:W-:-:S15]  /*679a0*/  HMMA.16816.F32.BF16 R24, R4, R22, R24 ;  /* 0x000000160418723c */ /* 0x010fde0000041818 */
[----:B------:R-:W-:-:S04]  /*679b0*/  NOP ;  /* 0x0000000000007918 */ /* 0x000fc80000000000 */
[----:B------:R-:W-:Y:S04]  /*679c0*/  STL.64 [R1+0x5c0], R24 ;  /* 0x0005c01801007387 */ /* 0x000fe80000100a00 */
[----:B------:R0:W-:Y:S04]  /*679d0*/  STL.64 [R1+0x5c8], R26 ;  /* 0x0005c81a01007387 */ /* 0x0001e80000100a00 */
[----:B0-----:R-:W3:Y:S04]  /*679e0*/  LDL.LU.64 R26, [R1+0x2bd8] ;  /* 0x002bd800011a7983 */ /* 0x001ee80000300a00 */
        /* <DEDUP_REMOVED lines=19> */
[----:B------:R3:W-:Y:S02]  /*67b20*/  STL.64 [R1+0x2b78], R18 ;  /* 0x002b781201007387 */ /* 0x0007e40000100a00 */
[----:B---3--:R-:W-:-:S02]  /*67b30*/  IMAD.MOV.U32 R18, RZ, RZ, R26 ;  /* 0x000000ffff127224 */ /* 0x008fc400078e001a */
[----:B------:R-:W-:Y:S01]  /*67b40*/  IMAD.MOV.U32 R19, RZ, RZ, R27 ;  /* 0x000000ffff137224 */ /* 0x000fe200078e001b */
[----:B------:R-:W3:Y:S04]  /*67b50*/  LDL.LU R26, [R1+0x2bc4] ;  /* 0x002bc400011a7983 */ /* 0x000ee80000300800 */
[----:B------:R-:W3:Y:S04]  /*67b60*/  LDL.LU R27, [R1+0x2bc0] ;  /* 0x002bc000011b7983 */ /* 0x000ee80000300800 */
[----:B------:R-:W2:Y:S04]  /*67b70*/  LDL.LU R20, [R1+0xc0] ;  /* 0x0000c00001147983 */ /* 0x000ea80000300800 */
[----:B------:R-:W2:Y:S04]  /*67b80*/  LDL.LU R21, [R1+0xc4] ;  /* 0x0000c40001157983 */ /* 0x000ea80000300800 */
[----:B------:R-:W2:Y:S04]  /*67b90*/  LDL.LU R22, [R1+0xc8] ;  /* 0x0000c80001167983 */ /* 0x000ea80000300800 */
[----:B------:R-:W2:Y:S04]  /*67ba0*/  LDL.LU R23, [R1+0xcc] ;  /* 0x0000cc0001177983 */ /* 0x000ea80000300800 */
[----:B------:R4:W-:Y:S02]  /*67bb0*/  STL.64 [R1+0x2b90], R18 ;  /* 0x002b901201007387 */ /* 0x0009e40000100a00 */
[----:B----4-:R-:W-:-:S02]  /*67bc0*/  IMAD.MOV.U32 R18, RZ, RZ, R25 ;  /* 0x000000ffff127224 */ /* 0x010fc400078e0019 */
[----:B------:R-:W-:Y:S01]  /*67bd0*/  IMAD.MOV.U32 R19, RZ, RZ, R24 ;  /* 0x000000ffff137224 */ /* 0x000fe200078e0018 */
[----:B------:R-:W4:Y:S04]  /*67be0*/  LDL.LU R25, [R1+0x2bbc] ;  /* 0x002bbc0001197983 */ /* 0x000f280000300800 */
[----:B------:R-:W4:Y:S04]  /*67bf0*/  LDL.LU R24, [R1+0x2bb8] ;  /* 0x002bb80001187983 */ /* 0x000f280000300800 */
[----:B------:R0:W-:Y:S04]  /*67c00*/  STL.64 [R1+0x2ba8], R18 ;  /* 0x002ba81201007387 */ /* 0x0001e80000100a00 */
[----:B------:R-:W3:Y:S04]  /*67c10*/  LDL.LU R16, [R1+0xd0] ;  /* 0x0000d00001107983 */ /* 0x000ee80000300800 */
[----:B------:R-:W3:Y:S04]  /*67c20*/  LDL.LU R17, [R1+0xd4] ;  /* 0x0000d40001117983 */ /* 0x000ee80000300800 */
[----:B0-----:R-:W3:Y:S04]  /*67c30*/  LDL.LU R18, [R1+0xd8] ;  /* 0x0000d80001127983 */ /* 0x001ee80000300800 */
[----:B------:R-:W3:Y:S02]  /*67c40*/  LDL.LU R19, [R1+0xdc] ;  /* 0x0000dc0001137983 */ /* 0x000ee40000300800 */
[----:B---3--:R-:W-:-:S15]  /*67c50*/  HMMA.16816.F32.BF16 R16, R4, R26, R16 ;  /* 0x0000001a0410723c */ /* 0x008fde0000041810 */
[----:B------:R-:W-:-:S04]  /*67c60*/  NOP ;  /* 0x0000000000007918 */ /* 0x000fc80000000000 */
[----:B------:R0:W-:Y:S04]  /*67c70*/  STL.64 [R1+0x5b0], R16 ;  /* 0x0005b01001007387 */ /* 0x0001e80000100a00 */
[----:B------:R1:W-:Y:S04]  /*67c80*/  STL.64 [R1+0x5b8], R18 ;  /* 0x0005b81201007387 */ /* 0x0003e80000100a00 */
[----:B0-----:R-:W3:Y:S04]  /*67c90*/  LDL.LU R16, [R1+0x2b0] ;  /* 0x0002b00001107983 */ /* 0x001ee80000300800 */
[----:B------:R-:W3:Y:S04]  /*67ca0*/  LDL.LU R17, [R1+0x2b4] ;  /* 0x0002b40001117983 */ /* 0x000ee80000300800 */
[----:B-1----:R-:W3:Y:S04]  /*67cb0*/  LDL.LU R18, [R1+0x2b8] ;  /* 0x0002b80001127983 */ /* 0x002ee80000300800 */
[----:B------:R-:W3:Y:S04]  /*67cc0*/  LDL.LU R19, [R1+0x2bc] ;  /* 0x0002bc0001137983 */ /* 0x000ee80000300800 */
[----:B------:R0:W-:Y:S04]  /*67cd0*/  STL.64 [R1+0x2aa8], R26 ;  /* 0x002aa81a01007387 */ /* 0x0001e80000100a00 */
[----:B----4-:R1:W-:Y:S01]  /*67ce0*/  STL.64 [R1+0x2aa0], R24 ;  /* 0x002aa01801007387 */ /* 0x0103e20000100a00 */
[----:B0-----:R-:W-:-:S02]  /*67cf0*/  IMAD.MOV.U32 R26, RZ, RZ, R13 ;  /* 0x000000ffff1a7224 */ /* 0x001fc400078e000d */
[----:B------:R-:W-:Y:S01]  /*67d00*/  IMAD.MOV.U32 R27, RZ, RZ, R12 ;  /* 0x000000ffff1b7224 */ /* 0x000fe200078e000c */
[----:B------:R-:W4:Y:S04]  /*67d10*/  LDL.LU R13, [R1+0x2bb4] ;  /* 0x002bb400010d7983 */ /* 0x000f280000300800 */
[----:B------:R-:W4:Y:S04]  /*67d20*/  LDL.LU R12, [R1+0x2bb0] ;  /* 0x002bb000010c7983 */ /* 0x000f280000300800 */
[----:B------:R0:W-:Y:S04]  /*67d30*/  STL.64 [R1+0x2b70], R26 ;  /* 0x002b701a01007387 */ /* 0x0001e80000100a00 */
[----:B-1----:R-:W3:Y:S04]  /*67d40*/  LDL.LU R24, [R1+0x280] ;  /* 0x0002800001187983 */ /* 0x002ee80000300800 */
[----:B------:R-:W3:Y:S04]  /*67d50*/  LDL.LU R25, [R1+0x284] ;  /* 0x0002840001197983 */ /* 0x000ee80000300800 */
[----:B0-----:R-:W3:Y:S04]  /*67d60*/  LDL.LU R26, [R1+0x288] ;  /* 0x00028800011a7983 */ /* 0x001ee80000300800 */
[----:B------:R-:W3:Y:S01]  /*67d70*/  LDL.LU R27, [R1+0x28c] ;  /* 0x00028c00011b7983 */ /* 0x000ee20000300800 */
[C---:B--2---:R-:W-:Y:S03]  /*67d80*/  HMMA.16816.F32.BF16 R20, R4.reuse, R14, R20 ;  /* 0x0000000e0414723c */ /* 0x044fe60000041814 */
[----:B---3--:R-:W-:Y:S04]  /*67d90*/  STL.64 [R1+0x2b88], R26 ;  /* 0x002b881a01007387 */ /* 0x008fe80000100a00 */
[----:B------:R0:W-:Y:S04]  /*67da0*/  STL.64 [R1+0x2b80], R24 ;  /* 0x002b801801007387 */ /* 0x0001e80000100a00 */
        /* <DEDUP_REMOVED lines=13> */
[----:B------:R-:W-:Y:S04]  /*67e80*/  STL.64 [R1+0x5a0], R20 ;  /* 0x0005a01401007387 */ /* 0x000fe80000100a00 */
[----:B------:R-:W-:Y:S04]  /*67e90*/  STL.64 [R1+0x5a8], R22 ;  /* 0x0005a81601007387 */ /* 0x000fe80000100a00 */
[----:B------:R-:W1:Y:S04]  /*67ea0*/  LDSM.16.MT88.4 R20, [R3+UR5+0xa100] ;  /* 0x00a100050314783b */ /* 0x000e680008004200 */
[----:B0-----:R-:W3:Y:S04]  /*67eb0*/  LDL.LU R12, [R1+0x250] ;  /* 0x00025000010c7983 */ /* 0x001ee80000300800 */
[----:B------:R-:W3:Y:S04]  /*67ec0*/  LDL.LU R13, [R1+0x254] ;  /* 0x00025400010d7983 */ /* 0x000ee80000300800 */
[----:B------:R-:W3:Y:S04]  /*67ed0*/  LDL.LU R14, [R1+0x258] ;  /* 0x00025800010e7983 */ /* 0x000ee80000300800 */
[----:B------:R-:W3:Y:S04]  /*67ee0*/  LDL.LU R15, [R1+0x25c] ;  /* 0x00025c00010f7983 */ /* 0x000ee80000300800 */
[----:B-1----:R0:W-:Y:S04]  /*67ef0*/  STL.64 [R1+0x2a18], R22 ;  /* 0x002a181601007387 */ /* 0x0021e80000100a00 */
[----:B------:R-:W-:Y:S04]  /*67f00*/  STL.64 [R1+0x2a10], R20 ;  /* 0x002a101401007387 */ /* 0x000fe80000100a00 */
[----:B0-----:R-:W4:Y:S04]  /*67f10*/  LDL.64 R22, [R1+0x1f8] ;  /* 0x0001f80001167983 */ /* 0x001f280000100a00 */
[----:B------:R-:W-:Y:S04]  /*67f20*/  STL.64 [R1+0x590], R16 ;  /* 0x0005901001007387 */ /* 0x000fe80000100a00 */
[----:B------:R0:W-:Y:S04]  /*67f30*/  STL.64 [R1+0x598], R18 ;  /* 0x0005981201007387 */ /* 0x0001e80000100a00 */
[----:B0-----:R-:W2:Y:S04]  /*67f40*/  LDL.LU.64 R18, [R1+0x2ba8] ;  /* 0x002ba80001127983 */ /* 0x001ea80000300a00 */
        /* <DEDUP_REMOVED lines=14> */
[----:B------:R-:W3:-:S15]  /*68030*/  LDL.LU.64 R26, [R1+0x2b70] ;  /* 0x002b7000011a7983 */ /* 0x000ede0000300a00 */
        /* <DEDUP_REMOVED lines=10> */
[----:B------:R-:W2:Y:S04]  /*680e0*/  LDL.LU.64 R16, [R1+0x2b50] ;  /* 0x002b500001107983 */ /* 0x000ea80000300a00 */
[----:B------:R0:W-:Y:S04]  /*680f0*/  STL.64 [R1+0x2a68], R22 ;  /* 0x002a681601007387 */ /* 0x0001e80000100a00 */
[----:B0-----:R-:W2:Y:S04]  /*68100*/  LDL R22, [R1+0x1e8] ;  /* 0x0001e80001167983 */ /* 0x001ea80000100800 */
[----:B------:R-:W2:Y:S01]  /*68110*/  LDL R23, [R1+0x1ec] ;  /* 0x0001ec0001177983 */ /* 0x000ea20000100800 */
[C---:B---3--:R-:W-:Y:S08]  /*68120*/  HMMA.16816.F32.BF16 R12, R4.reuse, R26, R12 ;  /* 0x0000001a040c723c */ /* 0x048ff0000004180c */
[----:B--2---:R-:W-:Y:S01]  /*68130*/  HMMA.16816.F32.BF16 R20, R4, R22, R16 ;  /* 0x000000160414723c */ /* 0x004fe20000041810 */
[----:B------:R-:W2:Y:S04]  /*68140*/  LDL.LU.64 R18, [R1+0x2b48] ;  /* 0x002b480001127983 */ /* 0x000ea80000300a00 */
[----:B------:R-:W3:-:S14]  /*68150*/  LDL.LU.64 R16, [R1+0x2b40] ;  /* 0x002b400001107983 */ /* 0x000edc0000300a00 */
[----:B------:R-:W-:Y:S04]  /*68160*/  STL.64 [R1+0x540], R20 ;  /* 0x0005401401007387 */ /* 0x000fe80000100a00 */
[----:B------:R-:W-:Y:S01]  /*68170*/  STL.64 [R1+0x548], R22 ;  /* 0x0005481601007387 */ /* 0x000fe20000100a00 */
[----:B---3--:R-:W-:Y:S02]  /*68180*/  IMAD.MOV.U32 R26, RZ, RZ, R16 ;  /* 0x000000ffff1a7224 */ /* 0x008fe400078e0010 */
[----:B------:R-:W-:Y:S01]  /*68190*/  IMAD.MOV.U32 R27, RZ, RZ, R17 ;  /* 0x000000ffff1b7224 */ /* 0x000fe200078e0011 */
[----:B------:R-:W3:Y:S04]  /*681a0*/  LDL.LU R16, [R1+0x2b3c] ;  /* 0x002b3c0001107983 */ /* 0x000ee80000300800 */
[----:B------:R0:W-:Y:S04]  /*681b0*/  STL.64 [R1+0x530], R12 ;  /* 0x0005300c01007387 */ /* 0x0001e80000100a00 */
[----:B------:R1:W-:Y:S04]  /*681c0*/  STL.64 [R1+0x538], R14 ;  /* 0x0005380e01007387 */ /* 0x0003e80000100a00 */
[----:B------:R-:W4:Y:S04]  /*681d0*/  LDL.LU R17, [R1+0x2b38] ;  /* 0x002b380001117983 */ /* 0x000f280000300800 */
[----:B------:R2:W-:Y:S04]  /*681e0*/  STL.64 [R1+0x2ac0], R26 ;  /* 0x002ac01a01007387 */ /* 0x0005e80000100a00 */
[----:B0-----:R-:W3:Y:S04]  /*681f0*/  LDL.LU R12, [R1+0x170] ;  /* 0x00017000010c7983 */ /* 0x001ee80000300800 */
[----:B------:R-:W3:Y:S04]  /*68200*/  LDL.LU R13, [R1+0x174] ;  /* 0x00017400010d7983 */ /* 0x000ee80000300800 */
[----:B-1----:R-:W3:Y:S04]  /*68210*/  LDL.LU R14, [R1+0x178] ;  /* 0x00017800010e7983 */ /* 0x002ee80000300800 */
[----:B------:R-:W3:Y:S01]  /*68220*/  LDL.LU R15, [R1+0x17c] ;  /* 0x00017c00010f7983 */ /* 0x000ee20000300800 */
[----:B--2---:R-:W-:-:S02]  /*68230*/  IMAD.MOV.U32 R26, RZ, RZ, R19 ;  /* 0x000000ffff1a7224 */ /* 0x004fc400078e0013 */
[----:B------:R-:W-:-:S05]  /*68240*/  IMAD.MOV.U32 R27, RZ, RZ, R18 ;  /* 0x000000ffff1b7224 */ /* 0x000fca00078e0012 */
[----:B------:R-:W-:Y:S04]  /*68250*/  STL.64 [R1+0x2ad8], R26 ;  /* 0x002ad81a01007387 */ /* 0x000fe80000100a00 */
        /* <DEDUP_REMOVED lines=9> */
[----:B------:R-:W2:Y:S04]  /*682f0*/  LDL.LU R9, [R1+0xb4] ;  /* 0x0000b40001097983 */ /* 0x000ea80000300800 */
[----:B------:R-:W2:Y:S04]  /*68300*/  LDL.LU R10, [R1+0xb8] ;  /* 0x0000b800010a7983 */ /* 0x000ea80000300800 */
[----:B------:R-:W2:Y:S01]  /*68310*/  LDL.LU R11, [R1+0xbc] ;  /* 0x0000bc00010b7983 */ /* 0x000ea20000300800 */
[----:B------:R-:W-:-:S02]  /*68320*/  IMAD.MOV.U32 R23, RZ, RZ, R16 ;  /* 0x000000ffff177224 */ /* 0x000fc400078e0010 */
[----:B----4-:R-:W-:Y:S01]  /*68330*/  IMAD.MOV.U32 R22, RZ, RZ, R17 ;  /* 0x000000ffff167224 */ /* 0x010fe200078e0011 */
        /* <DEDUP_REMOVED lines=31> */
[----:B------:R-:W2:Y:S04]  /*68530*/  LDL.LU R14, [R1+0x238] ;  /* 0x00023800010e7983 */ /* 0x000ea80000300800 */
[----:B------:R-:W2:Y:S04]  /*68540*/  LDL.LU R15, [R1+0x23c] ;  /* 0x00023c00010f7983 */ /* 0x000ea80000300800 */
[----:B------:R-:W3:Y:S04]  /*68550*/  LDL.LU.64 R18, [R1+0x2b30] ;  /* 0x002b300001127983 */ /* 0x000ee80000300a00 */
[----:B------:R-:W-:Y:S04]  /*68560*/  STL.64 [R1+0x520], R20 ;  /* 0x0005201401007387 */ /* 0x000fe80000100a00 */
[----:B------:R0:W-:Y:S01]  /*68570*/  STL.64 [R1+0x528], R22 ;  /* 0x0005281601007387 */ /* 0x0001e20000100a00 */
[----:B------:R-:W-:-:S02]  /*68580*/  IMAD.MOV.U32 R26, RZ, RZ, R2 ;  /* 0x000000ffff1a7224 */ /* 0x000fc400078e0002 */
[----:B------:R-:W-:Y:S01]  /*68590*/  IMAD.MOV.U32 R27, RZ, RZ, R0 ;  /* 0x000000ffff1b7224 */ /* 0x000fe200078e0000 */
[----:B---3--:R-:W-:Y:S01]  /*685a0*/  HMMA.16816.F32.BF16 R4, R4, R18, R8 ;  /* 0x000000120404723c */ /* 0x008fe20000041808 */
[----:B------:R-:W-:Y:S02]  /*685b0*/  IMAD.MOV.U32 R2, RZ, RZ, R18 ;  /* 0x000000ffff027224 */ /* 0x000fe400078e0012 */
[----:B------:R-:W-:-:S15]  /*685c0*/  IMAD.MOV.U32 R0, RZ, RZ, R19 ;  /* 0x000000ffff007224 */ /* 0x000fde00078e0013 */
[----:B------:R-:W-:Y:S01]  /*685d0*/  NOP ;  /* 0x0000000000007918 */ /* 0x000fe20000000000 */
[----:B------:R-:W-:Y:S04]  /*685e0*/  STL.64 [R1+0x510], R4 ;  /* 0x0005100401007387 */ /* 0x000fe80000100a00 */
[----:B------:R-:W-:Y:S04]  /*685f0*/  STL.64 [R1+0x518], R6 ;  /* 0x0005180601007387 */ /* 0x000fe80000100a00 */
[----:B------:R-:W2:Y:S04]  /*68600*/  LDL.LU.64 R18, [R1+0x2b28] ;  /* 0x002b280001127983 */ /* 0x000ea80000300a00 */
[----:B------:R-:W2:Y:S04]  /*68610*/  LDL.LU.64 R16, [R1+0x2b20] ;  /* 0x002b200001107983 */ /* 0x000ea80000300a00 */
[----:B------:R-:W3:Y:S04]  /*68620*/  LDL.LU R8, [R1+0x160] ;  /* 0x0001600001087983 */ /* 0x000ee80000300800 */
[----:B------:R-:W3:Y:S04]  /*68630*/  LDL.LU R9, [R1+0x164] ;  /* 0x0001640001097983 */ /* 0x000ee80000300800 */
[----:B------:R-:W3:Y:S04]  /*68640*/  LDL.LU R10, [R1+0x168] ;  /* 0x00016800010a7983 */ /* 0x000ee80000300800 */
[----:B------:R-:W3:Y:S04]  /*68650*/  LDL.LU R11, [R1+0x16c] ;  /* 0x00016c00010b7983 */ /* 0x000ee80000300800 */
[----:B0-----:R-:W4:Y:S04]  /*68660*/  LDL.64 R22, [R1+0x218] ;  /* 0x0002180001167983 */ /* 0x001f280000100a00 */
[----:B------:R-:W0:Y:S04]  /*68670*/  LDSM.16.MT88.4 R4, [R3+UR5+0xa180] ;  /* 0x00a180050304783b */ /* 0x000e280008004200 */
[----:B----4-:R1:W-:Y:S04]  /*68680*/  STL.64 [R1+0x2a78], R22 ;  /* 0x002a781601007387 */ /* 0x0103e80000100a00 */
[----:B-1----:R-:W4:Y:S01]  /*68690*/  LDL.LU.64 R22, [R1+0x58] ;  /* 0x0000580001167983 */ /* 0x002f220000300a00 */
[----:B--2---:R-:W-:Y:S03]  /*686a0*/  HMMA.16816.F32.BF16 R24, R16, R26, R12 ;  /* 0x0000001a1018723c */ /* 0x004fe6000004180c */
[----:B----4-:R1:W-:Y:S04]  /*686b0*/  STL.64 [R1+0x2a80], R22 ;  /* 0x002a801601007387 */ /* 0x0103e80000100a00 */
[----:B------:R-:W2:Y:S04]  /*686c0*/  LDL.LU R20, [R1+0x150] ;  /* 0x0001500001147983 */ /* 0x000ea80000300800 */
[----:B------:R-:W2:Y:S04]  /*686d0*/  LDL.LU R21, [R1+0x154] ;  /* 0x0001540001157983 */ /* 0x000ea80000300800 */
[----:B-1----:R-:W2:Y:S04]  /*686e0*/  LDL.LU R22, [R1+0x158] ;  /* 0x0001580001167983 */ /* 0x002ea80000300800 */
[----:B------:R-:W2:Y:S04]  /*686f0*/  LDL.LU R23, [R1+0x15c] ;  /* 0x00015c0001177983 */ /* 0x000ea80000300800 */
[----:B------:R-:W-:Y:S04]  /*68700*/  STL [R1+0x2970], R3 ;  /* 0x0029700301007387 */ /* 0x000fe80000100800 */
[----:B0-----:R0:W-:Y:S04]  /*68710*/  STL.64 [R1+0x28a0], R6 ;  /* 0x0028a00601007387 */ /* 0x0011e80000100a00 */
[----:B------:R1:W-:Y:S01]  /*68720*/  STL.64 [R1+0x2898], R4 ;  /* 0x0028980401007387 */ /* 0x0003e20000100a00 */
[----:B0-----:R-:W-:-:S02]  /*68730*/  IMAD.MOV.U32 R6, RZ, RZ, R2 ;  /* 0x000000ffff067224 */ /* 0x001fc400078e0002 */
[----:B------:R-:W-:-:S05]  /*68740*/  IMAD.MOV.U32 R7, RZ, RZ, R0 ;  /* 0x000000ffff077224 */ /* 0x000fca00078e0000 */
[----:B------:R0:W-:Y:S04]  /*68750*/  STL.64 [R1+0x2a70], R6 ;  /* 0x002a700601007387 */ /* 0x0001e80000100a00 */
[----:B-1----:R-:W4:Y:S04]  /*68760*/  LDL.LU R4, [R1+0x2c0] ;  /* 0x0002c00001047983 */ /* 0x002f280000300800 */
[----:B------:R-:W4:Y:S04]  /*68770*/  LDL.LU R5, [R1+0x2c4] ;  /* 0x0002c40001057983 */ /* 0x000f280000300800 */
[----:B0-----:R-:W4:Y:S04]  /*68780*/  LDL.LU R6, [R1+0x2c8] ;  /* 0x0002c80001067983 */ /* 0x001f280000300800 */
[----:B------:R-:W4:Y:S04]  /*68790*/  LDL.LU R7, [R1+0x2cc] ;  /* 0x0002cc0001077983 */ /* 0x000f280000300800 */
[----:B------:R-:W2:Y:S04]  /*687a0*/  LDL.LU.64 R14, [R1+0x2b18] ;  /* 0x002b1800010e7983 */ /* 0x000ea80000300a00 */
[----:B------:R-:W2:Y:S04]  /*687b0*/  LDL.LU.64 R12, [R1+0x2b10] ;  /* 0x002b1000010c7983 */ /* 0x000ea80000300a00 */
        /* <DEDUP_REMOVED lines=33> */
[----:B------:R-:W4:Y:S04]  /*689d0*/  LDL.LU.64 R12, [R1+0x2a90] ;  /* 0x002a9000010c7983 */ /* 0x000f280000300a00 */
[----:B------:R-:W-:Y:S04]  /*689e0*/  STL.64 [R1+0x29a8], R26 ;  /* 0x0029a81a01007387 */ /* 0x000fe80000100a00 */
[----:B---3--:R0:W-:Y:S04]  /*689f0*/  STL.64 [R1+0x29a0], R24 ;  /* 0x0029a01801007387 */ /* 0x0081e80000100a00 */
        /* <DEDUP_REMOVED lines=9> */
[----:B------:R-:W-:Y:S04]  /*68a90*/  STL.64 [R1+0x2998], R14 ;  /* 0x0029980e01007387 */ /* 0x000fe80000100a00 */
[----:B----4-:R0:W-:Y:S04]  /*68aa0*/  STL.64 [R1+0x2990], R12 ;  /* 0x0029900c01007387 */ /* 0x0101e80000100a00 */
[----:B0-----:R-:W4:Y:S04]  /*68ab0*/  LDL.LU R12, [R1+0x2e0] ;  /* 0x0002e000010c7983 */ /* 0x001f280000300800 */
[----:B------:R-:W4:Y:S04]  /*68ac0*/  LDL.LU R13, [R1+0x2e4] ;  /* 0x0002e400010d7983 */ /* 0x000f280000300800 */
[----:B------:R-:W4:Y:S04]  /*68ad0*/  LDL.LU R14, [R1+0x2e8] ;  /* 0x0002e800010e7983 */ /* 0x000f280000300800 */
[----:B------:R-:W4:Y:S01]  /*68ae0*/  LDL.LU R15, [R1+0x2ec] ;  /* 0x0002ec00010f7983 */ /* 0x000f220000300800 */
[----:B--2---:R-:W-:-:S15]  /*68af0*/  HMMA.16816.F32.BF16 R20, R16, R10, R20 ;  /* 0x0000000a1014723c */ /* 0x004fde0000041814 */
[----:B------:R-:W-:-:S04]  /*68b00*/  NOP ;  /* 0x0000000000007918 */ /* 0x000fc80000000000 */
[----:B------:R-:W-:Y:S04]  /*68b10*/  STL.64 [R1+0x2a0], R20 ;  /* 0x0002a01401007387 */ /* 0x000fe80000100a00 */
[----:B------:R0:W-:Y:S04]  /*68b20*/  STL.64 [R1+0x2a8], R22 ;  /* 0x0002a81601007387 */ /* 0x0001e80000100a00 */
[----:B0-----:R-:W3:Y:S04]  /*68b30*/  LDL.LU.64 R22, [R1+0x2a80] ;  /* 0x002a800001167983 */ /* 0x001ee80000300a00 */
[----:B------:R0:W-:Y:S04]  /*68b40*/  STL [R1+0x2978], R10 ;  /* 0x0029780a01007387 */ /* 0x0001e80000100800 */
[----:B------:R1:W-:Y:S04]  /*68b50*/  STL [R1+0x2974], R11 ;  /* 0x0029740b01007387 */ /* 0x0003e80000100800 */
[----:B------:R-:W2:Y:S04]  /*68b60*/  LDL.LU R8, [R1+0x2d0] ;  /* 0x0002d00001087983 */ /* 0x000ea80000300800 */
[----:B------:R-:W2:Y:S04]  /*68b70*/  LDL.LU R9, [R1+0x2d4] ;  /* 0x0002d40001097983 */ /* 0x000ea80000300800 */
[----:B0-----:R-:W2:Y:S04]  /*68b80*/  LDL.LU R10, [R1+0x2d8] ;  /* 0x0002d800010a7983 */ /* 0x001ea80000300800 */
[----:B-1----:R-:W2:Y:S01]  /*68b90*/  LDL.LU R11, [R1+0x2dc] ;  /* 0x0002dc00010b7983 */ /* 0x002ea20000300800 */
[----:B---3--:R-:W-:-:S15]  /*68ba0*/  HMMA.16816.F32.BF16 R24, R16, R22, R24 ;  /* 0x000000161018723c */ /* 0x008fde0000041818 */
        /* <DEDUP_REMOVED lines=8> */
[----:B------:R-:W-:Y:S04]  /*68c30*/  STL.64 [R1+0x280], R4 ;  /* 0x0002800401007387 */ /* 0x000fe80000100a00 */
[----:B------:R0:W-:Y:S04]  /*68c40*/  STL.64 [R1+0x288], R6 ;  /* 0x0002880601007387 */ /* 0x0001e80000100a00 */
[----:B0-----:R-:W3:Y:S01]  /*68c50*/  LDL.LU.64 R6, [R1+0x2a70] ;  /* 0x002a700001067983 */ /* 0x001ee20000300a00 */
[----:B------:R-:W-:Y:S01]  /*68c60*/  IMAD.MOV.U32 R4, RZ, RZ, R23 ;  /* 0x000000ffff047224 */ /* 0x000fe200078e0017 */
[----:B------:R-:W-:-:S02]  /*68c70*/  MOV R5, R22 ;  /* 0x0000001600057202 */ /* 0x000fc40000000f00 */
[----:B------:R-:W4:Y:S04]  /*68c80*/  LDL.LU.64 R22, [R1+0x2a68] ;  /* 0x002a680001167983 */ /* 0x000f280000300a00 */
[----:B------:R-:W-:Y:S04]  /*68c90*/  STL [R1+0x2980], R4 ;  /* 0x0029800401007387 */ /* 0x000fe80000100800 */
[----:B------:R-:W-:Y:S04]  /*68ca0*/  STL [R1+0x297c], R5 ;  /* 0x00297c0501007387 */ /* 0x000fe80000100800 */
[----:B---3--:R0:W-:Y:S04]  /*68cb0*/  STL.64 [R1+0x2a30], R6 ;  /* 0x002a300601007387 */ /* 0x0081e80000100a00 */
[----:B0-----:R-:W2:Y:S02]  /*68cc0*/  LDL.64 R6, [R1+0x208] ;  /* 0x0002080001067983 */ /* 0x001ea40000100a00 */
[----:B--2---:R-:W-:Y:S01]  /*68cd0*/  HMMA.16816.F32.BF16 R8, R16, R6, R8 ;  /* 0x000000061008723c */ /* 0x004fe20000041808 */
[----:B------:R-:W-:-:S15]  /*68ce0*/  IMAD.MOV.U32 R28, RZ, RZ, R7 ;  /* 0x000000ffff1c7224 */ /* 0x000fde00078e0007 */
[----:B------:R-:W-:-:S03]  /*68cf0*/  NOP ;  /* 0x0000000000007918 */ /* 0x000fc60000000000 */
[----:B------:R0:W-:Y:S02]  /*68d00*/  STL.64 [R1+0x270], R8 ;  /* 0x0002700801007387 */ /* 0x0001e40000100a00 */
[----:B0-----:R-:W-:Y:S02]  /*68d10*/  IMAD.MOV.U32 R9, RZ, RZ, R6 ;  /* 0x000000ffff097224 */ /* 0x001fe400078e0006 */
[----:B----4-:R-:W-:Y:S01]  /*68d20*/  HMMA.16816.F32.BF16 R4, R16, R22, R12 ;  /* 0x000000161004723c */ /* 0x010fe2000004180c */
[----:B------:R-:W-:Y:S01]  /*68d30*/  STL.64 [R1+0x278], R10 ;  /* 0x0002780a01007387 */ /* 0x000fe20000100a00 */
[----:B------:R-:W-:-:S03]  /*68d40*/  IMAD.MOV.U32 R8, RZ, RZ, R23 ;  /* 0x000000ffff087224 */ /* 0x000fc600078e0017 */
[----:B------:R-:W-:Y:S04]  /*68d50*/  STL [R1+0x2988], R28 ;  /* 0x0029881c01007387 */ /* 0x000fe80000100800 */
[----:B------:R-:W-:Y:S10]  /*68d60*/  STL [R1+0x2984], R9 ;  /* 0x0029840901007387 */ /* 0x000ff40000100800 */
[----:B------:R-:W-:Y:S04]  /*68d70*/  STL.64 [R1+0x260], R4 ;  /* 0x0002600401007387 */ /* 0x000fe80000100a00 */
[----:B------:R-:W-:Y:S04]  /*68d80*/  STL.64 [R1+0x268], R6 ;  /* 0x0002680601007387 */ /* 0x000fe80000100a00 */
[----:B------:R-:W-:Y:S04]  /*68d90*/  STL [R1+0x2a48], R8 ;  /* 0x002a480801007387 */ /* 0x000fe80000100800 */
[----:B------:R-:W2:Y:S04]  /*68da0*/  LDL.LU.64 R26, [R1+0x8] ;  /* 0x00000800011a7983 */ /* 0x000ea80000300a00 */
[----:B--2---:R0:W-:Y:S04]  /*68db0*/  STL.64 [R1+0x29c0], R26 ;  /* 0x0029c01a01007387 */ /* 0x0041e80000100a00 */
[----:B------:R-:W2:Y:S04]  /*68dc0*/  LDL.LU R12, [R1+0x490] ;  /* 0x00049000010c7983 */ /* 0x000ea80000300800 */
[----:B------:R-:W2:Y:S04]  /*68dd0*/  LDL.LU R13, [R1+0x494] ;  /* 0x00049400010d7983 */ /* 0x000ea80000300800 */
[----:B------:R-:W3:Y:S04]  /*68de0*/  LDL.LU R14, [R1+0x498] ;  /* 0x00049800010e7983 */ /* 0x000ee80000300800 */
[----:B------:R-:W3:Y:S04]  /*68df0*/  LDL.LU R15, [R1+0x49c] ;  /* 0x00049c00010f7983 */ /* 0x000ee80000300800 */
[----:B0-----:R-:W4:Y:S04]  /*68e00*/  LDL.LU.64 R26, [R1+0x18] ;  /* 0x00001800011a7983 */ /* 0x001f280000300a00 */
[----:B----4-:R0:W-:Y:S04]  /*68e10*/  STL.64 [R1+0x29d8], R26 ;  /* 0x0029d81a01007387 */ /* 0x0101e80000100a00 */
[----:B0-----:R-:W4:Y:S01]  /*68e20*/  LDL.LU.64 R26, [R1+0x28] ;  /* 0x00002800011a7983 */ /* 0x001f220000300a00 */
[----:B------:R-:W-:-:S03]  /*68e30*/  IMAD.MOV.U32 R2, RZ, RZ, R22 ;  /* 0x000000ffff027224 */ /* 0x000fc600078e0016 */
        /* <DEDUP_REMOVED lines=19> */
[----:B--2---:R0:W-:Y:S04]  /*68f70*/  STL.64 [R1+0x2a58], R10 ;  /* 0x002a580a01007387 */ /* 0x0041e80000100a00 */
[----:B------:R-:W-:Y:S04]  /*68f80*/  STL.64 [R1+0x2a50], R8 ;  /* 0x002a500801007387 */ /* 0x000fe80000100a00 */
[----:B0-----:R-:W2:Y:S04]  /*68f90*/  LDL.64 R10, [R1+0x1e8] ;  /* 0x0001e800010a7983 */ /* 0x001ea80000100a00 */
[----:B------:R0:W-:Y:S04]  /*68fa0*/  STL.64 [R1+0x2a40], R6 ;  /* 0x002a400601007387 */ /* 0x0001e80000100a00 */
[----:B------:R1:W-:Y:S04]  /*68fb0*/  STL.64 [R1+0x2a38], R4 ;  /* 0x002a380401007387 */ /* 0x0003e80000100a00 */
[----:B0-----:R-:W2:Y:S04]  /*68fc0*/  LDL.64 R6, [R1+0x1d8] ;  /* 0x0001d80001067983 */ /* 0x001ea80000100a00 */
[----:B--2---:R0:W-:Y:S04]  /*68fd0*/  STL.64 [R1+0x2a60], R6 ;  /* 0x002a600601007387 */ /* 0x0041e80000100a00 */
[----:B-1----:R-:W2:Y:S04]  /*68fe0*/  LDL.LU R4, [R1+0x300] ;  /* 0x0003000001047983 */ /* 0x002ea80000300800 */
[----:B------:R-:W2:Y:S04]  /*68ff0*/  LDL.LU R5, [R1+0x304] ;  /* 0x0003040001057983 */ /* 0x000ea80000300800 */
[----:B0-----:R-:W2:Y:S04]  /*69000*/  LDL.LU R6, [R1+0x308] ;  /* 0x0003080001067983 */ /* 0x001ea80000300800 */
[----:B------:R-:W2:Y:S04]  /*69010*/  LDL.LU R7, [R1+0x30c] ;  /* 0x00030c0001077983 */ /* 0x000ea80000300800 */
[----:B------:R0:W-:Y:S04]  /*69020*/  STL.64 [R1+0x2a28], R22 ;  /* 0x002a281601007387 */ /* 0x0001e80000100a00 */
[----:B----4-:R-:W-:Y:S04]  /*69030*/  STL.64 [R1+0x2a20], R20 ;  /* 0x002a201401007387 */ /* 0x010fe80000100a00 */
[----:B0-----:R-:W4:Y:S04]  /*69040*/  LDL.64 R22, [R1+0x1c8] ;  /* 0x0001c80001167983 */ /* 0x001f280000100a00 */
[----:B------:R-:W2:Y:S04]  /*69050*/  LDL.LU.64 R26, [R1+0x38] ;  /* 0x00003800011a7983 */ /* 0x000ea80000300a00 */
[----:B--2---:R0:W-:Y:S04]  /*69060*/  STL.64 [R1+0x29f8], R26 ;  /* 0x0029f81a01007387 */ /* 0x0041e80000100a00 */
[----:B0-----:R-:W2:Y:S04]  /*69070*/  LDL.LU.64 R26, [R1+0x48] ;  /* 0x00004800011a7983 */ /* 0x001ea80000300a00 */
[----:B---3--:R-:W-:Y:S04]  /*69080*/  STL.64 [R1+0x29d0], R14 ;  /* 0x0029d00e01007387 */ /* 0x008fe80000100a00 */
[----:B------:R0:W-:Y:S04]  /*69090*/  STL.64 [R1+0x29c8], R12 ;  /* 0x0029c80c01007387 */ /* 0x0001e80000100a00 */
[----:B0-----:R-:W3:Y:S04]  /*690a0*/  LDL.LU R12, [R1+0x4b0] ;  /* 0x0004b000010c7983 */ /* 0x001ee80000300800 */
[----:B------:R-:W3:Y:S04]  /*690b0*/  LDL.LU R13, [R1+0x4b4] ;  /* 0x0004b400010d7983 */ /* 0x000ee80000300800 */
[----:B------:R-:W2:Y:S04]  /*690c0*/  LDL.LU R14, [R1+0x4b8] ;  /* 0x0004b800010e7983 */ /* 0x000ea80000300800 */
[----:B------:R-:W2:Y:S01]  /*690d0*/  LDL.LU R15, [R1+0x4bc] ;  /* 0x0004bc00010f7983 */ /* 0x000ea20000300800 */
[----:B------:R-:W-:Y:S03]  /*690e0*/  HMMA.16816.F32.BF16 R4, R16, R10, R4 ;  /* 0x0000000a1004723c */ /* 0x000fe60000041804 */
[----:B--2---:R-:W-:Y:S04]  /*690f0*/  STL.64 [R1+0x29e8], R14 ;  /* 0x0029e80e01007387 */ /* 0x004fe80000100a00 */
[----:B---3--:R0:W-:Y:S04]  /*69100*/  STL.64 [R1+0x29e0], R12 ;  /* 0x0029e00c01007387 */ /* 0x0081e80000100a00 */
        /* <DEDUP_REMOVED lines=21> */
[----:B------:R0:W-:Y:S04]  /*69260*/  STL.64 [R1+0x240], R8 ;  /* 0x0002400801007387 */ /* 0x0001e80000100a00 */
[----:B------:R1:W-:Y:S04]  /*69270*/  STL.64 [R1+0x248], R10 ;  /* 0x0002480a01007387 */ /* 0x0003e80000100a00 */
[----:B0-----:R-:W3:Y:S01]  /*69280*/  LDL.LU R8, [R1+0x2a48] ;  /* 0x002a480001087983 */ /* 0x001ee20000300800 */
[----:B-1----:R-:W-:-:S03]  /*69290*/  IMAD.MOV.U32 R11, RZ, RZ, R6 ;  /* 0x000000ffff0b7224 */ /* 0x002fc600078e0006 */
[----:B------:R-:W2:Y:S04]  /*692a0*/  LDL.LU.64 R6, [R1+0x2a40] ;  /* 0x002a400001067983 */ /* 0x000ea80000300a00 */
[----:B------:R-:W2:Y:S01]  /*692b0*/  LDL.LU.64 R4, [R1+0x2a38] ;  /* 0x002a380001047983 */ /* 0x000ea20000300a00 */
[----:B----4-:R-:W-:Y:S01]  /*692c0*/  IMAD.MOV.U32 R10, RZ, RZ, R23 ;  /* 0x000000ffff0a7224 */ /* 0x010fe200078e0017 */
[----:B--2---:R-:W-:-:S15]  /*692d0*/  HMMA.16816.F32.BF16 R4, R16, R22, R4 ;  /* 0x000000161004723c */ /* 0x004fde0000041804 */
[----:B------:R-:W-:-:S04]  /*692e0*/  NOP ;  /* 0x0000000000007918 */ /* 0x000fc80000000000 */
[----:B------:R0:W-:Y:S04]  /*692f0*/  STL.64 [R1+0x230], R4 ;  /* 0x0002300401007387 */ /* 0x0001e80000100a00 */
[----:B------:R1:W-:Y:S01]  /*69300*/  STL.64 [R1+0x238], R6 ;  /* 0x0002380601007387 */ /* 0x0003e20000100a00 */
[----:B0-----:R-:W-:-:S03]  /*69310*/  IMAD.MOV.U32 R5, RZ, RZ, R22 ;  /* 0x000000ffff057224 */ /* 0x001fc600078e0016 */
[----:B-1----:R-:W2:Y:S04]  /*69320*/  LDL.LU.64 R6, [R1+0x2a30] ;  /* 0x002a300001067983 */ /* 0x002ea80000300a00 */
[----:B------:R-:W2:Y:S04]  /*69330*/  LDL.LU.64 R22, [R1+0x2a28] ;  /* 0x002a280001167983 */ /* 0x000ea80000300a00 */
[----:B------:R-:W2:Y:S02]  /*69340*/  LDL.LU.64 R20, [R1+0x2a20] ;  /* 0x002a200001147983 */ /* 0x000ea40000300a00 */
[----:B--2---:R-:W-:Y:S02]  /*69350*/  HMMA.16816.F32.BF16 R16, R16, R6, R20 ;  /* 0x000000061010723c */ /* 0x004fe40000041814 */
[----:B------:R-:W2:Y:S04]  /*69360*/  LDL.LU.64 R22, [R1+0x2a18] ;  /* 0x002a180001167983 */ /* 0x000ea80000300a00 */
[----:B------:R-:W2:Y:S04]  /*69370*/  LDL.LU.64 R20, [R1+0x2a10] ;  /* 0x002a100001147983 */ /* 0x000ea80000300a00 */
[----:B------:R-:W-:Y:S09]  /*69380*/  STL.64 [R1+0x28b0], R6 ;  /* 0x0028b00601007387 */ /* 0x000ff20000100a00 */
[----:B------:R-:W-:Y:S04]  /*69390*/  STL.64 [R1+0x220], R16 ;  /* 0x0002201001007387 */ /* 0x000fe80000100a00 */
[----:B------:R0:W-:Y:S02]  /*693a0*/  STL.64 [R1+0x228], R18 ;  /* 0x0002281201007387 */ /* 0x0001e40000100a00 */
[----:B0-----:R-:W-:-:S02]  /*693b0*/  IMAD.MOV.U32 R18, RZ, RZ, R25 ;  /* 0x000000ffff127224 */ /* 0x001fc400078e0019 */
[----:B------:R-:W-:-:S05]  /*693c0*/  IMAD.MOV.U32 R19, RZ, RZ, R24 ;  /* 0x000000ffff137224 */ /* 0x000fca00078e0018 */
[----:B------:R0:W-:Y:S04]  /*693d0*/  STL.64 [R1+0x2950], R18 ;  /* 0x0029501201007387 */ /* 0x0001e80000100a00 */
[----:B------:R-:W4:Y:S04]  /*693e0*/  LDL.LU R16, [R1+0x4d0] ;  /* 0x0004d00001107983 */ /* 0x000f280000300800 */
[----:B------:R-:W4:Y:S01]  /*693f0*/  LDL.LU R17, [R1+0x4d4] ;  /* 0x0004d40001117983 */ /* 0x000f220000300800 */
[----:B------:R-:W-:Y:S02]  /*69400*/  IMAD.MOV.U32 R7, RZ, RZ, R26 ;  /* 0x000000ffff077224 */ /* 0x000fe400078e001a */
[----:B------:R-:W-:Y:S01]  /*69410*/  IMAD.MOV.U32 R6, RZ, RZ, R27 ;  /* 0x000000ffff067224 */ /* 0x000fe200078e001b */
        /* <DEDUP_REMOVED lines=8> */
[----:B------:R-:W4:Y:S02]  /*694a0*/  LDL.LU.64 R26, [R1+0x29f8] ;  /* 0x0029f800011a7983 */ /* 0x000f240000300a00 */
[----:B----4-:R-:W-:-:S15]  /*694b0*/  HMMA.16816.F32.BF16 R16, R20, R26, R16 ;  /* 0x0000001a1410723c */ /* 0x010fde0000041810 */
        /* <DEDUP_REMOVED lines=33> */
[----:B------:R-:W4:Y:S01]  /*696d0*/  LDL.LU.64 R24, [R1+0x29a0] ;  /* 0x0029a00001187983 */ /* 0x000f220000300a00 */
[----:B--2---:R-:W-:-:S15]  /*696e0*/  HMMA.16816.F32.BF16 R12, R20, R26, R12 ;  /* 0x0000001a140c723c */ /* 0x004fde000004180c */
[----:B------:R-:W-:-:S04]  /*696f0*/  NOP ;  /* 0x0000000000007918 */ /* 0x000fc80000000000 */
[----:B------:R-:W-:Y:S04]  /*69700*/  STL.64 [R1+0x990], R12 ;  /* 0x0009900c01007387 */ /* 0x000fe80000100a00 */
[----:B------:R0:W-:Y:S04]  /*69710*/  STL.64 [R1+0x998], R14 ;  /* 0x0009980e01007387 */ /* 0x0001e80000100a00 */
[----:B0-----:R-:W2:Y:S04]  /*69720*/  LDL.LU.64 R14, [R1+0x2998] ;  /* 0x00299800010e7983 */ /* 0x001ea80000300a00 */
[----:B------:R-:W2:Y:S04]  /*69730*/  LDL.LU.64 R12, [R1+0x2990] ;  /* 0x00299000010c7983 */ /* 0x000ea80000300a00 */
[----:B------:R-:W-:Y:S04]  /*69740*/  STL.64 [R1+0x2818], R26 ;  /* 0x0028181a01007387 */ /* 0x000fe80000100a00 */
[----:B----4-:R0:W-:Y:S04]  /*69750*/  STL.64 [R1+0x2810], R24 ;  /* 0x0028101801007387 */ /* 0x0101e80000100a00 */
[----:B0-----:R-:W2:Y:S04]  /*69760*/  LDL.LU R24, [R1+0x480] ;  /* 0x0004800001187983 */ /* 0x001ea80000300800 */
[----:B------:R-:W2:Y:S04]  /*69770*/  LDL.LU R25, [R1+0x484] ;  /* 0x0004840001197983 */ /* 0x000ea80000300800 */
[----:B------:R-:W2:Y:S04]  /*69780*/  LDL.LU R26, [R1+0x488] ;  /* 0x00048800011a7983 */ /* 0x000ea80000300800 */
[----:B------:R-:W2:Y:S02]  /*69790*/  LDL.LU R27, [R1+0x48c] ;  /* 0x00048c00011b7983 */ /* 0x000ea40000300800 */
[----:B--2---:R-:W-:-:S15]  /*697a0*/  HMMA.16816.F32.BF16 R24, R20, R14, R24 ;  /* 0x0000000e1418723c */ /* 0x004fde0000041818 */
[----:B------:R-:W-:-:S04]  /*697b0*/  NOP ;  /* 0x0000000000007918 */ /* 0x000fc80000000000 */
[----:B------:R-:W-:Y:S04]  /*697c0*/  STL.64 [R1+0x980], R24 ;  /* 0x0009801801007387 */ /* 0x000fe80000100a00 */
[----:B------:R0:W-:Y:S02]  /*697d0*/  STL.64 [R1+0x988], R26 ;  /* 0x0009881a01007387 */ /* 0x0001e40000100a00 */
[----:B0-----:R-:W-:Y:S02]  /*697e0*/  IMAD.MOV.U32 R26, RZ, RZ, R2 ;  /* 0x000000ffff1a7224 */ /* 0x001fe400078e0002 */
[----:B------:R-:W-:Y:S01]  /*697f0*/  IMAD.MOV.U32 R27, RZ, RZ, R28 ;  /* 0x000000ffff1b7224 */ /* 0x000fe200078e001c */
[----:B------:R-:W2:Y:S04]  /*69800*/  LDL.LU R2, [R1+0x298c] ;  /* 0x00298c0001027983 */ /* 0x000ea80000300800 */
[----:B------:R-:W4:Y:S04]  /*69810*/  LDL.LU R28, [R1+0x2988] ;  /* 0x00298800011c7983 */ /* 0x000f280000300800 */
[----:B------:R0:W-:Y:S02]  /*69820*/  STL.64 [R1+0x2830], R26 ;  /* 0x0028301a01007387 */ /* 0x0001e40000100a00 */
[----:B0-----:R-:W-:-:S02]  /*69830*/  IMAD.MOV.U32 R26, RZ, RZ, R9 ;  /* 0x000000ffff1a7224 */ /* 0x001fc400078e0009 */
[----:B------:R-:W-:Y:S01]  /*69840*/  IMAD.MOV.U32 R27, RZ, RZ, R4 ;  /* 0x000000ffff1b7224 */ /* 0x000fe200078e0004 */
        /* <DEDUP_REMOVED lines=21> */
[----:B0-----:R-:W-:Y:S02]  /*699a0*/  IMAD.MOV.U32 R26, RZ, RZ, R7 ;  /* 0x000000ffff1a7224 */ /* 0x001fe400078e0007 */
[----:B------:R-:W-:Y:S01]  /*699b0*/  IMAD.MOV.U32 R27, RZ, RZ, R6 ;  /* 0x000000ffff1b7224 */ /* 0x000fe200078e0006 */
[----:B--2---:R-:W-:Y:S04]  /*699c0*/  STL.64 [R1+0x2840], R14 ;  /* 0x0028400e01007387 */ /* 0x004fe80000100a00 */
[----:B------:R0:W-:Y:S04]  /*699d0*/  STL.64 [R1+0x2838], R12 ;  /* 0x0028380c01007387 */ /* 0x0001e80000100a00 */
[----:B0-----:R-:W2:Y:S04]  /*699e0*/  LDL.LU R12, [R1+0x380] ;  /* 0x00038000010c7983 */ /* 0x001ea80000300800 */
[----:B------:R-:W2:Y:S04]  /*699f0*/  LDL.LU R13, [R1+0x384] ;  /* 0x00038400010d7983 */ /* 0x000ea80000300800 */
[----:B------:R-:W2:Y:S04]  /*69a00*/  LDL.LU R14, [R1+0x388] ;  /* 0x00038800010e7983 */ /* 0x000ea80000300800 */
[----:B------:R-:W2:Y:S04]  /*69a10*/  LDL.LU R15, [R1+0x38c] ;  /* 0x00038c00010f7983 */ /* 0x000ea80000300800 */
        /* <DEDUP_REMOVED lines=33> */
[----:B---3--:R-:W-:Y:S01]  /*69c30*/  IMAD.MOV.U32 R7, RZ, RZ, R8 ;  /* 0x000000ffff077224 */ /* 0x008fe200078e0008 */
        /* <DEDUP_REMOVED lines=11> */
[----:B------:R-:W3:Y:S04]  /*69cf0*/  LDL.LU R9, [R1+0x295c] ;  /* 0x00295c0001097983 */ /* 0x000ee80000300800 */
        /* <DEDUP_REMOVED lines=53> */
[----:B------:R-:W-:Y:S04]  /*6a050*/  STL.64 [R1+0x27f8], R10 ;  /* 0x0027f80a01007387 */ /* 0x000fe80000100a00 */
[----:B------:R0:W-:Y:S04]  /*6a060*/  STL.64 [R1+0x27f0], R8 ;  /* 0x0027f00801007387 */ /* 0x0001e80000100a00 */
[----:B0-----:R-:W2:Y:S04]  /*6a070*/  LDL.LU R8, [R1+0x350] ;  /* 0x0003500001087983 */ /* 0x001ea80000300800 */
[----:B------:R-:W2:Y:S04]  /*6a080*/  LDL.LU R9, [R1+0x354] ;  /* 0x0003540001097983 */ /* 0x000ea80000300800 */
[----:B------:R-:W2:Y:S01]  /*6a090*/  LDL.LU R10, [R1+0x358] ;  /* 0x00035800010a7983 */ /* 0x000ea20000300800 */
[----:B----4-:R-:W-:-:S03]  /*6a0a0*/  IMAD.MOV.U32 R11, RZ, RZ, R28 ;  /* 0x000000ffff0b7224 */ /* 0x010fc600078e001c */
[----:B------:R-:W4:Y:S01]  /*6a0b0*/  LDL.LU R28, [R1+0x2948] ;  /* 0x00294800011c7983 */ /* 0x000f220000300800 */
[----:B---3--:R-:W-:-:S15]  /*6a0c0*/  HMMA.16816.F32.BF16 R4, R20, R18, R4 ;  /* 0x000000121404723c */ /* 0x008fde0000041804 */
[----:B------:R-:W-:-:S04]  /*6a0d0*/  NOP ;  /* 0x0000000000007918 */ /* 0x000fc80000000000 */
        /* <DEDUP_REMOVED lines=40> */
[----:B------:R-:W2:Y:S04]  /*6a360*/  LDL.LU.64 R26, [R1+0x28a8] ;  /* 0x0028a800011a7983 */ /* 0x000ea80000300a00 */
[----:B------:R-:W2:Y:S04]  /*6a370*/  LDL.LU.64 R6, [R1+0x28a0] ;  /* 0x0028a00001067983 */ /* 0x000ea80000300a00 */
[----:B------:R-:W2:Y:S09]  /*6a380*/  LDL.LU.64 R4, [R1+0x2898] ;  /* 0x0028980001047983 */ /* 0x000eb20000300a00 */
[----:B------:R0:W-:Y:S04]  /*6a390*/  STL.64 [R1+0x2c0], R20 ;  /* 0x0002c01401007387 */ /* 0x0001e80000100a00 */
[----:B------:R1:W-:Y:S04]  /*6a3a0*/  STL.64 [R1+0x2c8], R22 ;  /* 0x0002c81601007387 */ /* 0x0003e80000100a00 */
[----:B0-----:R-:W3:Y:S04]  /*6a3b0*/  LDL.LU R20, [R1+0x610] ;  /* 0x0006100001147983 */ /* 0x001ee80000300800 */
[----:B------:R-:W3:Y:S01]  /*6a3c0*/  LDL.LU R21, [R1+0x614] ;  /* 0x0006140001157983 */ /* 0x000ee20000300800 */
[----:B-1----:R-:W-:-:S02]  /*6a3d0*/  IMAD.MOV.U32 R22, RZ, RZ, R2 ;  /* 0x000000ffff167224 */ /* 0x002fc400078e0002 */
[----:B------:R-:W-:Y:S01]  /*6a3e0*/  IMAD.MOV.U32 R23, RZ, RZ, R0 ;  /* 0x000000ffff177224 */ /* 0x000fe200078e0000 */
        /* <DEDUP_REMOVED lines=44> */
[----:B------:R-:W2:Y:S01]  /*6a6b0*/  LDL.LU.64 R8, [R1+0x27f0] ;  /* 0x0027f00001087983 */ /* 0x000ea20000300a00 */
[----:B----4-:R-:W-:-:S05]  /*6a6c0*/  LOP3.LUT R28, R28, 0x7, RZ, 0xc0, !PT ;  /* 0x000000071c1c7812 */ /* 0x010fca00078ec0ff */
[----:B------:R-:W-:-:S05]  /*6a6d0*/  IMAD R28, R28, 0x110, RZ ;  /* 0x000001101c1c7824 */ /* 0x000fca00078e02ff */
[----:B---3--:R-:W-:-:S04]  /*6a6e0*/  LOP3.LUT R24, R28, 0x30, R24, 0x78, !PT ;  /* 0x000000301c187812 */ /* 0x008fc800078e7818 */
[----:B------:R-:W-:Y:S01]  /*6a6f0*/  LOP3.LUT R24, R24, 0x40, RZ, 0x3c, !PT ;  /* 0x0000004018187812 */ /* 0x000fe200078e3cff */
[----:B--2---:R-:W-:Y:S02]  /*6a700*/  IMAD.MOV.U32 R14, RZ, RZ, R9 ;  /* 0x000000ffff0e7224 */ /* 0x004fe400078e0009 */
[----:B------:R-:W-:-:S07]  /*6a710*/  IMAD.MOV.U32 R15, RZ, RZ, R8 ;  /* 0x000000ffff0f7224 */ /* 0x000fce00078e0008 */
[----:B------:R-:W-:Y:S01]  /*6a720*/  HMMA.16816.F32.BF16 R8, R4, R10, R12 ;  /* 0x0000000a0408723c */ /* 0x000fe2000004180c */
[----:B------:R-:W0:-:S15]  /*6a730*/  LDSM.16.MT88.4 R12, [R25+UR5+0xc000] ;  /* 0x00c00005190c783b */ /* 0x000e1e0008004200 */
[----:B------:R-:W-:-:S03]  /*6a740*/  NOP ;  /* 0x0000000000007918 */ /* 0x000fc60000000000 */
        /* <DEDUP_REMOVED lines=17> */
[----:B------:R-:W-:Y:S04]  /*6a860*/  LDSM.16.M88.4 R12, [R24+UR5+0x12880] ;  /* 0x01288005180c783b */ /* 0x000fe80008000200 */
[----:B-1----:R-:W-:Y:S04]  /*6a870*/  STL.64 [R1+0x160], R8 ;  /* 0x0001600801007387 */ /* 0x002fe80000100a00 */
[----:B------:R-:W-:Y:S04]  /*6a880*/  STL.64 [R1+0x168], R10 ;  /* 0x0001680a01007387 */ /* 0x000fe80000100a00 */
[----:B------:R-:W0:Y:S04]  /*6a890*/  LDSM.16.M88.4 R8, [R24+UR5+0x13080] ;  /* 0x013080051808783b */ /* 0x000e280008000200 */
[----:B0-----:R-:W-:Y:S04]  /*6a8a0*/  STL.64 [R1+0x140], R8 ;  /* 0x0001400801007387 */ /* 0x001fe80000100a00 */
[----:B------:R-:W-:Y:S04]  /*6a8b0*/  STL.64 [R1+0x150], R12 ;  /* 0x0001500c01007387 */ /* 0x000fe80000100a00 */
[----:B------:R-:W-:Y:S04]  /*6a8c0*/  STL.64 [R1+0x158], R14 ;  /* 0x0001580e01007387 */ /* 0x000fe80000100a00 */
[----:B------:R-:W-:Y:S01]  /*6a8d0*/  STL.64 [R1+0x148], R10 ;  /* 0x0001480a01007387 */ /* 0x000fe20000100a00 */
[----:B------:R-:W-:-:S03]  /*6a8e0*/  IMAD.MOV.U32 R28, RZ, RZ, R9 ;  /* 0x000000ffff1c7224 */ /* 0x000fc600078e0009 */
[----:B------:R-:W-:Y:S04]  /*6a8f0*/  LDSM.16.M88.4 R12, [R24+UR5+0x14080] ;  /* 0x01408005180c783b */ /* 0x000fe80008000200 */
[----:B------:R-:W0:Y:S04]  /*6a900*/  LDSM.16.M88.4 R8, [R24+UR5+0x13880] ;  /* 0x013880051808783b */ /* 0x000e280008000200 */
        /* <DEDUP_REMOVED lines=17> */
[----:B------:R-:W1:Y:S01]  /*6aa20*/  LDSM.16.M88.4 R12, [R24+UR5+0x17080] ;  /* 0x01708005180c783b */ /* 0x000e620008000200 */
[----:B------:R-:W-:Y:S03]  /*6aa30*/  HMMA.16816.F32.BF16 R16, R4, R18, R20 ;  /* 0x000000120410723c */ /* 0x000fe60000041814 */
[----:B------:R-:W-:Y:S04]  /*6aa40*/  LDSM.16.MT88.4 R20, [R3+UR5+0xc180] ;  /* 0x00c180050314783b */ /* 0x000fe80008004200 */
[----:B0-----:R-:W-:Y:S04]  /*6aa50*/  STL.64 [R1+0xd0], R8 ;  /* 0x0000d00801007387 */ /* 0x001fe80000100a00 */
[----:B------:R-:W-:Y:S04]  /*6aa60*/  STL.64 [R1+0xd8], R10 ;  /* 0x0000d80a01007387 */ /* 0x000fe80000100a00 */
[----:B------:R-:W0:Y:S04]  /*6aa70*/  LDSM.16.M88.4 R8, [R24+UR5+0x17880] ;  /* 0x017880051808783b */ /* 0x000e280008000200 */
[----:B-1----:R-:W-:Y:S04]  /*6aa80*/  STL.64 [R1+0xc0], R12 ;  /* 0x0000c00c01007387 */ /* 0x002fe80000100a00 */
[----:B------:R-:W-:Y:S04]  /*6aa90*/  STL.64 [R1+0xc8], R14 ;  /* 0x0000c80e01007387 */ /* 0x000fe80000100a00 */
[----:B------:R-:W1:Y:S04]  /*6aaa0*/  LDSM.16.MT88.4 R12, [R3+UR5+0xc000] ;  /* 0x00c00005030c783b */ /* 0x000e680008004200 */
[----:B0-----:R-:W-:Y:S04]  /*6aab0*/  STL.64 [R1+0xb0], R8 ;  /* 0x0000b00801007387 */ /* 0x001fe80000100a00 */
[----:B------:R-:W-:Y:S04]  /*6aac0*/  STL.64 [R1+0xb8], R10 ;  /* 0x0000b80a01007387 */ /* 0x000fe80000100a00 */
[----:B------:R-:W0:Y:S04]  /*6aad0*/  LDSM.16.MT88.4 R8, [R25+UR5+0xe000] ;  /* 0x00e000051908783b */ /* 0x000e280008004200 */
[----:B-1----:R-:W-:Y:S04]  /*6aae0*/  STL.64 [R1+0x20], R12 ;  /* 0x0000200c01007387 */ /* 0x002fe80000100a00 */
[----:B------:R-:W-:Y:S04]  /*6aaf0*/  STL.64 [R1+0x28], R14 ;  /* 0x0000280e01007387 */ /* 0x000fe80000100a00 */
[----:B------:R-:W1:Y:S04]  /*6ab00*/  LDSM.16.MT88.4 R12, [R25+UR5+0xc080] ;  /* 0x00c08005190c783b */ /* 0x000e680008004200 */
[----:B------:R-:W-:Y:S04]  /*6ab10*/  STL.64 [R1+0xa20], R16 ;  /* 0x000a201001007387 */ /* 0x000fe80000100a00 */
[----:B------:R-:W-:Y:S04]  /*6ab20*/  STL.64 [R1+0xa28], R18 ;  /* 0x000a281201007387 */ /* 0x000fe80000100a00 */
[----:B------:R-:W2:Y:S04]  /*6ab30*/  LDSM.16.MT88.4 R16, [R25+UR5+0xe080] ;  /* 0x00e080051910783b */ /* 0x000ea80008004200 */
[----:B0-----:R-:W-:Y:S04]  /*6ab40*/  STL.64 [R1+0x90], R8 ;  /* 0x0000900801007387 */ /* 0x001fe80000100a00 */
[----:B------:R-:W-:Y:S04]  /*6ab50*/  STL.64 [R1+0x98], R10 ;  /* 0x0000980a01007387 */ /* 0x000fe80000100a00 */
[----:B------:R-:W0:Y:S04]  /*6ab60*/  LDSM.16.MT88.4 R8, [R25+UR5+0xc100] ;  /* 0x00c100051908783b */ /* 0x000e280008004200 */
[----:B-1----:R-:W-:Y:S04]  /*6ab70*/  STL.64 [R1+0x80], R12 ;  /* 0x0000800c01007387 */ /* 0x002fe80000100a00 */
[----:B------:R-:W-:Y:S04]  /*6ab80*/  STL.64 [R1+0x88], R14 ;  /* 0x0000880e01007387 */ /* 0x000fe80000100a00 */
[----:B------:R-:W1:Y:S04]  /*6ab90*/  LDSM.16.MT88.4 R12, [R25+UR5+0xe100] ;  /* 0x00e10005190c783b */ /* 0x000e680008004200 */
[----:B--2---:R-:W-:Y:S04]  /*6aba0*/  STL.64 [R1+0x70], R16 ;  /* 0x0000701001007387 */ /* 0x004fe80000100a00 */
        /* <DEDUP_REMOVED lines=11> */
[----:B------:R-:W-:Y:S04]  /*6ac60*/  LDSM.16.MT88.4 R24, [R3+UR5+0xe180] ;  /* 0x00e180050318783b */ /* 0x000fe80008004200 */
[----:B0-----:R-:W-:Y:S04]  /*6ac70*/  STL.64 [R1+0x30], R8 ;  /* 0x0000300801007387 */ /* 0x001fe80000100a00 */
[----:B------:R-:W-:Y:S04]  /*6ac80*/  STL.64 [R1+0x38], R10 ;  /* 0x0000380a01007387 */ /* 0x000fe80000100a00 */
[----:B-1----:R-:W-:Y:S04]  /*6ac90*/  STL.64 [R1+0x10], R12 ;  /* 0x0000100c01007387 */ /* 0x002fe80000100a00 */
[----:B------:R-:W-:Y:S04]  /*6aca0*/  STL.64 [R1+0x18], R14 ;  /* 0x0000180e01007387 */ /* 0x000fe80000100a00 */
[----:B------:R-:W-:Y:S04]  /*6acb0*/  LDSM.16.MT88.4 R8, [R3+UR5+0xe080] ;  /* 0x00e080050308783b */ /* 0x000fe80008004200 */
[----:B--2---:R-:W-:Y:S04]  /*6acc0*/  STL.64 [R1], R16 ;  /* 0x0000001001007387 */ /* 0x004fe80000100a00 */
[----:B------:R-:W-:Y:S04]  /*6acd0*/  STL.64 [R1+0x8], R18 ;  /* 0x0000081201007387 */ /* 0x000fe80000100a00 */
[----:B------:R-:W0:Y:S04]  /*6ace0*/  LDSM.16.MT88.4 R12, [R3+UR5+0xc100] ;  /* 0x00c10005030c783b */ /* 0x000e280008004200 */
[----:B------:R1:W2:Y:S02]  /*6acf0*/  LDSM.16.MT88.4 R16, [R3+UR5+0xe100] ;  /* 0x00e100050310783b */ /* 0x0002a40008004200 */
[----:B-1----:R-:W1:Y:S02]  /*6ad00*/  S2R R3, SR_TID.X ;  /* 0x0000000000037919 */ /* 0x002e640000002100 */
[----:B-1----:R-:W-:-:S04]  /*6ad10*/  LOP3.LUT R3, R3, 0x3f, RZ, 0xc0, !PT ;  /* 0x0000003f03037812 */ /* 0x002fc800078ec0ff */
[----:B------:R-:W-:Y:S01]  /*6ad20*/  SHF.L.U32 R3, R3, 0x1, RZ ;  /* 0x0000000103037819 */ /* 0x000fe200000006ff */
[----:B------:R-:W-:Y:S04]  /*6ad30*/  STL [R1+0x3cc8], R29 ;  /* 0x003cc81d01007387 */ /* 0x000fe80000100800 */
[----:B0-----:R0:W-:Y:S04]  /*6ad40*/  STL.64 [R1+0x37f8], R14 ;  /* 0x0037f80e01007387 */ /* 0x0011e80000100a00 */
[----:B------:R-:W-:Y:S04]  /*6ad50*/  STL.64 [R1+0x37f0], R12 ;  /* 0x0037f00c01007387 */ /* 0x000fe80000100a00 */
[----:B0-----:R-:W3:Y:S04]  /*6ad60*/  LDL.LU R14, [R1+0x1b8] ;  /* 0x0001b800010e7983 */ /* 0x001ee80000300800 */
[----:B------:R-:W3:Y:S04]  /*6ad70*/  LDL.LU R15, [R1+0x1bc] ;  /* 0x0001bc00010f7983 */ /* 0x000ee80000300800 */
[----:B---3--:R-:W-:Y:S04]  /*6ad80*/  STL.64 [R1+0x3e10], R14 ;  /* 0x003e100e01007387 */ /* 0x008fe80000100a00 */
[----:B------:R-:W-:Y:S04]  /*6ad90*/  STL.64 [R1+0x35c0], R22 ;  /* 0x0035c01601007387 */ /* 0x000fe80000100a00 */
[----:B------:R-:W-:Y:S04]  /*6ada0*/  STL.64 [R1+0x35b8], R20 ;  /* 0x0035b81401007387 */ /* 0x000fe80000100a00 */
[----:B------:R-:W-:Y:S04]  /*6adb0*/  STL [R1+0x30d4], R8 ;  /* 0x0030d40801007387 */ /* 0x000fe80000100800 */
[----:B------:R-:W-:Y:S04]  /*6adc0*/  STL [R1+0x30d0], R9 ;  /* 0x0030d00901007387 */ /* 0x000fe80000100800 */
[----:B------:R-:W-:Y:S04]  /*6add0*/  STL [R1+0x30cc], R10 ;  /* 0x0030cc0a01007387 */ /* 0x000fe80000100800 */
[----:B------:R-:W-:Y:S04]  /*6ade0*/  STL [R1+0x30c8], R11 ;  /* 0x0030c80b01007387 */ /* 0x000fe80000100800 */
[----:B--2---:R-:W-:Y:S04]  /*6adf0*/  STL.64 [R1+0x2e98], R18 ;  /* 0x002e981201007387 */ /* 0x004fe80000100a00 */
[----:B------:R0:W-:Y:S04]  /*6ae00*/  STL.64 [R1+0x2e90], R16 ;  /* 0x002e901001007387 */ /* 0x0001e80000100a00 */
[----:B0-----:R-:W2:Y:S04]  /*6ae10*/  LDL.LU R16, [R1+0x170] ;  /* 0x0001700001107983 */ /* 0x001ea80000300800 */
[----:B------:R-:W2:Y:S04]  /*6ae20*/  LDL.LU R17, [R1+0x174] ;  /* 0x0001740001117983 */ /* 0x000ea80000300800 */
[----:B------:R-:W3:Y:S04]  /*6ae30*/  LDL R18, [R1+0x178] ;  /* 0x0001780001127983 */ /* 0x000ee80000100800 */
[----:B---3--:R-:W-:Y:S04]  /*6ae40*/  STL [R1+0x3468], R18 ;  /* 0x0034681201007387 */ /* 0x008fe80000100800 */
[----:B------:R-:W3:Y:S04]  /*6ae50*/  LDL R19, [R1+0x17c] ;  /* 0x00017c0001137983 */ /* 0x000ee80000100800 */
[----:B------:R-:W4:Y:S04]  /*6ae60*/  LDL.LU R14, [R1+0x1d8] ;  /* 0x0001d800010e7983 */ /* 0x000f280000300800 */
[----:B------:R-:W4:Y:S04]  /*6ae70*/  LDL.LU R15, [R1+0x1dc] ;  /* 0x0001dc00010f7983 */ /* 0x000f280000300800 */
[----:B----4-:R-:W-:Y:S04]  /*6ae80*/  STL.64 [R1+0x3e28], R14 ;  /* 0x003e280e01007387 */ /* 0x010fe80000100a00 */
[----:B------:R-:W4:Y:S04]  /*6ae90*/  LDL.64 R20, [R1+0x150] ;  /* 0x0001500001147983 */ /* 0x000f280000100a00 */
[----:B----4-:R0:W-:Y:S04]  /*6aea0*/  STL.64 [R1+0x3da8], R20 ;  /* 0x003da81401007387 */ /* 0x0101e80000100a00 */
[----:B0-----:R-:W4:Y:S04]  /*6aeb0*/  LDL.LU R20, [R1+0x6e0] ;  /* 0x0006e00001147983 */ /* 0x001f280000300800 */
[----:B------:R-:W4:Y:S04]  /*6aec0*/  LDL.LU R21, [R1+0x6e4] ;  /* 0x0006e40001157983 */ /* 0x000f280000300800 */
[----:B------:R-:W2:Y:S04]  /*6aed0*/  LDL.LU R22, [R1+0x6e8] ;  /* 0x0006e80001167983 */ /* 0x000ea80000300800 */
[----:B------:R-:W2:Y:S04]  /*6aee0*/  LDL.LU R23, [R1+0x6ec] ;  /* 0x0006ec0001177983 */ /* 0x000ea80000300800 */
[----:B------:R-:W2:Y:S04]  /*6aef0*/  LDL.LU R14, [R1+0x1e8] ;  /* 0x0001e800010e7983 */ /* 0x000ea80000300800 */
[----:B------:R-:W2:Y:S04]  /*6af00*/  LDL.LU R15, [R1+0x1ec] ;  /* 0x0001ec00010f7983 */ /* 0x000ea80000300800 */
[----:B--2---:R0:W-:Y:S04]  /*6af10*/  STL.64 [R1+0x3e40], R14 ;  /* 0x003e400e01007387 */ /* 0x0041e80000100a00 */
[----:B0-----:R-:W2:Y:S04]  /*6af20*/  LDL.LU R14, [R1+0x1f8] ;  /* 0x0001f800010e7983 */ /* 0x001ea80000300800 */
[----:B------:R-:W2:Y:S04]  /*6af30*/  LDL.LU R15, [R1+0x1fc] ;  /* 0x0001fc00010f7983 */ /* 0x000ea80000300800 */
[----:B--2---:R-:W-:Y:S04]  /*6af40*/  STL.64 [R1+0x3e58], R14 ;  /* 0x003e580e01007387 */ /* 0x004fe80000100a00 */
[----:B------:R-:W-:Y:S04]  /*6af50*/  STL.64 [R1+0x3e20], R22 ;  /* 0x003e201601007387 */ /* 0x000fe80000100a00 */
[----:B----4-:R0:W-:Y:S04]  /*6af60*/  STL.64 [R1+0x3e18], R20 ;  /* 0x003e181401007387 */ /* 0x0101e80000100a00 */
[----:B0-----:R-:W2:Y:S04]  /*6af70*/  LDL.LU R20, [R1+0x700] ;  /* 0x0007000001147983 */ /* 0x001ea80000300800 */
[----:B------:R-:W2:Y:S04]  /*6af80*/  LDL.LU R21, [R1+0x704] ;  /* 0x0007040001157983 */ /* 0x000ea80000300800 */
[----:B------:R-:W4:Y:S04]  /*6af90*/  LDL.LU R22, [R1+0x708] ;  /* 0x0007080001167983 */ /* 0x000f280000300800 */
[----:B------:R-:W4:Y:S04]  /*6afa0*/  LDL.LU R23, [R1+0x70c] ;  /* 0x00070c0001177983 */ /* 0x000f280000300800 */
[----:B------:R-:W2:Y:S04]  /*6afb0*/  LDL.LU R14, [R1+0x208] ;  /* 0x00020800010e7983 */ /* 0x000ea80000300800 */
[----:B------:R-:W2:Y:S04]  /*6afc0*/  LDL.LU R15, [R1+0x20c] ;  /* 0x00020c00010f7983 */ /* 0x000ea80000300800 */
[----:B--2---:R-:W-:Y:S04]  /*6afd0*/  STL.64 [R1+0x3e70], R14 ;  /* 0x003e700e01007387 */ /* 0x004fe80000100a00 */
[----:B----4-:R-:W-:Y:S04]  /*6afe0*/  STL.64 [R1+0x3e38], R22 ;  /* 0x003e381601007387 */ /* 0x010fe80000100a00 */
[----:B------:R0:W-:Y:S04]  /*6aff0*/  STL.64 [R1+0x3e30], R20 ;  /* 0x003e301401007387 */ /* 0x0001e80000100a00 */
[----:B0-----:R-:W2:Y:S04]  /*6b000*/  LDL.LU R20, [R1+0x710] ;  /* 0x0007100001147983 */ /* 0x001ea80000300800 */
[----:B------:R-:W2:Y:S04]  /*6b010*/  LDL.LU R21, [R1+0x714] ;  /* 0x0007140001157983 */ /* 0x000ea80000300800 */
[----:B------:R-:W4:Y:S04]  /*6b020*/  LDL.LU R22, [R1+0x718] ;  /* 0x0007180001167983 */ /* 0x000f280000300800 */
[----:B------:R-:W4:Y:S04]  /*6b030*/  LDL.LU R23, [R1+0x71c] ;  /* 0x00071c0001177983 */ /* 0x000f280000300800 */
[----:B------:R-:W2:Y:S04]  /*6b040*/  LDL.LU R14, [R1+0x218] ;  /* 0x00021800010e7983 */ /* 0x000ea80000300800 */
[----:B------:R-:W3:Y:S04]  /*6b050*/  LDL.LU R15, [R1+0x21c] ;  /* 0x00021c00010f7983 */ /* 0x000ee80000300800 */
        /* <DEDUP_REMOVED lines=18> */
[----:B------:R-:W4:Y:S01]  /*6b180*/  LDL R8, [R1+0x140] ;  /* 0x0001400001087983 */ /* 0x000f220000100800 */
[----:B------:R-:W-:-:S03]  /*6b190*/  IMAD.MOV.U32 R9, RZ, RZ, R28 ;  /* 0x000000ffff097224 */ /* 0x000fc600078e001c */
[----:B------:R-:W2:Y:S04]  /*6b1a0*/  LDL.LU.64 R28, [R1+0xdd8] ;  /* 0x000dd800011c7983 */ /* 0x000ea80000300a00 */
[----:B----4-:R-:W-:Y:S04]  /*6b1b0*/  STL.64 [R1+0x3d90], R8 ;  /* 0x003d900801007387 */ /* 0x010fe80000100a00 */
[----:B------:R-:W4:Y:S04]  /*6b1c0*/  LDL.LU R10, [R1+0x1c8] ;  /* 0x0001c800010a7983 */ /* 0x000f280000300800 */
[----:B------:R-:W4:Y:S04]  /*6b1d0*/  LDL.LU R11, [R1+0x1cc] ;  /* 0x0001cc00010b7983 */ /* 0x000f280000300800 */
[----:B---3--:R-:W-:Y:S04]  /*6b1e0*/  STL [R1+0x346c], R19 ;  /* 0x00346c1301007387 */ /* 0x008fe80000100800 */
[----:B------:R0:W-:Y:S04]  /*6b1f0*/  STL.64 [R1+0x3dc0], R16 ;  /* 0x003dc01001007387 */ /* 0x0001e80000100a00 */
[----:B0-----:R-:W4:Y:S04]  /*6b200*/  LDL.LU R16, [R1+0x6f0] ;  /* 0x0006f00001107983 */ /* 0x001f280000300800 */
[----:B------:R-:W4:Y:S04]  /*6b210*/  LDL.LU R17, [R1+0x6f4] ;  /* 0x0006f40001117983 */ /* 0x000f280000300800 */
[----:B------:R-:W4:Y:S04]  /*6b220*/  LDL.LU R18, [R1+0x6f8] ;  /* 0x0006f80001127983 */ /* 0x000f280000300800 */
[----:B------:R-:W4:Y:S04]  /*6b230*/  LDL.LU R19, [R1+0x6fc] ;  /* 0x0006fc0001137983 */ /* 0x000f280000300800 */
[----:B------:R-:W-:Y:S04]  /*6b240*/  STL [R1+0x2c70], R0 ;  /* 0x002c700001007387 */ /* 0x000fe80000100800 */
[----:B------:R-:W-:Y:S04]  /*6b250*/  STL.64 [R1+0x2c40], R26 ;  /* 0x002c401a01007387 */ /* 0x000fe80000100a00 */
[----:B------:R0:W-:Y:S04]  /*6b260*/  STL.64 [R1+0x2c38], R24 ;  /* 0x002c381801007387 */ /* 0x0001e80000100a00 */
[----:B0-----:R-:W3:Y:S01]  /*6b270*/  LDL.LU.64 R24, [R1+0xb0] ;  /* 0x0000b00001187983 */ /* 0x001ee20000300a00 */
[C---:B--2---:R-:W-:Y:S03]  /*6b280*/  HMMA.16816.F32.BF16 R12, R4.reuse, R14, R20 ;  /* 0x0000000e040c723c */ /* 0x044fe60000041814 */
[----:B---3--:R-:W-:Y:S04]  /*6b290*/  STL [R1+0x3cd0], R24 ;  /* 0x003cd01801007387 */ /* 0x008fe80000100800 */
[----:B------:R-:W-:Y:S04]  /*6b2a0*/  STL [R1+0x3ccc], R25 ;  /* 0x003ccc1901007387 */ /* 0x000fe80000100800 */
[----:B------:R-:W2:Y:S04]  /*6b2b0*/  LDL.LU.64 R26, [R1+0xb8] ;  /* 0x0000b800011a7983 */ /* 0x000ea80000300a00 */
[----:B--2---:R-:W-:Y:S04]  /*6b2c0*/  STL [R1+0x35d0], R27 ;  /* 0x0035d01b01007387 */ /* 0x004fe80000100800 */
[----:B------:R-:W-:Y:S04]  /*6b2d0*/  STL [R1+0x2914], R2 ;  /* 0x0029140201007387 */ /* 0x000fe80000100800 */
        /* <DEDUP_REMOVED lines=29> */
[C---:B----4-:R-:W-:Y:S08]  /*6b4b0*/  HMMA.16816.F32.BF16 R16, R4.reuse, R10, R16 ;  /* 0x0000000a0410723c */ /* 0x050ff00000041810 */
[----:B--2---:R-:W-:Y:S01]  /*6b4c0*/  HMMA.16816.F32.BF16 R8, R4, R14, R20 ;  /* 0x0000000e0408723c */ /* 0x004fe20000041814 */
[----:B------:R-:W2:Y:S10]  /*6b4d0*/  LDL.LU R4, [R1+0xc0] ;  /* 0x0000c00001047983 */ /* 0x000eb40000300800 */
[----:B------:R-:W-:Y:S04]  /*6b4e0*/  STL.64 [R1+0x930], R16 ;  /* 0x0009301001007387 */ /* 0x000fe80000100a00 */
[----:B------:R-:W-:Y:S04]  /*6b4f0*/  STL.64 [R1+0x938], R18 ;  /* 0x0009381201007387 */ /* 0x000fe80000100a00 */
[----:B------:R0:W-:Y:S04]  /*6b500*/  STL.64 [R1+0x920], R8 ;  /* 0x0009200801007387 */ /* 0x0001e80000100a00 */
[----:B------:R1:W-:Y:S04]  /*6b510*/  STL.64 [R1+0x928], R10 ;  /* 0x0009280a01007387 */ /* 0x0003e80000100a00 */
[----:B--2---:R-:W-:Y:S04]  /*6b520*/  STL [R1+0x3cf4], R4 ;  /* 0x003cf40401007387 */ /* 0x004fe80000100800 */
[----:B------:R-:W2:Y:S04]  /*6b530*/  LDL.LU R5, [R1+0xc4] ;  /* 0x0000c40001057983 */ /* 0x000ea80000300800 */
[----:B--2---:R-:W-:Y:S04]  /*6b540*/  STL [R1+0x3df0], R5 ;  /* 0x003df00501007387 */ /* 0x004fe80000100800 */
[----:B0-----:R-:W2:Y:S04]  /*6b550*/  LDL.LU R8, [R1+0x680] ;  /* 0x0006800001087983 */ /* 0x001ea80000300800 */
[----:B------:R-:W2:Y:S04]  /*6b560*/  LDL.LU R9, [R1+0x684] ;  /* 0x0006840001097983 */ /* 0x000ea80000300800 */
[----:B-1----:R-:W3:Y:S04]  /*6b570*/  LDL.LU R10, [R1+0x688] ;  /* 0x00068800010a7983 */ /* 0x002ee80000300800 */
[----:B------:R-:W3:Y:S04]  /*6b580*/  LDL.LU R11, [R1+0x68c] ;  /* 0x00068c00010b7983 */ /* 0x000ee80000300800 */
[----:B------:R-:W4:Y:S04]  /*6b590*/  LDL.64 R16, [R1+0x180] ;  /* 0x0001800001107983 */ /* 0x000f280000100a00 */
[----:B----4-:R0:W-:Y:S04]  /*6b5a0*/  STL.64 [R1+0x3dd8], R16 ;  /* 0x003dd81001007387 */ /* 0x0101e80000100a00 */
[----:B0-----:R-:W4:Y:S04]  /*6b5b0*/  LDL R16, [R1+0x190] ;  /* 0x0001900001107983 */ /* 0x001f280000100800 */
[----:B------:R-:W4:Y:S04]  /*6b5c0*/  LDL R17, [R1+0x194] ;  /* 0x0001940001117983 */ /* 0x000f280000100800 */
[----:B----4-:R0:W-:Y:S04]  /*6b5d0*/  STL.64 [R1+0x3df8], R16 ;  /* 0x003df81001007387 */ /* 0x0101e80000100a00 */
        /* <DEDUP_REMOVED lines=8> */
[----:B--2---:R-:W-:Y:S04]  /*6b660*/  STL.64 [R1+0x3e08], R6 ;  /* 0x003e080601007387 */ /* 0x004fe80000100a00 */
        /* <DEDUP_REMOVED lines=19> */
[----:B------:R1:W-:Y:S04]  /*6b7a0*/  STL.64 [R1+0x3de0], R20 ;  /* 0x003de01401007387 */ /* 0x0003e80000100a00 */
[----:B0-----:R-:W4:Y:S04]  /*6b7b0*/  LDL.64 R22, [R1+0xa8] ;  /* 0x0000a80001167983 */ /* 0x001f280000100a00 */
[----:B-1----:R-:W4:Y:S01]  /*6b7c0*/  LDL.64 R20, [R1+0xa0] ;  /* 0x0000a00001147983 */ /* 0x002f220000100a00 */
[----:B------:R-:W-:-:S03]  /*6b7d0*/  IMAD.MOV.U32 R15, RZ, RZ, R29 ;  /* 0x000000ffff0f7224 */ /* 0x000fc600078e001d */
[----:B---3--:R-:W-:Y:S01]  /*6b7e0*/  STL.64 [R1+0x3da0], R10 ;  /* 0x003da00a01007387 */ /* 0x008fe20000100a00 */
[----:B------:R-:W-:-:S03]  /*6b7f0*/  IMAD.MOV.U32 R25, RZ, RZ, R4 ;  /* 0x000000ffff197224 */ /* 0x000fc600078e0004 */
[----:B------:R0:W-:Y:S01]  /*6b800*/  STL.64 [R1+0x3d98], R8 ;  /* 0x003d980801007387 */ /* 0x0001e20000100a00 */
[----:B------:R-:W-:-:S03]  /*6b810*/  IMAD.MOV.U32 R29, RZ, RZ, R5 ;  /* 0x000000ffff1d7224 */ /* 0x000fc600078e0005 */
[----:B0-----:R-:W2:Y:S04]  /*6b820*/  LDL.64 R8, [R1+0x160] ;  /* 0x0001600001087983 */ /* 0x001ea80000100a00 */
[----:B------:R-:W3:Y:S01]  /*6b830*/  LDL.LU.64 R6, [R1+0x3e08] ;  /* 0x003e080001067983 */ /* 0x000ee20000300a00 */
[----:B----4-:R-:W-:Y:S03]  /*6b840*/  HMMA.16816.F32.BF16 R16, R20, R4, R16 ;  /* 0x000000041410723c */ /* 0x010fe60000041810 */
[----:B------:R-:W3:-:S15]  /*6b850*/  LDL.LU.64 R4, [R1+0x3e00] ;  /* 0x003e000001047983 */ /* 0x000ede0000300a00 */
[----:B------:R-:W-:Y:S01]  /*6b860*/  NOP ;  /* 0x0000000000007918 */ /* 0x000fe20000000000 */
[----:B------:R0:W-:Y:S04]  /*6b870*/  STL.64 [R1+0x910], R16 ;  /* 0x0009101001007387 */ /* 0x0001e80000100a00 */
[----:B------:R3:W-:Y:S04]  /*6b880*/  STL [R1+0x918], R18 ;  /* 0x0009181201007387 */ /* 0x0007e80000100800 */
[----:B0-----:R-:W3:Y:S01]  /*6b890*/  LDL.LU.64 R16, [R1+0x3df8] ;  /* 0x003df80001107983 */ /* 0x001ee20000300a00 */
[----:B------:R-:W-:Y:S02]  /*6b8a0*/  IMAD.MOV.U32 R14, RZ, RZ, R28 ;  /* 0x000000ffff0e7224 */ /* 0x000fe400078e001c */
[----:B------:R-:W-:Y:S01]  /*6b8b0*/  IMAD.MOV.U32 R28, RZ, RZ, R19 ;  /* 0x000000ffff1c7224 */ /* 0x000fe200078e0013 */
[----:B------:R-:W-:Y:S04]  /*6b8c0*/  STL [R1+0x3cf0], R29 ;  /* 0x003cf01d01007387 */ /* 0x000fe80000100800 */
[----:B------:R-:W-:Y:S01]  /*6b8d0*/  STL [R1+0x3510], R28 ;  /* 0x0035101c01007387 */ /* 0x000fe20000100800 */
[----:B------:R-:W-:-:S02]  /*6b8e0*/  IMAD.MOV.U32 R2, RZ, RZ, R22 ;  /* 0x000000ffff027224 */ /* 0x000fc400078e0016 */
[----:B------:R-:W-:Y:S02]  /*6b8f0*/  IMAD.MOV.U32 R0, RZ, RZ, R23 ;  /* 0x000000ffff007224 */ /* 0x000fe400078e0017 */
[----:B------:R-:W-:Y:S01]  /*6b900*/  IMAD.MOV.U32 R3, RZ, RZ, R21 ;  /* 0x000000ffff037224 */ /* 0x000fe200078e0015 */
[----:B---3--:R-:W-:Y:S01]  /*6b910*/  HMMA.16816.F32.BF16 R16, R20, R16, R4 ;  /* 0x000000101410723c */ /* 0x008fe20000041804 */
[----:B------:R-:W3:Y:S01]  /*6b920*/  LDL.LU R5, [R1+0x3df0] ;  /* 0x003df00001057983 */ /* 0x000ee20000300800 */
[----:B------:R-:W-:-:S03]  /*6b930*/  IMAD.MOV.U32 R4, RZ, RZ, R20 ;  /* 0x000000ffff047224 */ /* 0x000fc600078e0014 */
[----:B------:R-:W4:Y:S04]  /*6b940*/  LDL.LU.64 R22, [R1+0x3de8] ;  /* 0x003de80001167983 */ /* 0x000f280000300a00 */
[----:B------:R-:W4:Y:S10]  /*6b950*/  LDL.LU.64 R20, [R1+0x3de0] ;  /* 0x003de00001147983 */ /* 0x000f340000300a00 */
[----:B------:R0:W-:Y:S04]  /*6b960*/  STL.64 [R1+0x900], R16 ;  /* 0x0009001001007387 */ /* 0x0001e80000100a00 */
[----:B0-----:R-:W4:Y:S01]  /*6b970*/  LDL.LU.64 R16, [R1+0x3dd8] ;  /* 0x003dd80001107983 */ /* 0x001f220000300a00 */
[----:B------:R-:W-:-:S02]  /*6b980*/  IMAD.MOV.U32 R6, RZ, RZ, R19 ;  /* 0x000000ffff067224 */ /* 0x000fc400078e0013 */
[----:B------:R-:W-:-:S03]  /*6b990*/  IMAD.MOV.U32 R7, RZ, RZ, R18 ;  /* 0x000000ffff077224 */ /* 0x000fc600078e0012 */
[----:B------:R0:W-:Y:S04]  /*6b9a0*/  STL [R1+0x35ec], R6 ;  /* 0x0035ec0601007387 */ /* 0x0001e80000100800 */
[----:B------:R1:W-:Y:S01]  /*6b9b0*/  STL [R1+0x35e8], R7 ;  /* 0x0035e80701007387 */ /* 0x0003e20000100800 */
[----:B0-----:R-:W-:Y:S02]  /*6b9c0*/  IMAD.MOV.U32 R6, RZ, RZ, R2 ;  /* 0x000000ffff067224 */ /* 0x001fe400078e0002 */
[----:B-1----:R-:W-:Y:S01]  /*6b9d0*/  IMAD.MOV.U32 R7, RZ, RZ, R0 ;  /* 0x000000ffff077224 */ /* 0x002fe200078e0000 */
[----:B---3--:R0:W-:Y:S02]  /*6b9e0*/  STL [R1+0x3d30], R5 ;  /* 0x003d300501007387 */ /* 0x0081e40000100800 */
[----:B0-----:R-:W-:-:S07]  /*6b9f0*/  IMAD.MOV.U32 R5, RZ, RZ, R3 ;  /* 0x000000ffff057224 */ /* 0x001fce00078e0003 */
[----:B----4-:R-:W-:Y:S01]  /*6ba00*/  HMMA.16816.F32.BF16 R20, R4, R16, R20 ;  /* 0x000000100414723c */ /* 0x010fe20000041814 */
[----:B------:R-:W-:Y:S02]  /*6ba10*/  IMAD.MOV.U32 R24, RZ, RZ, R16 ;  /* 0x000000ffff187224 */ /* 0x000fe400078e0010 */
[----:B------:R-:W-:-:S15]  /*6ba20*/  IMAD.MOV.U32 R13, RZ, RZ, R17 ;  /* 0x000000ffff0d7224 */ /* 0x000fde00078e0011 */
[----:B------:R-:W-:Y:S01]  /*6ba30*/  NOP ;  /* 0x0000000000007918 */ /* 0x000fe20000000000 */
[----:B------:R-:W-:Y:S04]  /*6ba40*/  STL.64 [R1+0x8f0], R20 ;  /* 0x0008f01401007387 */ /* 0x000fe80000100a00 */
[----:B------:R0:W-:Y:S04]  /*6ba50*/  STL.64 [R1+0x8f8], R22 ;  /* 0x0008f81601007387 */ /* 0x0001e80000100a00 */
[----:B0-----:R-:W3:Y:S04]  /*6ba60*/  LDL.LU.64 R22, [R1+0x3dd0] ;  /* 0x003dd00001167983 */ /* 0x001ee80000300a00 */
[----:B------:R-:W3:Y:S04]  /*6ba70*/  LDL.LU.64 R20, [R1+0x3dc8] ;  /* 0x003dc80001147983 */ /* 0x000ee80000300a00 */
[----:B------:R-:W3:Y:S04]  /*6ba80*/  LDL.LU.64 R16, [R1+0x3dc0] ;  /* 0x003dc00001107983 */ /* 0x000ee80000300a00 */
[----:B------:R-:W-:Y:S04]  /*6ba90*/  STL [R1+0x3d88], R26 ;  /* 0x003d881a01007387 */ /* 0x000fe80000100800 */
[----:B------:R0:W-:Y:S04]  /*6baa0*/  STL.64 [R1+0x3d80], R24 ;  /* 0x003d801801007387 */ /* 0x0001e80000100a00 */
[----:B0-----:R-:W4:Y:S04]  /*6bab0*/  LDL.LU R24, [R1+0x670] ;  /* 0x0006700001187983 */ /* 0x001f280000300800 */
[----:B------:R-:W4:Y:S04]  /*6bac0*/  LDL.LU R25, [R1+0x674] ;  /* 0x0006740001197983 */ /* 0x000f280000300800 */
[----:B------:R-:W4:Y:S04]  /*6bad0*/  LDL.LU R26, [R1+0x678] ;  /* 0x00067800011a7983 */ /* 0x000f280000300800 */
[----:B------:R-:W4:Y:S01]  /*6bae0*/  LDL.LU R27, [R1+0x67c] ;  /* 0x00067c00011b7983 */ /* 0x000f220000300800 */
[----:B---3--:R-:W-:-:S15]  /*6baf0*/  HMMA.16816.F32.BF16 R20, R4, R16, R20 ;  /* 0x000000100414723c */ /* 0x008fde0000041814 */
[----:B------:R-:W-:-:S04]  /*6bb00*/  NOP ;  /* 0x0000000000007918 */ /* 0x000fc80000000000 */
[----:B------:R-:W-:Y:S04]  /*6bb10*/  STL.64 [R1+0x8e0], R20 ;  /* 0x0008e01401007387 */ /* 0x000fe80000100a00 */
[----:B------:R0:W-:Y:S04]  /*6bb20*/  STL.64 [R1+0x8e8], R22 ;  /* 0x0008e81601007387 */ /* 0x0001e80000100a00 */
[----:B0-----:R-:W2:Y:S04]  /*6bb30*/  LDL.LU.64 R22, [R1+0x3db8] ;  /* 0x003db80001167983 */ /* 0x001ea80000300a00 */
[----:B------:R-:W2:Y:S02]  /*6bb40*/  LDL.LU.64 R20, [R1+0x3db0] ;  /* 0x003db00001147983 */ /* 0x000ea40000300a00 */
[----:B--2---:R-:W-:-:S15]  /*6bb50*/  HMMA.16816.F32.BF16 R20, R4, R8, R20 ;  /* 0x000000080414723c */ /* 0x004fde0000041814 */
[----:B------:R-:W-:-:S04]  /*6bb60*/  NOP ;  /* 0x0000000000007918 */ /* 0x000fc80000000000 */
[----:B------:R0:W-:Y:S04]  /*6bb70*/  STL.64 [R1+0x8d0], R20 ;  /* 0x0008d01401007387 */ /* 0x0001e80000100a00 */
[----:B------:R1:W-:Y:S04]  /*6bb80*/  STL.64 [R1+0x8d8], R22 ;  /* 0x0008d81601007387 */ /* 0x0003e80000100a00 */
[----:B0-----:R-:W2:Y:S01]  /*6bb90*/  LDL.LU.64 R20, [R1+0x3da8] ;  /* 0x003da80001147983 */ /* 0x001ea20000300a00 */
[----:B-1----:R-:W-:-:S03]  /*6bba0*/  IMAD.MOV.U32 R23, RZ, RZ, R8 ;  /* 0x000000ffff177224 */ /* 0x002fc600078e0008 */
[----:B------:R-:W2:Y:S01]  /*6bbb0*/  LDL.LU.64 R10, [R1+0x3da0] ;  /* 0x003da000010a7983 */ /* 0x000ea20000300a00 */
[----:B------:R-:W-:-:S03]  /*6bbc0*/  IMAD.MOV.U32 R22, RZ, RZ, R9 ;  /* 0x000000ffff167224 */ /* 0x000fc600078e0009 */
[----:B------:R-:W2:Y:S02]  /*6bbd0*/  LDL.LU.64 R8, [R1+0x3d98] ;  /* 0x003d980001087983 */ /* 0x000ea40000300a00 */
[----:B--2---:R-:W-:-:S15]  /*6bbe0*/  HMMA.16816.F32.BF16 R8, R4, R20, R8 ;  /* 0x000000140408723c */ /* 0x004fde0000041808 */
[----:B------:R-:W-:-:S04]  /*6bbf0*/  NOP ;  /* 0x0000000000007918 */ /* 0x000fc80000000000 */
[----:B------:R0:W-:Y:S04]  /*6bc00*/  STL.64 [R1+0x8c0], R8 ;  /* 0x0008c00801007387 */ /* 0x0001e80000100a00 */
[----:B0-----:R-:W4:Y:S01]  /*6bc10*/  LDL.LU.64 R8, [R1+0x3d90] ;  /* 0x003d900001087983 */ /* 0x001f220000300a00 */
[----:B------:R-:W-:Y:S02]  /*6bc20*/  IMAD.MOV.U32 R18, RZ, RZ, R11 ;  /* 0x000000ffff127224 */ /* 0x000fe400078e000b */
[----:B------:R-:W-:Y:S01]  /*6bc30*/  IMAD.MOV.U32 R19, RZ, RZ, R10 ;  /* 0x000000ffff137224 */ /* 0x000fe200078e000a */
[----:B------:R-:W-:Y:S04]  /*6bc40*/  STL.64 [R1+0x3c40], R20 ;  /* 0x003c401401007387 */ /* 0x000fe80000100a00 */
[----:B------:R-:W-:Y:S04]  /*6bc50*/  STL.64 [R1+0x3cd8], R22 ;  /* 0x003cd81601007387 */ /* 0x000fe80000100a00 */
[----:B------:R-:W-:Y:S04]  /*6bc60*/  STL [R1+0x3474], R18 ;  /* 0x0034741201007387 */ /* 0x000fe80000100800 */
[----:B------:R-:W-:Y:S01]  /*6bc70*/  STL [R1+0x3470], R19 ;  /* 0x0034701301007387 */ /* 0x000fe20000100800 */
[----:B----4-:R-:W-:Y:S03]  /*6bc80*/  HMMA.16816.F32.BF16 R4, R4, R8, R24 ;  /* 0x000000080404723c */ /* 0x010fe60000041818 */
[----:B------:R-:W-:-:S15]  /*6bc90*/  STL.64 [R1+0x3d58], R8 ;  /* 0x003d580801007387 */ /* 0x000fde0000100a00 */
[----:B------:R-:W-:Y:S01]  /*6bca0*/  NOP ;  /* 0x0000000000007918 */ /* 0x000fe20000000000 */
[----:B------:R-:W-:Y:S04]  /*6bcb0*/  STL.64 [R1+0x8b0], R4 ;  /* 0x0008b00401007387 */ /* 0x000fe80000100a00 */
[----:B------:R-:W-:Y:S04]  /*6bcc0*/  STL.64 [R1+0x8b8], R6 ;  /* 0x0008b80601007387 */ /* 0x000fe80000100a00 */
[----:B------:R-:W-:Y:S04]  /*6bcd0*/  STL.64 [R1+0x3d10], R14 ;  /* 0x003d100e01007387 */ /* 0x000fe80000100a00 */
[----:B------:R0:W-:Y:S04]  /*6bce0*/  STL [R1+0x3d08], R13 ;  /* 0x003d080d01007387 */ /* 0x0001e80000100800 */
[----:B0-----:R-:W2:Y:S04]  /*6bcf0*/  LDL.LU.64 R12, [R1+0xa0] ;  /* 0x0000a000010c7983 */ /* 0x001ea80000300a00 */
[----:B------:R-:W2:Y:S04]  /*6bd00*/  LDL.LU.64 R14, [R1+0xa8] ;  /* 0x0000a800010e7983 */ /* 0x000ea80000300a00 */
[----:B------:R-:W3:Y:S04]  /*6bd10*/  LDL R20, [R1+0xd0] ;  /* 0x0000d00001147983 */ /* 0x000ee80000100800 */
[----:B------:R-:W3:Y:S04]  /*6bd20*/  LDL R21, [R1+0xd4] ;  /* 0x0000d40001157983 */ /* 0x000ee80000100800 */
[----:B---3--:R0:W-:Y:S04]  /*6bd30*/  STL.64 [R1+0x3d18], R20 ;  /* 0x003d181401007387 */ /* 0x0081e80000100a00 */
[----:B0-----:R-:W3:Y:S04]  /*6bd40*/  LDL.LU R20, [R1+0x750] ;  /* 0x0007500001147983 */ /* 0x001ee80000300800 */
[----:B------:R-:W3:Y:S04]  /*6bd50*/  LDL.LU R21, [R1+0x754] ;  /* 0x0007540001157983 */ /* 0x000ee80000300800 */
[----:B------:R-:W4:Y:S04]  /*6bd60*/  LDL.LU R22, [R1+0x758] ;  /* 0x0007580001167983 */ /* 0x000f280000300800 */
[----:B------:R-:W4:Y:S04]  /*6bd70*/  LDL.LU R23, [R1+0x75c] ;  /* 0x00075c0001177983 */ /* 0x000f280000300800 */
[----:B------:R-:W2:Y:S04]  /*6bd80*/  LDL.64 R24, [R1+0x130] ;  /* 0x0001300001187983 */ /* 0x000ea80000100a00 */
[----:B------:R-:W2:Y:S04]  /*6bd90*/  LDL.LU R4, [R1+0x620] ;  /* 0x0006200001047983 */ /* 0x000ea80000300800 */
[----:B------:R-:W2:Y:S04]  /*6bda0*/  LDL.LU R5, [R1+0x624] ;  /* 0x0006240001057983 */ /* 0x000ea80000300800 */
[----:B------:R-:W2:Y:S04]  /*6bdb0*/  LDL.LU R6, [R1+0x628] ;  /* 0x0006280001067983 */ /* 0x000ea80000300800 */
[----:B------:R-:W2:Y:S04]  /*6bdc0*/  LDL.LU R7, [R1+0x62c] ;  /* 0x00062c0001077983 */ /* 0x000ea80000300800 */
[----:B--2---:R-:W-:Y:S04]  /*6bdd0*/  STL.64 [R1+0x3d40], R6 ;  /* 0x003d400601007387 */ /* 0x004fe80000100a00 */
[----:B------:R0:W-:Y:S04]  /*6bde0*/  STL.64 [R1+0x3d38], R4 ;  /* 0x003d380401007387 */ /* 0x0001e80000100a00 */
[----:B0-----:R-:W2:Y:S04]  /*6bdf0*/  LDL R4, [R1+0x100] ;  /* 0x0001000001047983 */ /* 0x001ea80000100800 */
[----:B------:R-:W2:Y:S04]  /*6be00*/  LDL R5, [R1+0x104] ;  /* 0x0001040001057983 */ /* 0x000ea80000100800 */
[----:B------:R-:W2:Y:S04]  /*6be10*/  LDL.LU R8, [R1+0x640] ;  /* 0x0006400001087983 */ /* 0x000ea80000300800 */
[----:B------:R-:W2:Y:S04]  /*6be20*/  LDL.LU R9, [R1+0x644] ;  /* 0x0006440001097983 */ /* 0x000ea80000300800 */
[----:B------:R-:W2:Y:S04]  /*6be30*/  LDL.LU R10, [R1+0x648] ;  /* 0x00064800010a7983 */ /* 0x000ea80000300800 */
[----:B------:R-:W2:Y:S04]  /*6be40*/  LDL.LU R11, [R1+0x64c] ;  /* 0x00064c00010b7983 */ /* 0x000ea80000300800 */
[----:B--2---:R-:W-:Y:S04]  /*6be50*/  STL.64 [R1+0x3d68], R10 ;  /* 0x003d680a01007387 */ /* 0x004fe80000100a00 */
[----:B------:R0:W-:Y:S04]  /*6be60*/  STL.64 [R1+0x3d60], R8 ;  /* 0x003d600801007387 */ /* 0x0001e80000100a00 */
[----:B0-----:R-:W2:Y:S04]  /*6be70*/  LDL.64 R8, [R1+0x120] ;  /* 0x0001200001087983 */ /* 0x001ea80000100a00 */
[----:B--2---:R0:W-:Y:S04]  /*6be80*/  STL.64 [R1+0x3d78], R8 ;  /* 0x003d780801007387 */ /* 0x0041e80000100a00 */
[----:B0-----:R-:W2:Y:S04]  /*6be90*/  LDL.LU R8, [R1+0x660] ;  /* 0x0006600001087983 */ /* 0x001ea80000300800 */
[----:B------:R-:W2:Y:S04]  /*6bea0*/  LDL.LU R9, [R1+0x664] ;  /* 0x0006640001097983 */ /* 0x000ea80000300800 */
[----:B------:R-:W2:Y:S04]  /*6beb0*/  LDL.LU R10, [R1+0x668] ;  /* 0x00066800010a7983 */ /* 0x000ea80000300800 */
[----:B------:R-:W2:Y:S04]  /*6bec0*/  LDL.LU R11, [R1+0x66c] ;  /* 0x00066c00010b7983 */ /* 0x000ea80000300800 */
[----:B------:R0:W-:Y:S04]  /*6bed0*/  STL.64 [R1+0x3d50], R4 ;  /* 0x003d500401007387 */ /* 0x0001e80000100a00 */
[----:B0-----:R-:W2:Y:S04]  /*6bee0*/  LDL.64 R4, [R1+0x110] ;  /* 0x0001100001047983 */ /* 0x001ea80000100a00 */
[----:B--2---:R0:W-:Y:S04]  /*6bef0*/  STL.64 [R1+0x3d70], R4 ;  /* 0x003d700401007387 */ /* 0x0041e80000100a00 */
[----:B0-----:R-:W2:Y:S04]  /*6bf00*/  LDL.LU R4, [R1+0x650] ;  /* 0x0006500001047983 */ /* 0x001ea80000300800 */
[----:B------:R-:W2:Y:S04]  /*6bf10*/  LDL.LU R5, [R1+0x654] ;  /* 0x0006540001057983 */ /* 0x000ea80000300800 */
[----:B------:R-:W2:Y:S04]  /*6bf20*/  LDL.LU R6, [R1+0x658] ;  /* 0x0006580001067983 */ /* 0x000ea80000300800 */
[----:B------:R-:W2:Y:S04]  /*6bf30*/  LDL.LU R7, [R1+0x65c] ;  /* 0x00065c0001077983 */ /* 0x000ea80000300800 */
[----:B----4-:R-:W-:Y:S04]  /*6bf40*/  STL.64 [R1+0x3d28], R22 ;  /* 0x003d281601007387 */ /* 0x010fe80000100a00 */
[----:B---3--:R0:W-:Y:S04]  /*6bf50*/  STL.64 [R1+0x3d20], R20 ;  /* 0x003d201401007387 */ /* 0x0081e80000100a00 */
[----:B0-----:R-:W3:Y:S01]  /*6bf60*/  LDL.64 R20, [R1+0xf0] ;  /* 0x0000f00001147983 */ /* 0x001ee20000100a00 */
[----:B------:R-:W-:Y:S01]  /*6bf70*/  HMMA.16816.F32.BF16 R8, R12, R24, R8 ;  /* 0x000000180c08723c */ /* 0x000fe20000041808 */
[----:B------:R-:W-:-:S02]  /*6bf80*/  IMAD.MOV.U32 R28, RZ, RZ, R24 ;  /* 0x000000ffff1c7224 */ /* 0x000fc400078e0018 */
[----:B------:R-:W-:Y:S01]  /*6bf90*/  IMAD.MOV.U32 R27, RZ, RZ, R25 ;  /* 0x000000ffff1b7224 */ /* 0x000fe200078e0019 */
[----:B---3--:R0:W-:Y:S04]  /*6bfa0*/  STL.64 [R1+0x3d48], R20 ;  /* 0x003d481401007387 */ /* 0x0081e80000100a00 */
[----:B0-----:R-:W3:Y:S04]  /*6bfb0*/  LDL.LU R20, [R1+0x630] ;  /* 0x0006300001147983 */ /* 0x001ee80000300800 */
[----:B------:R-:W3:Y:S04]  /*6bfc0*/  LDL.LU R21, [R1+0x634] ;  /* 0x0006340001157983 */ /* 0x000ee80000300800 */
[----:B------:R-:W3:Y:S04]  /*6bfd0*/  LDL.LU R22, [R1+0x638] ;  /* 0x0006380001167983 */ /* 0x000ee80000300800 */
[----:B------:R-:W3:Y:S04]  /*6bfe0*/  LDL.LU R23, [R1+0x63c] ;  /* 0x00063c0001177983 */ /* 0x000ee80000300800 */
[----:B------:R-:W4:Y:S04]  /*6bff0*/  LDL.LU R26, [R1+0x3d88] ;  /* 0x003d8800011a7983 */ /* 0x000f280000300800 */
[----:B------:R-:W2:Y:S04]  /*6c000*/  LDL.LU.64 R24, [R1+0x3d80] ;  /* 0x003d800001187983 */ /* 0x000ea80000300a00 */
[----:B------:R0:W-:Y:S04]  /*6c010*/  STL.64 [R1+0x8a0], R8 ;  /* 0x0008a00801007387 */ /* 0x0001e80000100a00 */
[----:B0-----:R-:W3:Y:S04]  /*6c020*/  LDL.LU.64 R8, [R1+0x3d78] ;  /* 0x003d780001087983 */ /* 0x001ee80000300a00 */
[----:B----4-:R-:W-:Y:S04]  /*6c030*/  STL.64 [R1+0x3ce8], R26 ;  /* 0x003ce81a01007387 */ /* 0x010fe80000100a00 */
[----:B--2---:R0:W-:Y:S04]  /*6c040*/  STL.64 [R1+0x3ce0], R24 ;  /* 0x003ce01801007387 */ /* 0x0041e80000100a00 */
[----:B0-----:R-:W2:Y:S04]  /*6c050*/  LDL.LU R24, [R1+0x760] ;  /* 0x0007600001187983 */ /* 0x001ea80000300800 */
[----:B------:R-:W2:Y:S04]  /*6c060*/  LDL.LU R25, [R1+0x764] ;  /* 0x0007640001197983 */ /* 0x000ea80000300800 */
[----:B------:R-:W4:Y:S04]  /*6c070*/  LDL.LU R26, [R1+0x768] ;  /* 0x00076800011a7983 */ /* 0x000f280000300800 */
[----:B------:R-:W4:Y:S01]  /*6c080*/  LDL.LU R27, [R1+0x76c] ;  /* 0x00076c00011b7983 */ /* 0x000f220000300800 */
[----:B---3--:R-:W-:Y:S01]  /*6c090*/  HMMA.16816.F32.BF16 R4, R12, R8, R4 ;  /* 0x000000080c04723c */ /* 0x008fe20000041804 */
[----:B------:R-:W-:-:S02]  /*6c0a0*/  IMAD.MOV.U32 R18, RZ, RZ, R10 ;  /* 0x000000ffff127224 */ /* 0x000fc400078e000a */
[----:B------:R-:W-:Y:S02]  /*6c0b0*/  IMAD.MOV.U32 R19, RZ, RZ, R11 ;  /* 0x000000ffff137224 */ /* 0x000fe400078e000b */
[----:B------:R-:W-:Y:S02]  /*6c0c0*/  IMAD.MOV.U32 R2, RZ, RZ, R8 ;  /* 0x000000ffff027224 */ /* 0x000fe400078e0008 */
[----:B------:R-:W-:Y:S01]  /*6c0d0*/  IMAD.MOV.U32 R0, RZ, RZ, R9 ;  /* 0x000000ffff007224 */ /* 0x000fe200078e0009 */
[----:B----4-:R-:W-:Y:S04]  /*6c0e0*/  STL.64 [R1+0x3d00], R26 ;  /* 0x003d001a01007387 */ /* 0x010fe80000100a00 */
[----:B--2---:R0:W-:Y:S04]  /*6c0f0*/  STL.64 [R1+0x3cf8], R24 ;  /* 0x003cf81801007387 */ /* 0x0041e80000100a00 */
[----:B0-----:R-:W2:Y:S04]  /*6c100*/  LDL.64 R24, [R1+0xe0] ;  /* 0x0000e00001187983 */ /* 0x001ea80000100a00 */
[----:B------:R-:W-:Y:S04]  /*6c110*/  STL.64 [R1+0x3c68], R18 ;  /* 0x003c681201007387 */ /* 0x000fe80000100a00 */
[----:B------:R0:W-:Y:S04]  /*6c120*/  STL.64 [R1+0x3c60], R16 ;  /* 0x003c601001007387 */ /* 0x0001e80000100a00 */
[----:B0-----:R-:W3:Y:S04]  /*6c130*/  LDL.LU R16, [R1+0x780] ;  /* 0x0007800001107983 */ /* 0x001ee80000300800 */
[----:B------:R-:W3:Y:S04]  /*6c140*/  LDL.LU R17, [R1+0x784] ;  /* 0x0007840001117983 */ /* 0x000ee80000300800 */
[----:B------:R-:W3:Y:S04]  /*6c150*/  LDL.LU R18, [R1+0x788] ;  /* 0x0007880001127983 */ /* 0x000ee80000300800 */
[----:B------:R-:W3:Y:S04]  /*6c160*/  LDL.LU R19, [R1+0x78c] ;  /* 0x00078c0001137983 */ /* 0x000ee80000300800 */
[----:B------:R0:W-:Y:S04]  /*6c170*/  STL.64 [R1+0x890], R4 ;  /* 0x0008900401007387 */ /* 0x0001e80000100a00 */
[----:B------:R-:W-:Y:S04]  /*6c180*/  STL.64 [R1+0x898], R6 ;  /* 0x0008980601007387 */ /* 0x000fe80000100a00 */
[----:B0-----:R-:W4:Y:S04]  /*6c190*/  LDL.LU.64 R4, [R1+0x3d70] ;  /* 0x003d700001047983 */ /* 0x001f280000300a00 */
[----:B------:R-:W4:Y:S04]  /*6c1a0*/  LDL.LU.64 R10, [R1+0x3d68] ;  /* 0x003d6800010a7983 */ /* 0x000f280000300a00 */
[----:B------:R-:W4:Y:S02]  /*6c1b0*/  LDL.LU.64 R8, [R1+0x3d60] ;  /* 0x003d600001087983 */ /* 0x000f240000300a00 */
[----:B----4-:R-:W-:Y:S01]  /*6c1c0*/  HMMA.16816.F32.BF16 R8, R12, R4, R8 ;  /* 0x000000040c08723c */ /* 0x010fe20000041808 */
[----:B------:R-:W-:-:S15]  /*6c1d0*/  IMAD.MOV.U32 R3, RZ, RZ, R5 ;  /* 0x000000ffff037224 */ /* 0x000fde00078e0005 */
[----:B------:R-:W-:-:S03]  /*6c1e0*/  NOP ;  /* 0x0000000000007918 */ /* 0x000fc60000000000 */
[----:B------:R0:W-:Y:S04]  /*6c1f0*/  STL.64 [R1+0x880], R8 ;  /* 0x0008800801007387 */ /* 0x0001e80000100a00 */
[----:B------:R1:W-:Y:S04]  /*6c200*/  STL.64 [R1+0x888], R10 ;  /* 0x0008880a01007387 */ /* 0x0003e80000100a00 */
[----:B0-----:R-:W4:Y:S01]  /*6c210*/  LDL.LU.64 R8, [R1+0x3d58] ;  /* 0x003d580001087983 */ /* 0x001f220000300a00 */
[----:B-1----:R-:W-:-:S03]  /*6c220*/  IMAD.MOV.U32 R10, RZ, RZ, R4 ;  /* 0x000000ffff0a7224 */ /* 0x002fc600078e0004 */
[----:B------:R-:W2:Y:S02]  /*6c230*/  LDL.LU.64 R4, [R1+0x3d50] ;  /* 0x003d500001047983 */ /* 0x000ea40000300a00 */
[----:B--2---:R-:W-:Y:S02]  /*6c240*/  HMMA.16816.F32.BF16 R4, R12, R4, R20 ;  /* 0x000000040c04723c */ /* 0x004fe40000041814 */
[----:B------:R-:W2:-:S15]  /*6c250*/  LDL.LU.64 R20, [R1+0x3d48] ;  /* 0x003d480001147983 */ /* 0x000e9e0000300a00 */
[----:B------:R-:W-:Y:S02]  /*6c260*/  NOP ;  /* 0x0000000000007918 */ /* 0x000fe40000000000 */
        /* <DEDUP_REMOVED lines=8> */
[----:B0-----:R-:W3:Y:S01]  /*6c2f0*/  LDL.LU R5, [R1+0x3d30] ;  /* 0x003d300001057983 */ /* 0x001ee20000300800 */
[----:B-1----:R-:W-:-:S03]  /*6c300*/  IMAD.MOV.U32 R7, RZ, RZ, R20 ;  /* 0x000000ffff077224 */ /* 0x002fc600078e0014 */
[----:B------:R-:W2:Y:S01]  /*6c310*/  LDL.LU.64 R22, [R1+0x3d28] ;  /* 0x003d280001167983 */ /* 0x000ea20000300a00 */
[----:B------:R-:W-:-:S03]  /*6c320*/  IMAD.MOV.U32 R6, RZ, RZ, R21 ;  /* 0x000000ffff067224 */ /* 0x000fc600078e0015 */
[----:B------:R-:W2:Y:S01]  /*6c330*/  LDL.LU.64 R20, [R1+0x3d20] ;  /* 0x003d200001147983 */ /* 0x000ea20000300a00 */
[----:B------:R-:W-:Y:S02]  /*6c340*/  IMAD.MOV.U32 R11, RZ, RZ, R25 ;  /* 0x000000ffff0b7224 */ /* 0x000fe400078e0019 */
[----:B------:R-:W-:Y:S02]  /*6c350*/  IMAD.MOV.U32 R29, RZ, RZ, R13 ;  /* 0x000000ffff1d7224 */ /* 0x000fe400078e000d */
[----:B------:R-:W-:Y:S01]  /*6c360*/  IMAD.MOV.U32 R4, RZ, RZ, R12 ;  /* 0x000000ffff047224 */ /* 0x000fe200078e000c */
[----:B--2---:R-:W-:Y:S01]  /*6c370*/  HMMA.16816.F32.BF16 R20, R12, R24, R20 ;  /* 0x000000180c14723c */ /* 0x004fe20000041814 */
[----:B------:R-:W-:-:S15]  /*6c380*/  IMAD.MOV.U32 R12, RZ, RZ, R24 ;  /* 0x000000ffff0c7224 */ /* 0x000fde00078e0018 */
[----:B------:R-:W-:-:S03]  /*6c390*/  NOP ;  /* 0x0000000000007918 */ /* 0x000fc60000000000 */
[----:B------:R0:W-:Y:S04]  /*6c3a0*/  STL.64 [R1+0x850], R20 ;  /* 0x0008501401007387 */ /* 0x0001e80000100a00 */
[----:B------:R1:W-:Y:S04]  /*6c3b0*/  STL.64 [R1+0x858], R22 ;  /* 0x0008581601007387 */ /* 0x0003e80000100a00 */
[----:B0-----:R-:W2:Y:S01]  /*6c3c0*/  LDL.LU.64 R20, [R1+0x3d18] ;  /* 0x003d180001147983 */ /* 0x001ea20000300a00 */
[----:B-1----:R-:W-:Y:S02]  /*6c3d0*/  IMAD.MOV.U32 R23, RZ, RZ, R14 ;  /* 0x000000ffff177224 */ /* 0x002fe400078e000e */
[----:B------:R-:W-:-:S02]  /*6c3e0*/  IMAD.MOV.U32 R22, RZ, RZ, R15 ;  /* 0x000000ffff167224 */ /* 0x000fc400078e000f */
[----:B------:R-:W2:Y:S04]  /*6c3f0*/  LDL.LU.64 R14, [R1+0x3d10] ;  /* 0x003d1000010e7983 */ /* 0x000ea80000300a00 */
[----:B------:R-:W2:Y:S04]  /*6c400*/  LDL.LU R13, [R1+0x3d08] ;  /* 0x003d0800010d7983 */ /* 0x000ea80000300800 */
[----:B------:R-:W2:Y:S04]  /*6c410*/  LDL.LU.64 R26, [R1+0x3d00] ;  /* 0x003d0000011a7983 */ /* 0x000ea80000300a00 */
[----:B------:R-:W2:Y:S04]  /*6c420*/  LDL.LU.64 R24, [R1+0x3cf8] ;  /* 0x003cf80001187983 */ /* 0x000ea80000300a00 */
[----:B------:R-:W-:Y:S04]  /*6c430*/  STL.64 [R1+0x3c28], R10 ;  /* 0x003c280a01007387 */ /* 0x000fe80000100a00 */
[----:B----4-:R0:W-:Y:S04]  /*6c440*/  STL.64 [R1+0x3c20], R8 ;  /* 0x003c200801007387 */ /* 0x0101e80000100a00 */
[----:B0-----:R-:W4:Y:S04]  /*6c450*/  LDL.LU.64 R8, [R1+0x20] ;  /* 0x0000200001087983 */ /* 0x001f280000300a00 */
[----:B------:R-:W2:Y:S04]  /*6c460*/  LDL.LU.64 R10, [R1+0x28] ;  /* 0x00002800010a7983 */ /* 0x000ea80000300a00 */
[----:B--2---:R-:W-:Y:S04]  /*6c470*/  STL.64 [R1+0x3cb8], R10 ;  /* 0x003cb80a01007387 */ /* 0x004fe80000100a00 */
[----:B----4-:R0:W-:Y:S02]  /*6c480*/  STL.64 [R1+0x3cb0], R8 ;  /* 0x003cb00801007387 */ /* 0x0101e40000100a00 */
[----:B0-----:R-:W-:-:S02]  /*6c490*/  IMAD.MOV.U32 R8, RZ, RZ, R4 ;  /* 0x000000ffff087224 */ /* 0x001fc400078e0004 */
[----:B------:R-:W3:Y:S01]  /*6c4a0*/  LDL.LU R4, [R1+0x3cf4] ;  /* 0x003cf40001047983 */ /* 0x000ee20000300800 */
[----:B------:R-:W-:Y:S02]  /*6c4b0*/  IMAD.MOV.U32 R9, RZ, RZ, R29 ;  /* 0x000000ffff097224 */ /* 0x000fe400078e001d */
[----:B------:R-:W-:Y:S01]  /*6c4c0*/  IMAD.MOV.U32 R10, RZ, RZ, R23 ;  /* 0x000000ffff0a7224 */ /* 0x000fe200078e0017 */
[----:B------:R-:W2:Y:S01]  /*6c4d0*/  LDL.LU R29, [R1+0x3cf0] ;  /* 0x003cf000011d7983 */ /* 0x000ea20000300800 */
[----:B------:R-:W-:-:S07]  /*6c4e0*/  IMAD.MOV.U32 R11, RZ, RZ, R22 ;  /* 0x000000ffff0b7224 */ /* 0x000fce00078e0016 */
[----:B------:R-:W-:Y:S01]  /*6c4f0*/  HMMA.16816.F32.BF16 R20, R8, R20, R24 ;  /* 0x000000140814723c */ /* 0x000fe20000041818 */
[----:B------:R-:W4:Y:S04]  /*6c500*/  LDL.LU.64 R26, [R1+0x3ce8] ;  /* 0x003ce800011a7983 */ /* 0x000f280000300a00 */
[----:B------:R-:W2:-:S14]  /*6c510*/  LDL.LU.64 R24, [R1+0x3ce0] ;  /* 0x003ce00001187983 */ /* 0x000e9c0000300a00 */
[----:B------:R-:W-:Y:S04]  /*6c520*/  STL.64 [R1+0x840], R20 ;  /* 0x0008401401007387 */ /* 0x000fe80000100a00 */
[----:B------:R0:W-:Y:S04]  /*6c530*/  STL.64 [R1+0x848], R22 ;  /* 0x0008481601007387 */ /* 0x0001e80000100a00 */
[----:B0-----:R-:W4:Y:S01]  /*6c540*/  LDL.LU.64 R22, [R1+0x3cd8] ;  /* 0x003cd80001167983 */ /* 0x001f220000300a00 */
[----:B---3--:R-:W-:-:S15]  /*6c550*/  HMMA.16816.F32.BF16 R16, R8, R4, R16 ;  /* 0x000000040810723c */ /* 0x008fde0000041810 */
[----:B------:R-:W-:-:S04]  /*6c560*/  NOP ;  /* 0x0000000000007918 */ /* 0x000fc80000000000 */
[----:B------:R2:W-:Y:S04]  /*6c570*/  STL.64 [R1+0x830], R16 ;  /* 0x0008301001007387 */ /* 0x0005e80000100a00 */
[----:B------:R-:W-:Y:S01]  /*6c580*/  STL.64 [R1+0x838], R18 ;  /* 0x0008381201007387 */ /* 0x000fe20000100a00 */
[----:B--2---:R-:W-:Y:S02]  /*6c590*/  IMAD.MOV.U32 R16, RZ, RZ, R24 ;  /* 0x000000ffff107224 */ /* 0x004fe400078e0018 */
[----:B------:R-:W-:Y:S01]  /*6c5a0*/  IMAD.MOV.U32 R17, RZ, RZ, R13 ;  /* 0x000000ffff117224 */ /* 0x000fe200078e000d */
[----:B------:R-:W2:Y:S04]  /*6c5b0*/  LDL.LU R24, [R1+0x3cd0] ;  /* 0x003cd00001187983 */ /* 0x000ea80000300800 */
[----:B------:R-:W-:Y:S04]  /*6c5c0*/  STL.64 [R1+0x3c80], R16 ;  /* 0x003c801001007387 */ /* 0x000fe80000100a00 */
[----:B------:R-:W-:Y:S04]  /*6c5d0*/  STL.64 [R1+0x3c18], R14 ;  /* 0x003c180e01007387 */ /* 0x000fe80000100a00 */
[----:B------:R0:W-:Y:S04]  /*6c5e0*/  STL [R1+0x3c10], R12 ;  /* 0x003c100c01007387 */ /* 0x0001e80000100800 */
[----:B0-----:R-:W3:Y:S04]  /*6c5f0*/  LDL.LU R12, [R1+0x5a0] ;  /* 0x0005a000010c7983 */ /* 0x001ee80000300800 */
[----:B------:R-:W3:Y:S04]  /*6c600*/  LDL.LU R13, [R1+0x5a4] ;  /* 0x0005a400010d7983 */ /* 0x000ee80000300800 */
[----:B------:R-:W2:Y:S04]  /*6c610*/  LDL.LU R14, [R1+0x5a8] ;  /* 0x0005a800010e7983 */ /* 0x000ea80000300800 */
[----:B------:R-:W2:Y:S04]  /*6c620*/  LDL.LU R15, [R1+0x5ac] ;  /* 0x0005ac00010f7983 */ /* 0x000ea80000300800 */
[----:B------:R-:W2:Y:S01]  /*6c630*/  LDL.64 R16, [R1+0x190] ;  /* 0x0001900001107983 */ /* 0x000ea20000100a00 */
[----:B----4-:R-:W-:-:S02]  /*6c640*/  IMAD.MOV.U32 R20, RZ, RZ, R23 ;  /* 0x000000ffff147224 */ /* 0x010fc400078e0017 */
[----:B------:R-:W-:Y:S01]  /*6c650*/  IMAD.MOV.U32 R21, RZ, RZ, R22 ;  /* 0x000000ffff157224 */ /* 0x000fe200078e0016 */
[----:B--2---:R-:W-:Y:S04]  /*6c660*/  STL.64 [R1+0x3c98], R16 ;  /* 0x003c981001007387 */ /* 0x004fe80000100a00 */
[----:B------:R0:W-:Y:S04]  /*6c670*/  STL.64 [R1+0x3c58], R20 ;  /* 0x003c581401007387 */ /* 0x0001e80000100a00 */
[----:B0-----:R-:W2:Y:S04]  /*6c680*/  LDL.LU R20, [R1+0x5d0] ;  /* 0x0005d00001147983 */ /* 0x001ea80000300800 */
[----:B------:R-:W2:Y:S04]  /*6c690*/  LDL.LU R21, [R1+0x5d4] ;  /* 0x0005d40001157983 */ /* 0x000ea80000300800 */
[----:B------:R-:W4:Y:S04]  /*6c6a0*/  LDL.LU R22, [R1+0x5d8] ;  /* 0x0005d80001167983 */ /* 0x000f280000300800 */
[----:B------:R-:W4:Y:S01]  /*6c6b0*/  LDL.LU R23, [R1+0x5dc] ;  /* 0x0005dc0001177983 */ /* 0x000f220000300800 */
[----:B------:R-:W-:-:S02]  /*6c6c0*/  IMAD.MOV.U32 R16, RZ, RZ, R25 ;  /* 0x000000ffff107224 */ /* 0x000fc400078e0019 */
[----:B------:R-:W-:Y:S01]  /*6c6d0*/  IMAD.MOV.U32 R17, RZ, RZ, R29 ;  /* 0x000000ffff117224 */ /* 0x000fe200078e001d */
[----:B------:R-:W2:Y:S04]  /*6c6e0*/  LDL.LU R25, [R1+0x3ccc] ;  /* 0x003ccc0001197983 */ /* 0x000ea80000300800 */
[----:B------:R-:W3:Y:S04]  /*6c6f0*/  LDL.LU R29, [R1+0x3cc8] ;  /* 0x003cc800011d7983 */ /* 0x000ee80000300800 */
[----:B------:R0:W-:Y:S04]  /*6c700*/  STL.64 [R1+0x3cc0], R16 ;  /* 0x003cc01001007387 */ /* 0x0001e80000100a00 */
[----:B0-----:R-:W3:Y:S04]  /*6c710*/  LDL.LU R16, [R1+0x770] ;  /* 0x0007700001107983 */ /* 0x001ee80000300800 */
[----:B------:R-:W3:Y:S04]  /*6c720*/  LDL.LU R17, [R1+0x774] ;  /* 0x0007740001117983 */ /* 0x000ee80000300800 */
[----:B------:R-:W3:Y:S04]  /*6c730*/  LDL.LU R18, [R1+0x778] ;  /* 0x0007780001127983 */ /* 0x000ee80000300800 */
        /* <DEDUP_REMOVED lines=32> */
[----:B------:R-:W-:Y:S04]  /*6c940*/  STL.64 [R1+0x3bd8], R4 ;  /* 0x003bd80401007387 */ /* 0x000fe80000100a00 */
[----:B------:R-:W2:Y:S04]  /*6c950*/  LDL.LU.64 R16, [R1+0x3cc0] ;  /* 0x003cc00001107983 */ /* 0x000ea80000300a00 */
[----:B------:R-:W-:Y:S04]  /*6c960*/  STL.64 [R1+0x820], R8 ;  /* 0x0008200801007387 */ /* 0x000fe80000100a00 */
[----:B------:R0:W-:Y:S04]  /*6c970*/  STL.64 [R1+0x828], R10 ;  /* 0x0008280a01007387 */ /* 0x0001e80000100a00 */
[----:B0-----:R-:W2:Y:S04]  /*6c980*/  LDL.LU.64 R10, [R1+0x3cb8] ;  /* 0x003cb800010a7983 */ /* 0x001ea80000300a00 */
[----:B------:R-:W2:Y:S04]  /*6c990*/  LDL.LU.64 R8, [R1+0x3cb0] ;  /* 0x003cb00001087983 */ /* 0x000ea80000300a00 */
[----:B------:R-:W-:Y:S04]  /*6c9a0*/  STL [R1+0x3b78], R26 ;  /* 0x003b781a01007387 */ /* 0x000fe80000100800 */
[----:B------:R-:W-:Y:S01]  /*6c9b0*/  STL.64 [R1+0x3b70], R24 ;  /* 0x003b701801007387 */ /* 0x000fe20000100a00 */
[----:B--2---:R-:W-:Y:S03]  /*6c9c0*/  HMMA.16816.F32.BF16 R16, R8, R16, R20 ;  /* 0x000000100810723c */ /* 0x004fe60000041814 */
[----:B------:R-:W2:Y:S04]  /*6c9d0*/  LDL.LU.64 R22, [R1+0x3ca8] ;  /* 0x003ca80001167983 */ /* 0x000ea80000300a00 */
[----:B------:R-:W2:-:S12]  /*6c9e0*/  LDL.LU.64 R20, [R1+0x3ca0] ;  /* 0x003ca00001147983 */ /* 0x000e980000300a00 */
        /* <DEDUP_REMOVED lines=21> */
[----:B------:R0:W-:Y:S04]  /*6cb40*/  STL.64 [R1+0x7e0], R20 ;  /* 0x0007e01401007387 */ /* 0x0001e80000100a00 */
[----:B------:R-:W-:Y:S04]  /*6cb50*/  STL.64 [R1+0x7e8], R22 ;  /* 0x0007e81601007387 */ /* 0x000fe80000100a00 */
[----:B0-----:R-:W3:Y:S04]  /*6cb60*/  LDL.LU.64 R20, [R1+0x3c58] ;  /* 0x003c580001147983 */ /* 0x001ee80000300a00 */
[----:B----4-:R0:W-:Y:S04]  /*6cb70*/  STL.64 [R1+0x3b20], R18 ;  /* 0x003b201201007387 */ /* 0x0101e80000100a00 */
[----:B------:R1:W-:Y:S04]  /*6cb80*/  STL.64 [R1+0x3b18], R16 ;  /* 0x003b181001007387 */ /* 0x0003e80000100a00 */
[----:B0-----:R-:W2:Y:S04]  /*6cb90*/  LDL R18, [R1+0x88] ;  /* 0x0000880001127983 */ /* 0x001ea80000100800 */
[----:B------:R-:W2:Y:S04]  /*6cba0*/  LDL R19, [R1+0x8c] ;  /* 0x00008c0001137983 */ /* 0x000ea80000100800 */
[----:B-1----:R-:W4:Y:S04]  /*6cbb0*/  LDL R16, [R1+0x80] ;  /* 0x0000800001107983 */ /* 0x002f280000100800 */
[----:B------:R-:W4:Y:S01]  /*6cbc0*/  LDL R17, [R1+0x84] ;  /* 0x0000840001117983 */ /* 0x000f220000100800 */
[----:B---3--:R-:W-:Y:S03]  /*6cbd0*/  HMMA.16816.F32.BF16 R20, R8, R20, R12 ;  /* 0x000000140814723c */ /* 0x008fe6000004180c */
[----:B--2---:R-:W-:Y:S04]  /*6cbe0*/  STL.64 [R1+0x3b68], R18 ;  /* 0x003b681201007387 */ /* 0x004fe80000100a00 */
[----:B----4-:R0:W-:Y:S04]  /*6cbf0*/  STL.64 [R1+0x3b60], R16 ;  /* 0x003b601001007387 */ /* 0x0101e80000100a00 */
[----:B0-----:R-:W2:Y:S04]  /*6cc00*/  LDL.LU R16, [R1+0x590] ;  /* 0x0005900001107983 */ /* 0x001ea80000300800 */
[----:B------:R-:W2:Y:S04]  /*6cc10*/  LDL.LU R17, [R1+0x594] ;  /* 0x0005940001117983 */ /* 0x000ea80000300800 */
[----:B------:R-:W2:Y:S04]  /*6cc20*/  LDL.LU R18, [R1+0x598] ;  /* 0x0005980001127983 */ /* 0x000ea80000300800 */
[----:B------:R-:W2:Y:S04]  /*6cc30*/  LDL.LU R19, [R1+0x59c] ;  /* 0x00059c0001137983 */ /* 0x000ea80000300800 */
[----:B------:R-:W3:Y:S04]  /*6cc40*/  LDL.LU.64 R14, [R1+0x3c50] ;  /* 0x003c5000010e7983 */ /* 0x000ee80000300a00 */
[----:B------:R-:W3:Y:S04]  /*6cc50*/  LDL.LU.64 R12, [R1+0x3c48] ;  /* 0x003c4800010c7983 */ /* 0x000ee80000300a00 */
[----:B------:R0:W-:Y:S04]  /*6cc60*/  STL.64 [R1+0x7d0], R20 ;  /* 0x0007d01401007387 */ /* 0x0001e80000100a00 */
[----:B------:R1:W-:Y:S04]  /*6cc70*/  STL.64 [R1+0x7d8], R22 ;  /* 0x0007d81601007387 */ /* 0x0003e80000100a00 */
[----:B0-----:R-:W3:Y:S01]  /*6cc80*/  LDL.LU.64 R20, [R1+0x3c40] ;  /* 0x003c400001147983 */ /* 0x001ee20000300a00 */
[----:B------:R-:W-:Y:S01]  /*6cc90*/  IMAD.MOV.U32 R25, RZ, RZ, R27 ;  /* 0x000000ffff197224 */ /* 0x000fe200078e001b */
[----:B------:R-:W-:Y:S01]  /*6cca0*/  MOV R27, R8 ;  /* 0x00000008001b7202 */ /* 0x000fe20000000f00 */
[----:B------:R-:W-:-:S02]  /*6ccb0*/  IMAD.MOV.U32 R26, RZ, RZ, R9 ;  /* 0x000000ffff1a7224 */ /* 0x000fc400078e0009 */
[----:B-1----:R-:W-:Y:S02]  /*6ccc0*/  IMAD.MOV.U32 R22, RZ, RZ, R10 ;  /* 0x000000ffff167224 */ /* 0x002fe400078e000a */
[----:B------:R-:W-:Y:S01]  /*6ccd0*/  IMAD.MOV.U32 R23, RZ, RZ, R11 ;  /* 0x000000ffff177224 */ /* 0x000fe200078e000b */
[----:B---3--:R-:W-:-:S15]  /*6cce0*/  HMMA.16816.F32.BF16 R12, R8, R20, R12 ;  /* 0x00000014080c723c */ /* 0x008fde000004180c */
[----:B------:R-:W-:-:S04]  /*6ccf0*/  NOP ;  /* 0x0000000000007918 */ /* 0x000fc80000000000 */
[----:B------:R-:W-:Y:S04]  /*6cd00*/  STL.64 [R1+0x7c0], R12 ;  /* 0x0007c00c01007387 */ /* 0x000fe80000100a00 */
[----:B------:R0:W-:Y:S04]  /*6cd10*/  STL.64 [R1+0x7c8], R14 ;  /* 0x0007c80e01007387 */ /* 0x0001e80000100a00 */
[----:B0-----:R-:W3:Y:S04]  /*6cd20*/  LDL.LU.64 R14, [R1+0x3c38] ;  /* 0x003c3800010e7983 */ /* 0x001ee80000300a00 */
[----:B------:R-:W3:Y:S04]  /*6cd30*/  LDL.LU.64 R12, [R1+0x3c30] ;  /* 0x003c3000010c7983 */ /* 0x000ee80000300a00 */
[----:B------:R-:W4:Y:S04]  /*6cd40*/  LDL.LU.64 R10, [R1+0x3c28] ;  /* 0x003c2800010a7983 */ /* 0x000f280000300a00 */
[----:B------:R-:W3:Y:S04]  /*6cd50*/  LDL.LU.64 R8, [R1+0x3c20] ;  /* 0x003c200001087983 */ /* 0x000ee80000300a00 */
[----:B------:R0:W-:Y:S02]  /*6cd60*/  STL.64 [R1+0x3b08], R20 ;  /* 0x003b081401007387 */ /* 0x0001e40000100a00 */
[----:B0-----:R-:W-:-:S02]  /*6cd70*/  IMAD.MOV.U32 R20, RZ, RZ, R27 ;  /* 0x000000ffff147224 */ /* 0x001fc400078e001b */
[----:B------:R-:W-:-:S07]  /*6cd80*/  IMAD.MOV.U32 R21, RZ, RZ, R26 ;  /* 0x000000ffff157224 */ /* 0x000fce00078e001a */
[----:B---3--:R-:W-:-:S15]  /*6cd90*/  HMMA.16816.F32.BF16 R12, R20, R8, R12 ;  /* 0x00000008140c723c */ /* 0x008fde000004180c */
[----:B------:R-:W-:-:S04]  /*6cda0*/  NOP ;  /* 0x0000000000007918 */ /* 0x000fc80000000000 */
[----:B------:R-:W-:Y:S04]  /*6cdb0*/  STL.64 [R1+0x7b0], R12 ;  /* 0x0007b00c01007387 */ /* 0x000fe80000100a00 */
[----:B------:R0:W-:Y:S04]  /*6cdc0*/  STL.64 [R1+0x7b8], R14 ;  /* 0x0007b80e01007387 */ /* 0x0001e80000100a00 */
[----:B0-----:R-:W3:Y:S04]  /*6cdd0*/  LDL.LU.64 R14, [R1+0x3c18] ;  /* 0x003c1800010e7983 */ /* 0x001ee80000300a00 */
[----:B------:R-:W3:Y:S04]  /*6cde0*/  LDL.LU R12, [R1+0x3c10] ;  /* 0x003c1000010c7983 */ /* 0x000ee80000300800 */
[----:B------:R0:W-:Y:S04]  /*6cdf0*/  STL.64 [R1+0x3b00], R8 ;  /* 0x003b000801007387 */ /* 0x0001e80000100a00 */
[----:B0-----:R-:W3:Y:S01]  /*6ce00*/  LDL.64 R8, [R1+0x180] ;  /* 0x0001800001087983 */ /* 0x001ee20000100a00 */
[----:B------:R-:W-:-:S07]  /*6ce10*/  IMAD.MOV.U32 R24, RZ, RZ, R28 ;  /* 0x000000ffff187224 */ /* 0x000fce00078e001c */
[----:B--2---:R-:W-:Y:S01]  /*6ce20*/  HMMA.16816.F32.BF16 R16, R20, R24, R16 ;  /* 0x000000181410723c */ /* 0x004fe20000041810 */
[----:B---3--:R-:W-:-:S15]  /*6ce30*/  STL.64 [R1+0x3b30], R8 ;  /* 0x003b300801007387 */ /* 0x008fde0000100a00 */
[----:B------:R-:W-:-:S03]  /*6ce40*/  NOP ;  /* 0x0000000000007918 */ /* 0x000fc60000000000 */
[----:B------:R-:W-:Y:S04]  /*6ce50*/  STL.64 [R1+0x7a0], R16 ;  /* 0x0007a01001007387 */ /* 0x000fe80000100a00 */
[----:B------:R-:W-:Y:S04]  /*6ce60*/  STL.64 [R1+0x7a8], R18 ;  /* 0x0007a81201007387 */ /* 0x000fe80000100a00 */
[----:B------:R-:W2:Y:S04]  /*6ce70*/  LDL.LU R24, [R1+0x520] ;  /* 0x0005200001187983 */ /* 0x000ea80000300800 */
[----:B------:R-:W2:Y:S04]  /*6ce80*/  LDL.LU R25, [R1+0x524] ;  /* 0x0005240001197983 */ /* 0x000ea80000300800 */
[----:B------:R-:W3:Y:S04]  /*6ce90*/  LDL.LU R26, [R1+0x528] ;  /* 0x00052800011a7983 */ /* 0x000ee80000300800 */
[----:B------:R-:W3:Y:S04]  /*6cea0*/  LDL.LU R27, [R1+0x52c] ;  /* 0x00052c00011b7983 */ /* 0x000ee80000300800 */
[----:B---3--:R-:W-:Y:S04]  /*6ceb0*/  STL.64 [R1+0x3b88], R26 ;  /* 0x003b881a01007387 */ /* 0x008fe80000100a00 */
[----:B--2---:R0:W-:Y:S04]  /*6cec0*/  STL.64 [R1+0x3b80], R24 ;  /* 0x003b801801007387 */ /* 0x0041e80000100a00 */
[----:B0-----:R-:W2:Y:S04]  /*6ced0*/  LDL.64 R24, [R1+0xd0] ;  /* 0x0000d00001187983 */ /* 0x001ea80000100a00 */
[----:B--2---:R0:W-:Y:S04]  /*6cee0*/  STL.64 [R1+0x3ba0], R24 ;  /* 0x003ba01801007387 */ /* 0x0041e80000100a00 */
[----:B------:R-:W2:Y:S04]  /*6cef0*/  LDL.LU R16, [R1+0x510] ;  /* 0x0005100001107983 */ /* 0x000ea80000300800 */
[----:B------:R-:W2:Y:S04]  /*6cf00*/  LDL.LU R17, [R1+0x514] ;  /* 0x0005140001117983 */ /* 0x000ea80000300800 */
[----:B------:R-:W3:Y:S04]  /*6cf10*/  LDL.LU R18, [R1+0x518] ;  /* 0x0005180001127983 */ /* 0x000ee80000300800 */
[----:B------:R-:W3:Y:S01]  /*6cf20*/  LDL.LU R19, [R1+0x51c] ;  /* 0x00051c0001137983 */ /* 0x000ee20000300800 */
[----:B0-----:R-:W-:-:S02]  /*6cf30*/  IMAD.MOV.U32 R24, RZ, RZ, R12 ;  /* 0x000000ffff187224 */ /* 0x001fc400078e000c */
[----:B----4-:R-:W-:-:S05]  /*6cf40*/  IMAD.MOV.U32 R25, RZ, RZ, R11 ;  /* 0x000000ffff197224 */ /* 0x010fca00078e000b */
[----:B------:R0:W-:Y:S01]  /*6cf50*/  STL.64 [R1+0x3bb8], R24 ;  /* 0x003bb81801007387 */ /* 0x0001e20000100a00 */
[----:B------:R-:W-:Y:S02]  /*6cf60*/  IMAD.MOV.U32 R9, RZ, RZ, R4 ;  /* 0x000000ffff097224 */ /* 0x000fe400078e0004 */
[----:B------:R-:W-:Y:S02]  /*6cf70*/  IMAD.MOV.U32 R8, RZ, RZ, R5 ;  /* 0x000000ffff087224 */ /* 0x000fe400078e0005 */
[----:B0-----:R-:W-:Y:S02]  /*6cf80*/  IMAD.MOV.U32 R25, RZ, RZ, R6 ;  /* 0x000000ffff197224 */ /* 0x001fe400078e0006 */
[----:B------:R-:W-:Y:S01]  /*6cf90*/  IMAD.MOV.U32 R24, RZ, RZ, R7 ;  /* 0x000000ffff187224 */ /* 0x000fe200078e0007 */
        /* <DEDUP_REMOVED lines=10> */
[----:B--2---:R-:W-:Y:S04]  /*6d040*/  STL.64 [R1+0x3be8], R6 ;  /* 0x003be80601007387 */ /* 0x004fe80000100a00 */
[----:B----4-:R0:W-:Y:S02]  /*6d050*/  STL.64 [R1+0x3be0], R4 ;  /* 0x003be00401007387 */ /* 0x0101e40000100a00 */
[----:B0-----:R-:W-:-:S02]  /*6d060*/  IMAD.MOV.U32 R4, RZ, RZ, R10 ;  /* 0x000000ffff047224 */ /* 0x001fc400078e000a */
[----:B------:R-:W-:-:S05]  /*6d070*/  IMAD.MOV.U32 R5, RZ, RZ, R3 ;  /* 0x000000ffff057224 */ /* 0x000fca00078e0003 */
[----:B------:R-:W-:Y:S04]  /*6d080*/  STL.64 [R1+0x3bf8], R4 ;  /* 0x003bf80401007387 */ /* 0x000fe80000100a00 */
[----:B------:R0:W-:Y:S04]  /*6d090*/  STL.64 [R1+0x3bd0], R24 ;  /* 0x003bd01801007387 */ /* 0x0001e80000100a00 */
[----:B0-----:R-:W2:Y:S04]  /*6d0a0*/  LDL.64 R24, [R1+0x100] ;  /* 0x0001000001187983 */ /* 0x001ea80000100a00 */
        /* <DEDUP_REMOVED lines=23> */
[----:B------:R-:W-:Y:S04]  /*6d220*/  STL.64 [R1+0x3b48], R8 ;  /* 0x003b480801007387 */ /* 0x000fe80000100a00 */
[----:B------:R0:W-:Y:S04]  /*6d230*/  STL.64 [R1+0x3b28], R14 ;  /* 0x003b280e01007387 */ /* 0x0001e80000100a00 */
[----:B------:R-:W4:Y:S04]  /*6d240*/  LDL.LU R12, [R1+0xb80] ;  /* 0x000b8000010c7983 */ /* 0x000f280000300800 */
[----:B------:R-:W4:Y:S04]  /*6d250*/  LDL.LU R13, [R1+0xb84] ;  /* 0x000b8400010d7983 */ /* 0x000f280000300800 */
[----:B0-----:R-:W2:Y:S04]  /*6d260*/  LDL.LU R14, [R1+0xb88] ;  /* 0x000b8800010e7983 */ /* 0x001ea80000300800 */
[----:B------:R-:W2:Y:S04]  /*6d270*/  LDL.LU R15, [R1+0xb8c] ;  /* 0x000b8c00010f7983 */ /* 0x000ea80000300800 */
[----:B------:R-:W3:Y:S04]  /*6d280*/  LDL.LU R8, [R1+0xba0] ;  /* 0x000ba00001087983 */ /* 0x000ee80000300800 */
[----:B------:R-:W3:Y:S04]  /*6d290*/  LDL.LU R9, [R1+0xba4] ;  /* 0x000ba40001097983 */ /* 0x000ee80000300800 */
[----:B------:R-:W3:Y:S04]  /*6d2a0*/  LDL.LU R10, [R1+0xba8] ;  /* 0x000ba800010a7983 */ /* 0x000ee80000300800 */
[----:B------:R-:W3:Y:S04]  /*6d2b0*/  LDL.LU R11, [R1+0xbac] ;  /* 0x000bac00010b7983 */ /* 0x000ee80000300800 */
[----:B--2---:R-:W-:Y:S04]  /*6d2c0*/  STL.64 [R1+0x3b40], R14 ;  /* 0x003b400e01007387 */ /* 0x004fe80000100a00 */
[----:B----4-:R0:W-:Y:S04]  /*6d2d0*/  STL.64 [R1+0x3b38], R12 ;  /* 0x003b380c01007387 */ /* 0x0101e80000100a00 */
[----:B0-----:R-:W2:Y:S04]  /*6d2e0*/  LDL.LU R12, [R1+0xb90] ;  /* 0x000b9000010c7983 */ /* 0x001ea80000300800 */
[----:B------:R-:W2:Y:S04]  /*6d2f0*/  LDL.LU R13, [R1+0xb94] ;  /* 0x000b9400010d7983 */ /* 0x000ea80000300800 */
[----:B------:R-:W4:Y:S04]  /*6d300*/  LDL.LU R14, [R1+0xb98] ;  /* 0x000b9800010e7983 */ /* 0x000f280000300800 */
[----:B------:R-:W4:Y:S01]  /*6d310*/  LDL.LU R15, [R1+0xb9c] ;  /* 0x000b9c00010f7983 */ /* 0x000f220000300800 */
[----:B------:R-:W-:-:S02]  /*6d320*/  IMAD.MOV.U32 R4, RZ, RZ, R2 ;  /* 0x000000ffff047224 */ /* 0x000fc400078e0002 */
[----:B------:R-:W-:-:S07]  /*6d330*/  IMAD.MOV.U32 R5, RZ, RZ, R0 ;  /* 0x000000ffff057224 */ /* 0x000fce00078e0000 */
[C---:B------:R-:W-:Y:S01]  /*6d340*/  HMMA.16816.F32.BF16 R4, R20.reuse, R4, R24 ;  /* 0x000000041404723c */ /* 0x040fe20000041818 */
[----:B----4-:R-:W-:Y:S04]  /*6d350*/  STL.64 [R1+0x3b58], R14 ;  /* 0x003b580e01007387 */ /* 0x010fe80000100a00 */
[----:B--2---:R0:W-:Y:S04]  /*6d360*/  STL.64 [R1+0x3b50], R12 ;  /* 0x003b500c01007387 */ /* 0x0041e80000100a00 */
[----:B0-----:R-:W2:Y:S04]  /*6d370*/  LDL.64 R12, [R1+0x1a0] ;  /* 0x0001a000010c7983 */ /* 0x001ea80000100a00 */
[----:B------:R-:W4:Y:S04]  /*6d380*/  LDL.LU.64 R26, [R1+0x3c08] ;  /* 0x003c0800011a7983 */ /* 0x000f280000300a00 */
[----:B------:R-:W4:Y:S04]  /*6d390*/  LDL.LU.64 R24, [R1+0x3c00] ;  /* 0x003c000001187983 */ /* 0x000f280000300a00 */
[----:B------:R0:W-:Y:S04]  /*6d3a0*/  STL.64 [R1+0x790], R4 ;  /* 0x0007900401007387 */ /* 0x0001e80000100a00 */
[----:B------:R4:W-:Y:S04]  /*6d3b0*/  STL.64 [R1+0x798], R6 ;  /* 0x0007980601007387 */ /* 0x0009e80000100a00 */
[----:B0-----:R-:W4:Y:S02]  /*6d3c0*/  LDL.LU.64 R4, [R1+0x3bf8] ;  /* 0x003bf80001047983 */ /* 0x001f240000300a00 */
[----:B----4-:R-:W-:Y:S02]  /*6d3d0*/  HMMA.16816.F32.BF16 R4, R20, R4, R24 ;  /* 0x000000041404723c */ /* 0x010fe40000041818 */
[----:B------:R-:W4:-:S15]  /*6d3e0*/  LDL.LU.64 R24, [R1+0x3bf0] ;  /* 0x003bf00001187983 */ /* 0x000f1e0000300a00 */
[----:B------:R-:W-:Y:S02]  /*6d3f0*/  NOP ;  /* 0x0000000000007918 */ /* 0x000fe40000000000 */
[----:B------:R-:W-:Y:S04]  /*6d400*/  STL.64 [R1+0x780], R4 ;  /* 0x0007800401007387 */ /* 0x000fe80000100a00 */
[----:B------:R0:W-:Y:S04]  /*6d410*/  STL.64 [R1+0x788], R6 ;  /* 0x0007880601007387 */ /* 0x0001e80000100a00 */
[----:B0-----:R-:W2:Y:S04]  /*6d420*/  LDL.LU.64 R6, [R1+0x3be8] ;  /* 0x003be80001067983 */ /* 0x001ea80000300a00 */
[----:B------:R-:W2:Y:S01]  /*6d430*/  LDL.LU.64 R4, [R1+0x3be0] ;  /* 0x003be00001047983 */ /* 0x000ea20000300a00 */
[----:B----4-:R-:W-:Y:S01]  /*6d440*/  IMAD.MOV.U32 R3, RZ, RZ, R25 ;  /* 0x000000ffff037224 */ /* 0x010fe200078e0019 */
[----:B--2---:R-:W-:-:S15]  /*6d450*/  HMMA.16816.F32.BF16 R4, R20, R24, R4 ;  /* 0x000000181404723c */ /* 0x004fde0000041804 */
[----:B------:R-:W-:-:S04]  /*6d460*/  NOP ;  /* 0x0000000000007918 */ /* 0x000fc80000000000 */
[----:B------:R0:W-:Y:S04]  /*6d470*/  STL.64 [R1+0x770], R4 ;  /* 0x0007700401007387 */ /* 0x0001e80000100a00 */
[----:B------:R1:W-:Y:S04]  /*6d480*/  STL.64 [R1+0x778], R6 ;  /* 0x0007780601007387 */ /* 0x0003e80000100a00 */
[----:B0-----:R-:W2:Y:S01]  /*6d490*/  LDL.LU.64 R4, [R1+0x3bd8] ;  /* 0x003bd80001047983 */ /* 0x001ea20000300a00 */
[----:B-1----:R-:W-:-:S03]  /*6d4a0*/  IMAD.MOV.U32 R6, RZ, RZ, R24 ;  /* 0x000000ffff067224 */ /* 0x002fc600078e0018 */
[----:B------:R-:W3:Y:S02]  /*6d4b0*/  LDL.LU.64 R24, [R1+0x3bd0] ;  /* 0x003bd00001187983 */ /* 0x000ee40000300a00 */
        /* <DEDUP_REMOVED lines=20> */
[----:B------:R-:W2:Y:S04]  /*6d600*/  LDL.LU.64 R26, [R1+0x3b88] ;  /* 0x003b8800011a7983 */ /* 0x000ea80000300a00 */
[----:B------:R-:W2:Y:S02]  /*6d610*/  LDL.LU.64 R24, [R1+0x3b80] ;  /* 0x003b800001187983 */ /* 0x000ea40000300a00 */
[----:B--2---:R-:W-:-:S15]  /*6d620*/  HMMA.16816.F32.BF16 R24, R20, R4, R24 ;  /* 0x000000041418723c */ /* 0x004fde0000041818 */
[----:B------:R-:W-:-:S04]  /*6d630*/  NOP ;  /* 0x0000000000007918 */ /* 0x000fc80000000000 */
[----:B------:R-:W-:Y:S04]  /*6d640*/  STL.64 [R1+0x730], R24 ;  /* 0x0007301801007387 */ /* 0x000fe80000100a00 */
[----:B------:R0:W-:Y:S04]  /*6d650*/  STL.64 [R1+0x738], R26 ;  /* 0x0007381a01007387 */ /* 0x0001e80000100a00 */
[----:B0-----:R-:W2:Y:S04]  /*6d660*/  LDL.LU R26, [R1+0x3b78] ;  /* 0x003b7800011a7983 */ /* 0x001ea80000300800 */
[----:B------:R-:W3:Y:S04]  /*6d670*/  LDL.LU.64 R24, [R1+0x3b70] ;  /* 0x003b700001187983 */ /* 0x000ee80000300a00 */
[----:B------:R-:W-:Y:S01]  /*6d680*/  STL.64 [R1+0x3ae0], R4 ;  /* 0x003ae00401007387 */ /* 0x000fe20000100a00 */
[----:B---3--:R-:W-:Y:S03]  /*6d690*/  HMMA.16816.F32.BF16 R20, R20, R24, R16 ;  /* 0x000000181414723c */ /* 0x008fe60000041810 */
[----:B------:R-:W3:Y:S04]  /*6d6a0*/  LDL.LU.64 R18, [R1+0x3b68] ;  /* 0x003b680001127983 */ /* 0x000ee80000300a00 */
[----:B------:R-:W3:-:S12]  /*6d6b0*/  LDL.LU.64 R16, [R1+0x3b60] ;  /* 0x003b600001107983 */ /* 0x000ed80000300a00 */
[----:B------:R0:W-:Y:S04]  /*6d6c0*/  STL.64 [R1+0x720], R20 ;  /* 0x0007201401007387 */ /* 0x0001e80000100a00 */
[----:B------:R-:W-:Y:S04]  /*6d6d0*/  STL.64 [R1+0x728], R22 ;  /* 0x0007281601007387 */ /* 0x000fe80000100a00 */
[----:B0-----:R-:W4:Y:S01]  /*6d6e0*/  LDL.64 R20, [R1+0x160] ;  /* 0x0001600001147983 */ /* 0x001f220000100a00 */
[----:B---3--:R-:W-:Y:S03]  /*6d6f0*/  HMMA.16816.F32.BF16 R8, R16, R12, R8 ;  /* 0x0000000c1008723c */ /* 0x008fe60000041808 */
[----:B----4-:R0:W-:Y:S04]  /*6d700*/  STL.64 [R1+0x3b10], R20 ;  /* 0x003b101401007387 */ /* 0x0101e80000100a00 */
[----:B0-----:R-:W3:Y:S04]  /*6d710*/  LDL.LU R20, [R1+0xb70] ;  /* 0x000b700001147983 */ /* 0x001ee80000300800 */
[----:B------:R-:W3:Y:S04]  /*6d720*/  LDL.LU R21, [R1+0xb74] ;  /* 0x000b740001157983 */ /* 0x000ee80000300800 */
[----:B------:R-:W3:Y:S04]  /*6d730*/  LDL.LU R22, [R1+0xb78] ;  /* 0x000b780001167983 */ /* 0x000ee80000300800 */
[----:B--2---:R-:W-:Y:S04]  /*6d740*/  STL [R1+0x3a50], R26 ;  /* 0x003a501a01007387 */ /* 0x004fe80000100800 */
[----:B------:R0:W-:Y:S04]  /*6d750*/  STL.64 [R1+0x3a48], R24 ;  /* 0x003a481801007387 */ /* 0x0001e80000100a00 */
[----:B------:R-:W2:Y:S01]  /*6d760*/  LDL.LU.64 R14, [R1+0x3b58] ;  /* 0x003b5800010e7983 */ /* 0x000ea20000300a00 */
[----:B0-----:R-:W-:-:S02]  /*6d770*/  IMAD.MOV.U32 R25, RZ, RZ, R12 ;  /* 0x000000ffff197224 */ /* 0x001fc400078e000c */
[----:B------:R-:W-:Y:S02]  /*6d780*/  IMAD.MOV.U32 R24, RZ, RZ, R13 ;  /* 0x000000ffff187224 */ /* 0x000fe400078e000d */
[----:B------:R-:W2:Y:S04]  /*6d790*/  LDL.LU.64 R12, [R1+0x3b50] ;  /* 0x003b5000010c7983 */ /* 0x000ea80000300a00 */
[----:B------:R0:W-:Y:S04]  /*6d7a0*/  STL.64 [R1+0x710], R8 ;  /* 0x0007100801007387 */ /* 0x0001e80000100a00 */
[----:B------:R2:W-:Y:S04]  /*6d7b0*/  STL [R1+0x718], R10 ;  /* 0x0007180a01007387 */ /* 0x0005e80000100800 */
[----:B0-----:R-:W2:Y:S01]  /*6d7c0*/  LDL.LU.64 R8, [R1+0x3b48] ;  /* 0x003b480001087983 */ /* 0x001ea20000300a00 */
[----:B------:R-:W-:-:S02]  /*6d7d0*/  IMAD.MOV.U32 R23, RZ, RZ, R29 ;  /* 0x000000ffff177224 */ /* 0x000fc400078e001d */
[----:B------:R-:W-:-:S05]  /*6d7e0*/  IMAD.MOV.U32 R29, RZ, RZ, R11 ;  /* 0x000000ffff1d7224 */ /* 0x000fca00078e000b */
[----:B------:R-:W-:Y:S01]  /*6d7f0*/  STL [R1+0x3330], R29 ;  /* 0x0033301d01007387 */ /* 0x000fe20000100800 */
[----:B--2---:R-:W-:Y:S03]  /*6d800*/  HMMA.16816.F32.BF16 R8, R16, R8, R12 ;  /* 0x000000081008723c */ /* 0x004fe6000004180c */
[----:B------:R-:W2:Y:S04]  /*6d810*/  LDL.LU.64 R14, [R1+0x3b40] ;  /* 0x003b4000010e7983 */ /* 0x000ea80000300a00 */
[----:B------:R-:W2:-:S12]  /*6d820*/  LDL.LU.64 R12, [R1+0x3b38] ;  /* 0x003b3800010c7983 */ /* 0x000e980000300a00 */
[----:B------:R0:W-:Y:S04]  /*6d830*/  STL.64 [R1+0x700], R8 ;  /* 0x0007000801007387 */ /* 0x0001e80000100a00 */
[----:B------:R-:W-:Y:S04]  /*6d840*/  STL.64 [R1+0x708], R10 ;  /* 0x0007080a01007387 */ /* 0x000fe80000100a00 */
[----:B0-----:R-:W2:Y:S02]  /*6d850*/  LDL.LU.64 R8, [R1+0x3b30] ;  /* 0x003b300001087983 */ /* 0x001ea40000300a00 */
[----:B--2---:R-:W-:Y:S02]  /*6d860*/  HMMA.16816.F32.BF16 R16, R16, R8, R12 ;  /* 0x000000081010723c */ /* 0x004fe4000004180c */
[----:B------:R-:W2:-:S15]  /*6d870*/  LDL.LU.64 R14, [R1+0x3b28] ;  /* 0x003b2800010e7983 */ /* 0x000e9e0000300a00 */
[----:B------:R-:W-:Y:S02]  /*6d880*/  NOP ;  /* 0x0000000000007918 */ /* 0x000fe40000000000 */
[----:B------:R-:W-:Y:S04]  /*6d890*/  STL.64 [R1+0x6f0], R16 ;  /* 0x0006f01001007387 */ /* 0x000fe80000100a00 */
[----:B------:R0:W-:Y:S04]  /*6d8a0*/  STL.64 [R1+0x6f8], R18 ;  /* 0x0006f81201007387 */ /* 0x0001e80000100a00 */
[----:B0-----:R-:W4:Y:S04]  /*6d8b0*/  LDL.LU.64 R18, [R1+0x3b20] ;  /* 0x003b200001127983 */ /* 0x001f280000300a00 */
[----:B------:R-:W3:Y:S04]  /*6d8c0*/  LDL.LU.64 R16, [R1+0x3b18] ;  /* 0x003b180001107983 */ /* 0x000ee80000300a00 */
[----:B------:R-:W2:Y:S04]  /*6d8d0*/  LDL.64 R4, [R1+0x130] ;  /* 0x0001300001047983 */ /* 0x000ea80000100a00 */
[----:B------:R-:W-:Y:S01]  /*6d8e0*/  STL [R1+0x3af8], R6 ;  /* 0x003af80601007387 */ /* 0x000fe20000100800 */
[----:B------:R-:W-:-:S02]  /*6d8f0*/  IMAD.MOV.U32 R27, RZ, RZ, R8 ;  /* 0x000000ffff1b7224 */ /* 0x000fc400078e0008 */
[----:B------:R-:W-:Y:S01]  /*6d900*/  IMAD.MOV.U32 R26, RZ, RZ, R9 ;  /* 0x000000ffff1a7224 */ /* 0x000fe200078e0009 */
[----:B--2---:R0:W-:Y:S04]  /*6d910*/  STL.64 [R1+0x3af0], R4 ;  /* 0x003af00401007387 */ /* 0x0041e80000100a00 */
        /* <DEDUP_REMOVED lines=29> */
[----:B------:R-:W2:Y:S04]  /*6daf0*/  LDL.LU.64 R20, [R1+0x3b08] ;  /* 0x003b080001147983 */ /* 0x000ea80000300a00 */
[----:B------:R0:W-:Y:S04]  /*6db00*/  STL.64 [R1+0x3ab8], R16 ;  /* 0x003ab81001007387 */ /* 0x0001e80000100a00 */
[----:B0-----:R-:W3:Y:S04]  /*6db10*/  LDL.64 R16, [R1+0x110] ;  /* 0x0001100001107983 */ /* 0x001ee80000100a00 */
[----:B---3--:R0:W-:Y:S04]  /*6db20*/  STL.64 [R1+0x3ac8], R16 ;  /* 0x003ac81001007387 */ /* 0x0081e80000100a00 */
[----:B0-----:R-:W3:Y:S01]  /*6db30*/  LDL.64 R16, [R1+0x120] ;  /* 0x0001200001107983 */ /* 0x001ee20000100a00 */
[C---:B--2---:R-:W-:Y:S03]  /*6db40*/  HMMA.16816.F32.BF16 R8, R24.reuse, R20, R8 ;  /* 0x000000141808723c */ /* 0x044fe60000041808 */
[----:B---3--:R0:W-:Y:S04]  /*6db50*/  STL.64 [R1+0x3ae8], R16 ;  /* 0x003ae81001007387 */ /* 0x0081e80000100a00 */
[----:B0-----:R-:W2:Y:S04]  /*6db60*/  LDL.LU R16, [R1+0xb30] ;  /* 0x000b300001107983 */ /* 0x001ea80000300800 */
[----:B------:R-:W2:Y:S04]  /*6db70*/  LDL.LU R17, [R1+0xb34] ;  /* 0x000b340001117983 */ /* 0x000ea80000300800 */
[----:B------:R-:W2:Y:S04]  /*6db80*/  LDL.LU R18, [R1+0xb38] ;  /* 0x000b380001127983 */ /* 0x000ea80000300800 */
[----:B------:R-:W2:Y:S04]  /*6db90*/  LDL.LU R19, [R1+0xb3c] ;  /* 0x000b3c0001137983 */ /* 0x000ea80000300800 */
[----:B------:R0:W-:Y:S04]  /*6dba0*/  STL.64 [R1+0x3ac0], R14 ;  /* 0x003ac00e01007387 */ /* 0x0001e80000100a00 */
[----:B------:R-:W3:Y:S04]  /*6dbb0*/  LDL.LU R12, [R1+0xb10] ;  /* 0x000b1000010c7983 */ /* 0x000ee80000300800 */
[----:B------:R-:W3:Y:S04]  /*6dbc0*/  LDL.LU R13, [R1+0xb14] ;  /* 0x000b1400010d7983 */ /* 0x000ee80000300800 */
[----:B0-----:R-:W4:Y:S04]  /*6dbd0*/  LDL.LU R14, [R1+0xb18] ;  /* 0x000b1800010e7983 */ /* 0x001f280000300800 */
        /* <DEDUP_REMOVED lines=9> */
[----:B0-----:R-:W4:Y:S02]  /*6dc70*/  LDL.LU.64 R8, [R1+0x3b00] ;  /* 0x003b000001087983 */ /* 0x001f240000300a00 */
[----:B----4-:R-:W-:-:S15]  /*6dc80*/  HMMA.16816.F32.BF16 R4, R24, R8, R4 ;  /* 0x000000081804723c */ /* 0x010fde0000041804 */
[----:B------:R-:W-:-:S04]  /*6dc90*/  NOP ;  /* 0x0000000000007918 */ /* 0x000fc80000000000 */
[----:B------:R-:W-:Y:S04]  /*6dca0*/  STL.64 [R1+0x6b0], R4 ;  /* 0x0006b00401007387 */ /* 0x000fe80000100a00 */
[----:B------:R0:W-:Y:S04]  /*6dcb0*/  STL.64 [R1+0x6b8], R6 ;  /* 0x0006b80601007387 */ /* 0x0001e80000100a00 */
[----:B0-----:R-:W4:Y:S04]  /*6dcc0*/  LDL.LU R6, [R1+0x3af8] ;  /* 0x003af80001067983 */ /* 0x001f280000300800 */
[----:B------:R-:W2:Y:S04]  /*6dcd0*/  LDL.LU.64 R4, [R1+0x3af0] ;  /* 0x003af00001047983 */ /* 0x000ea80000300a00 */
[----:B------:R-:W-:Y:S01]  /*6dce0*/  STL.64 [R1+0x39b0], R8 ;  /* 0x0039b00801007387 */ /* 0x000fe20000100a00 */
[----:B--2---:R-:W-:Y:S01]  /*6dcf0*/  HMMA.16816.F32.BF16 R16, R24, R4, R16 ;  /* 0x000000041810723c */ /* 0x004fe20000041810 */
[----:B------:R-:W-:-:S02]  /*6dd00*/  IMAD.MOV.U32 R22, RZ, RZ, R4 ;  /* 0x000000ffff167224 */ /* 0x000fc400078e0004 */
[----:B------:R-:W-:-:S15]  /*6dd10*/  IMAD.MOV.U32 R7, RZ, RZ, R5 ;  /* 0x000000ffff077224 */ /* 0x000fde00078e0005 */
[----:B------:R-:W-:Y:S01]  /*6dd20*/  NOP ;  /* 0x0000000000007918 */ /* 0x000fe20000000000 */
[----:B------:R0:W-:Y:S04]  /*6dd30*/  STL.64 [R1+0x6a0], R16 ;  /* 0x0006a01001007387 */ /* 0x0001e80000100a00 */
[----:B------:R-:W-:Y:S04]  /*6dd40*/  STL.64 [R1+0x6a8], R18 ;  /* 0x0006a81201007387 */ /* 0x000fe80000100a00 */
[----:B0-----:R-:W3:Y:S04]  /*6dd50*/  LDL.LU.64 R16, [R1+0x3ae8] ;  /* 0x003ae80001107983 */ /* 0x001ee80000300a00 */
[----:B------:R-:W2:Y:S01]  /*6dd60*/  LDL.LU.64 R4, [R1+0x3ae0] ;  /* 0x003ae00001047983 */ /* 0x000ea20000300a00 */
[----:B----4-:R-:W-:-:S03]  /*6dd70*/  IMAD.MOV.U32 R8, RZ, RZ, R6 ;  /* 0x000000ffff087224 */ /* 0x010fc600078e0006 */
[----:B------:R-:W-:Y:S01]  /*6dd80*/  STL [R1+0x3a88], R7 ;  /* 0x003a880701007387 */ /* 0x000fe20000100800 */
[----:B---3--:R-:W-:Y:S03]  /*6dd90*/  HMMA.16816.F32.BF16 R12, R24, R16, R12 ;  /* 0x00000010180c723c */ /* 0x008fe6000004180c */
[----:B--2---:R0:W-:Y:S01]  /*6dda0*/  STL.64 [R1+0x3a80], R4 ;  /* 0x003a800401007387 */ /* 0x0041e20000100a00 */
[----:B------:R-:W-:-:S03]  /*6ddb0*/  IMAD.MOV.U32 R29, RZ, RZ, R16 ;  /* 0x000000ffff1d7224 */ /* 0x000fc600078e0010 */
[----:B0-----:R-:W2:Y:S04]  /*6ddc0*/  LDL.LU R4, [R1+0xb00] ;  /* 0x000b000001047983 */ /* 0x001ea80000300800 */
[----:B------:R-:W2:Y:S04]  /*6ddd0*/  LDL.LU R5, [R1+0xb04] ;  /* 0x000b040001057983 */ /* 0x000ea80000300800 */
[----:B------:R-:W2:Y:S04]  /*6dde0*/  LDL.LU R6, [R1+0xb08] ;  /* 0x000b080001067983 */ /* 0x000ea80000300800 */
[----:B------:R-:W2:Y:S04]  /*6ddf0*/  LDL.LU R7, [R1+0xb0c] ;  /* 0x000b0c0001077983 */ /* 0x000ea80000300800 */
[----:B------:R0:W-:Y:S04]  /*6de00*/  STL [R1+0x39b8], R22 ;  /* 0x0039b81601007387 */ /* 0x0001e80000100800 */
[----:B------:R-:W-:Y:S04]  /*6de10*/  STL.64 [R1+0x690], R12 ;  /* 0x0006900c01007387 */ /* 0x000fe80000100a00 */
[----:B------:R1:W-:Y:S01]  /*6de20*/  STL.64 [R1+0x698], R14 ;  /* 0x0006980e01007387 */ /* 0x0003e20000100a00 */
[----:B0-----:R-:W-:-:S03]  /*6de30*/  IMAD.MOV.U32 R22, RZ, RZ, R17 ;  /* 0x000000ffff167224 */ /* 0x001fc600078e0011 */
[----:B-1----:R-:W3:Y:S04]  /*6de40*/  LDL.LU.64 R14, [R1+0x3ad8] ;  /* 0x003ad800010e7983 */ /* 0x002ee80000300a00 */
[----:B------:R-:W3:Y:S04]  /*6de50*/  LDL.LU.64 R12, [R1+0x3ad0] ;  /* 0x003ad000010c7983 */ /* 0x000ee80000300a00 */
[----:B------:R-:W3:Y:S01]  /*6de60*/  LDL.LU.64 R16, [R1+0x3ac8] ;  /* 0x003ac80001107983 */ /* 0x000ee20000300a00 */
[----:B------:R-:W-:Y:S02]  /*6de70*/  IMAD.MOV.U32 R9, RZ, RZ, R3 ;  /* 0x000000ffff097224 */ /* 0x000fe400078e0003 */
[----:B------:R-:W-:-:S05]  /*6de80*/  IMAD.MOV.U32 R3, RZ, RZ, R27 ;  /* 0x000000ffff037224 */ /* 0x000fca00078e001b */
[----:B--2---:R-:W-:Y:S01]  /*6de90*/  HMMA.16816.F32.BF16 R8, R24, R8, R4 ;  /* 0x000000081808723c */ /* 0x004fe20000041804 */
[----:B------:R-:W-:Y:S02]  /*6dea0*/  IMAD.MOV.U32 R4, RZ, RZ, R26 ;  /* 0x000000ffff047224 */ /* 0x000fe400078e001a */
[----:B------:R-:W-:Y:S02]  /*6deb0*/  IMAD.MOV.U32 R6, RZ, RZ, R24 ;  /* 0x000000ffff067224 */ /* 0x000fe400078e0018 */
[----:B------:R-:W-:-:S03]  /*6dec0*/  IMAD.MOV.U32 R5, RZ, RZ, R25 ;  /* 0x000000ffff057224 */ /* 0x000fc600078e0019 */
[----:B---3--:R-:W-:-:S15]  /*6ded0*/  HMMA.16816.F32.BF16 R12, R24, R16, R12 ;  /* 0x00000010180c723c */ /* 0x008fde000004180c */
[----:B------:R-:W-:-:S04]  /*6dee0*/  NOP ;  /* 0x0000000000007918 */ /* 0x000fc80000000000 */
[----:B------:R0:W-:Y:S04]  /*6def0*/  STL.64 [R1+0x680], R12 ;  /* 0x0006800c01007387 */ /* 0x0001e80000100a00 */
[----:B------:R1:W-:Y:S01]  /*6df00*/  STL.64 [R1+0x688], R14 ;  /* 0x0006880e01007387 */ /* 0x0003e20000100a00 */
[----:B0-----:R-:W-:Y:S02]  /*6df10*/  IMAD.MOV.U32 R13, RZ, RZ, R16 ;  /* 0x000000ffff0d7224 */ /* 0x001fe400078e0010 */
[----:B------:R-:W-:Y:S01]  /*6df20*/  IMAD.MOV.U32 R12, RZ, RZ, R17 ;  /* 0x000000ffff0c7224 */ /* 0x000fe200078e0011 */
[----:B-1----:R-:W2:Y:S04]  /*6df30*/  LDL.LU.64 R14, [R1+0x3ac0] ;  /* 0x003ac000010e7983 */ /* 0x002ea80000300a00 */
[----:B------:R-:W3:Y:S04]  /*6df40*/  LDL.LU.64 R16, [R1+0x3ab8] ;  /* 0x003ab80001107983 */ /* 0x000ee80000300a00 */
[----:B------:R0:W-:Y:S04]  /*6df50*/  STL.64 [R1+0x670], R8 ;  /* 0x0006700801007387 */ /* 0x0001e80000100a00 */
[----:B------:R1:W-:Y:S04]  /*6df60*/  STL.64 [R1+0x678], R10 ;  /* 0x0006780a01007387 */ /* 0x0003e80000100a00 */
[----:B------:R-:W4:Y:S04]  /*6df70*/  LDL.LU.64 R26, [R1+0x3ab0] ;  /* 0x003ab000011a7983 */ /* 0x000f280000300a00 */
[----:B------:R-:W2:Y:S04]  /*6df80*/  LDL.LU.64 R24, [R1+0x3aa8] ;  /* 0x003aa80001187983 */ /* 0x000ea80000300a00 */
[----:B0-----:R-:W2:Y:S04]  /*6df90*/  LDL.LU R8, [R1+0x2f0] ;  /* 0x0002f00001087983 */ /* 0x001ea80000300800 */
[----:B------:R-:W2:Y:S04]  /*6dfa0*/  LDL.LU R9, [R1+0x2f4] ;  /* 0x0002f40001097983 */ /* 0x000ea80000300800 */
[----:B-1----:R-:W2:Y:S04]  /*6dfb0*/  LDL.LU R10, [R1+0x2f8] ;  /* 0x0002f800010a7983 */ /* 0x002ea80000300800 */
[----:B------:R-:W2:Y:S01]  /*6dfc0*/  LDL.LU R11, [R1+0x2fc] ;  /* 0x0002fc00010b7983 */ /* 0x000ea20000300800 */
[----:B------:R-:W-:-:S02]  /*6dfd0*/  IMAD.MOV.U32 R28, RZ, RZ, R20 ;  /* 0x000000ffff1c7224 */ /* 0x000fc400078e0014 */
[----:B------:R-:W-:Y:S02]  /*6dfe0*/  IMAD.MOV.U32 R23, RZ, RZ, R21 ;  /* 0x000000ffff177224 */ /* 0x000fe400078e0015 */
[----:B---3--:R-:W-:Y:S02]  /*6dff0*/  IMAD.MOV.U32 R20, RZ, RZ, R17 ;  /* 0x000000ffff147224 */ /* 0x008fe400078e0011 */
[----:B------:R-:W-:Y:S02]  /*6e000*/  IMAD.MOV.U32 R21, RZ, RZ, R16 ;  /* 0x000000ffff157224 */ /* 0x000fe400078e0010 */
[----:B----4-:R-:W-:Y:S02]  /*6e010*/  IMAD.MOV.U32 R16, RZ, RZ, R27 ;  /* 0x000000ffff107224 */ /* 0x010fe400078e001b */
[----:B------:R-:W-:Y:S01]  /*6e020*/  IMAD.MOV.U32 R17, RZ, RZ, R26 ;  /* 0x000000ffff117224 */ /* 0x000fe200078e001a */
[----:B--2---:R-:W-:Y:S04]  /*6e030*/  STL.64 [R1+0x39c8], R10 ;  /* 0x0039c80a01007387 */ /* 0x004fe80000100a00 */
[----:B------:R-:W-:Y:S04]  /*6e040*/  STL.64 [R1+0x39c0], R8 ;  /* 0x0039c00801007387 */ /* 0x000fe80000100a00 */
[----:B------:R-:W-:Y:S04]  /*6e050*/  STL.64 [R1+0x39f8], R14 ;  /* 0x0039f80e01007387 */ /* 0x000fe80000100a00 */
[----:B------:R-:W-:Y:S04]  /*6e060*/  STL.64 [R1+0x39f0], R12 ;  /* 0x0039f00c01007387 */ /* 0x000fe80000100a00 */
[----:B------:R0:W-:Y:S04]  /*6e070*/  STL.64 [R1+0x3a00], R16 ;  /* 0x003a001001007387 */ /* 0x0001e80000100a00 */
[----:B0-----:R-:W2:Y:S04]  /*6e080*/  LDL.64 R16, [R1+0x190] ;  /* 0x0001900001107983 */ /* 0x001ea80000100a00 */
[----:B--2---:R0:W-:Y:S04]  /*6e090*/  STL.64 [R1+0x3a18], R16 ;  /* 0x003a181001007387 */ /* 0x0041e80000100a00 */
[----:B------:R-:W2:Y:S04]  /*6e0a0*/  LDL.LU R12, [R1+0x3f0] ;  /* 0x0003f000010c7983 */ /* 0x000ea80000300800 */
[----:B------:R-:W2:Y:S01]  /*6e0b0*/  LDL.LU R13, [R1+0x3f4] ;  /* 0x0003f400010d7983 */ /* 0x000ea20000300800 */
[----:B0-----:R-:W-:-:S03]  /*6e0c0*/  IMAD.MOV.U32 R16, RZ, RZ, R25 ;  /* 0x000000ffff107224 */ /* 0x001fc600078e0019 */
[----:B------:R-:W3:Y:S01]  /*6e0d0*/  LDL.LU R14, [R1+0x3f8] ;  /* 0x0003f800010e7983 */ /* 0x000ee20000300800 */
[----:B------:R-:W-:-:S03]  /*6e0e0*/  IMAD.MOV.U32 R17, RZ, RZ, R24 ;  /* 0x000000ffff117224 */ /* 0x000fc600078e0018 */
[----:B------:R-:W3:Y:S04]  /*6e0f0*/  LDL.LU R15, [R1+0x3fc] ;  /* 0x0003fc00010f7983 */ /* 0x000ee80000300800 */
[----:B------:R0:W-:Y:S04]  /*6e100*/  STL.64 [R1+0x3a30], R16 ;  /* 0x003a301001007387 */ /* 0x0001e80000100a00 */
[----:B------:R-:W4:Y:S04]  /*6e110*/  LDL.LU R24, [R1+0xac0] ;  /* 0x000ac00001187983 */ /* 0x000f280000300800 */
[----:B------:R-:W4:Y:S04]  /*6e120*/  LDL.LU R25, [R1+0xac4] ;  /* 0x000ac40001197983 */ /* 0x000f280000300800 */
[----:B------:R-:W2:Y:S04]  /*6e130*/  LDL.LU R26, [R1+0xac8] ;  /* 0x000ac800011a7983 */ /* 0x000ea80000300800 */
[----:B------:R-:W2:Y:S01]  /*6e140*/  LDL.LU R27, [R1+0xacc] ;  /* 0x000acc00011b7983 */ /* 0x000ea20000300800 */
[----:B------:R-:W-:-:S02]  /*6e150*/  IMAD.MOV.U32 R18, RZ, RZ, R4 ;  /* 0x000000ffff127224 */ /* 0x000fc400078e0004 */
[----:B0-----:R-:W-:Y:S02]  /*6e160*/  IMAD.MOV.U32 R17, RZ, RZ, R5 ;  /* 0x000000ffff117224 */ /* 0x001fe400078e0005 */
[----:B------:R-:W-:Y:S01]  /*6e170*/  IMAD.MOV.U32 R16, RZ, RZ, R6 ;  /* 0x000000ffff107224 */ /* 0x000fe200078e0006 */
[----:B--2---:R-:W-:Y:S04]  /*6e180*/  STL.64 [R1+0x3a60], R26 ;  /* 0x003a601a01007387 */ /* 0x004fe80000100a00 */
[----:B----4-:R0:W-:Y:S02]  /*6e190*/  STL.64 [R1+0x3a58], R24 ;  /* 0x003a581801007387 */ /* 0x0101e40000100a00 */
[----:B0-----:R-:W-:Y:S01]  /*6e1a0*/  MOV R24, R2 ;  /* 0x0000000200187202 */ /* 0x001fe20000000f00 */
[----:B------:R-:W-:-:S05]  /*6e1b0*/  IMAD.MOV.U32 R25, RZ, RZ, R0 ;  /* 0x000000ffff197224 */ /* 0x000fca00078e0000 */
[----:B------:R-:W-:Y:S04]  /*6e1c0*/  STL.64 [R1+0x3a78], R24 ;  /* 0x003a781801007387 */ /* 0x000fe80000100a00 */
[----:B---3--:R-:W-:Y:S04]  /*6e1d0*/  STL.64 [R1+0x3a10], R14 ;  /* 0x003a100e01007387 */ /* 0x008fe80000100a00 */
        /* <DEDUP_REMOVED lines=10> */
[----:B----4-:R0:W-:Y:S04]  /*6e280*/  STL.64 [R1+0x3a90], R4 ;  /* 0x003a900401007387 */ /* 0x0101e80000100a00 */
[----:B------:R-:W2:Y:S04]  /*6e290*/  LDL.64 R24, [R1+0xe0] ;  /* 0x0000e00001187983 */ /* 0x000ea80000100a00 */
[----:B0-----:R-:W4:Y:S04]  /*6e2a0*/  LDL.64 R4, [R1+0xf0] ;  /* 0x0000f00001047983 */ /* 0x001f280000100a00 */
[----:B--2---:R0:W-:Y:S04]  /*6e2b0*/  STL.64 [R1+0x3aa0], R24 ;  /* 0x003aa01801007387 */ /* 0x0041e80000100a00 */
        /* <DEDUP_REMOVED lines=9> */
[----:B------:R-:W3:Y:S01]  /*6e350*/  LDL.LU R15, [R1+0x50c] ;  /* 0x00050c00010f7983 */ /* 0x000ee20000300800 */
[----:B------:R-:W-:-:S03]  /*6e360*/  IMAD.MOV.U32 R19, RZ, RZ, R3 ;  /* 0x000000ffff137224 */ /* 0x000fc600078e0003 */
[----:B---3--:R-:W-:Y:S04]  /*6e370*/  STL.64 [R1+0x3a40], R14 ;  /* 0x003a400e01007387 */ /* 0x008fe80000100a00 */
[----:B--2---:R0:W-:Y:S04]  /*6e380*/  STL.64 [R1+0x3a38], R12 ;  /* 0x003a380c01007387 */ /* 0x0041e80000100a00 */
[----:B0-----:R-:W2:Y:S04]  /*6e390*/  LDL.LU R12, [R1+0xab0] ;  /* 0x000ab000010c7983 */ /* 0x001ea80000300800 */
[----:B------:R-:W2:Y:S04]  /*6e3a0*/  LDL.LU R13, [R1+0xab4] ;  /* 0x000ab400010d7983 */ /* 0x000ea80000300800 */
[----:B------:R-:W3:Y:S04]  /*6e3b0*/  LDL.LU R14, [R1+0xab8] ;  /* 0x000ab800010e7983 */ /* 0x000ee80000300800 */
[----:B------:R-:W3:Y:S01]  /*6e3c0*/  LDL.LU R15, [R1+0xabc] ;  /* 0x000abc00010f7983 */ /* 0x000ee20000300800 */
[----:B----4-:R-:W-:Y:S01]  /*6e3d0*/  HMMA.16816.F32.BF16 R24, R16, R4, R24 ;  /* 0x000000041018723c */ /* 0x010fe20000041818 */
        /* <DEDUP_REMOVED lines=18> */
[----:B------:R0:W-:Y:S04]  /*6e500*/  STL.64 [R1+0x660], R24 ;  /* 0x0006601801007387 */ /* 0x0001e80000100a00 */
[----:B------:R-:W-:Y:S04]  /*6e510*/  STL.64 [R1+0x668], R26 ;  /* 0x0006681a01007387 */ /* 0x000fe80000100a00 */
[----:B0-----:R-:W2:Y:S04]  /*6e520*/  LDL.LU.64 R24, [R1+0x3aa0] ;  /* 0x003aa00001187983 */ /* 0x001ea80000300a00 */
[----:B------:R-:W2:Y:S04]  /*6e530*/  LDL.LU.64 R6, [R1+0x3a98] ;  /* 0x003a980001067983 */ /* 0x000ea80000300a00 */
[----:B------:R-:W2:Y:S02]  /*6e540*/  LDL.LU.64 R4, [R1+0x3a90] ;  /* 0x003a900001047983 */ /* 0x000ea40000300a00 */
[----:B--2---:R-:W-:Y:S01]  /*6e550*/  HMMA.16816.F32.BF16 R4, R16, R24, R4 ;  /* 0x000000181004723c */ /* 0x004fe20000041804 */
[----:B------:R-:W-:-:S15]  /*6e560*/  IMAD.MOV.U32 R3, RZ, RZ, R25 ;  /* 0x000000ffff037224 */ /* 0x000fde00078e0019 */
[----:B------:R-:W-:-:S03]  /*6e570*/  NOP ;  /* 0x0000000000007918 */ /* 0x000fc60000000000 */
[----:B------:R-:W-:Y:S04]  /*6e580*/  STL.64 [R1+0x650], R4 ;  /* 0x0006500401007387 */ /* 0x000fe80000100a00 */
[----:B------:R0:W-:Y:S04]  /*6e590*/  STL.64 [R1+0x658], R6 ;  /* 0x0006580601007387 */ /* 0x0001e80000100a00 */
[----:B0-----:R-:W2:Y:S01]  /*6e5a0*/  LDL.LU R7, [R1+0x3a88] ;  /* 0x003a880001077983 */ /* 0x001ea20000300800 */
[----:B------:R-:W-:-:S03]  /*6e5b0*/  IMAD.MOV.U32 R6, RZ, RZ, R24 ;  /* 0x000000ffff067224 */ /* 0x000fc600078e0018 */
[----:B------:R-:W2:Y:S04]  /*6e5c0*/  LDL.LU.64 R4, [R1+0x3a80] ;  /* 0x003a800001047983 */ /* 0x000ea80000300a00 */
[----:B------:R-:W2:Y:S02]  /*6e5d0*/  LDL.LU.64 R24, [R1+0x3a78] ;  /* 0x003a780001187983 */ /* 0x000ea40000300a00 */
[----:B--2---:R-:W-:Y:S02]  /*6e5e0*/  HMMA.16816.F32.BF16 R24, R16, R24, R12 ;  /* 0x000000181018723c */ /* 0x004fe4000004180c */
[----:B------:R-:W2:Y:S04]  /*6e5f0*/  LDL.LU.64 R14, [R1+0x3a70] ;  /* 0x003a7000010e7983 */ /* 0x000ea80000300a00 */
[----:B------:R-:W2:-:S13]  /*6e600*/  LDL.LU.64 R12, [R1+0x3a68] ;  /* 0x003a6800010c7983 */ /* 0x000e9a0000300a00 */
[----:B------:R-:W-:Y:S04]  /*6e610*/  STL.64 [R1+0x640], R24 ;  /* 0x0006401801007387 */ /* 0x000fe80000100a00 */
[----:B------:R0:W-:Y:S04]  /*6e620*/  STL.64 [R1+0x648], R26 ;  /* 0x0006481a01007387 */ /* 0x0001e80000100a00 */
[----:B0-----:R-:W2:Y:S04]  /*6e630*/  LDL.LU.64 R26, [R1+0x3a60] ;  /* 0x003a6000011a7983 */ /* 0x001ea80000300a00 */
[----:B------:R-:W2:Y:S02]  /*6e640*/  LDL.LU.64 R24, [R1+0x3a58] ;  /* 0x003a580001187983 */ /* 0x000ea40000300a00 */
[----:B--2---:R-:W-:-:S15]  /*6e650*/  HMMA.16816.F32.BF16 R24, R16, R4, R24 ;  /* 0x000000041018723c */ /* 0x004fde0000041818 */
[----:B------:R-:W-:-:S04]  /*6e660*/  NOP ;  /* 0x0000000000007918 */ /* 0x000fc80000000000 */
[----:B------:R-:W-:Y:S04]  /*6e670*/  STL.64 [R1+0x630], R24 ;  /* 0x0006301801007387 */ /* 0x000fe80000100a00 */
[----:B------:R0:W-:Y:S04]  /*6e680*/  STL.64 [R1+0x638], R26 ;  /* 0x0006381a01007387 */ /* 0x0001e80000100a00 */
[----:B0-----:R-:W2:Y:S04]  /*6e690*/  LDL.LU R26, [R1+0x3a50] ;  /* 0x003a5000011a7983 */ /* 0x001ea80000300800 */
[----:B------:R-:W2:Y:S04]  /*6e6a0*/  LDL.LU.64 R24, [R1+0x3a48] ;  /* 0x003a480001187983 */ /* 0x000ea80000300a00 */
[----:B------:R-:W-:Y:S01]  /*6e6b0*/  STL.64 [R1+0x3938], R4 ;  /* 0x0039380401007387 */ /* 0x000fe20000100a00 */
[----:B--2---:R-:W-:Y:S03]  /*6e6c0*/  HMMA.16816.F32.BF16 R16, R16, R24, R12 ;  /* 0x000000181010723c */ /* 0x004fe6000004180c */
[----:B------:R-:W2:Y:S04]  /*6e6d0*/  LDL.LU.64 R14, [R1+0x3a40] ;  /* 0x003a4000010e7983 */ /* 0x000ea80000300a00 */
[----:B------:R-:W2:-:S12]  /*6e6e0*/  LDL.LU.64 R12, [R1+0x3a38] ;  /* 0x003a3800010c7983 */ /* 0x000e980000300a00 */
[----:B------:R0:W-:Y:S04]  /*6e6f0*/  STL.64 [R1+0x620], R16 ;  /* 0x0006201001007387 */ /* 0x0001e80000100a00 */
[----:B------:R-:W-:Y:S04]  /*6e700*/  STL.64 [R1+0x628], R18 ;  /* 0x0006281201007387 */ /* 0x000fe80000100a00 */
[----:B0-----:R-:W2:Y:S04]  /*6e710*/  LDL.LU.64 R16, [R1+0x3a30] ;  /* 0x003a300001107983 */ /* 0x001ea80000300a00 */
[----:B------:R-:W-:Y:S04]  /*6e720*/  STL [R1+0x3948], R26 ;  /* 0x0039481a01007387 */ /* 0x000fe80000100800 */
[----:B------:R0:W-:Y:S04]  /*6e730*/  STL.64 [R1+0x3940], R24 ;  /* 0x0039401801007387 */ /* 0x0001e80000100a00 */
[----:B0-----:R-:W2:Y:S04]  /*6e740*/  LDL.LU.64 R24, [R1] ;  /* 0x0000000001187983 */ /* 0x001ea80000300a00 */
[----:B------:R-:W2:Y:S02]  /*6e750*/  LDL.LU.64 R26, [R1+0x8] ;  /* 0x00000800011a7983 */ /* 0x000ea40000300a00 */
        /* <DEDUP_REMOVED lines=16> */
[----:B------:R-:W-:Y:S01]  /*6e860*/  STL.64 [R1+0x3988], R4 ;  /* 0x0039880401007387 */ /* 0x000fe20000100a00 */
[----:B--2---:R-:W-:Y:S03]  /*6e870*/  HMMA.16816.F32.BF16 R16, R24, R16, R12 ;  /* 0x000000101810723c */ /* 0x004fe6000004180c */
[----:B------:R-:W2:Y:S04]  /*6e880*/  LDL.LU.64 R14, [R1+0x39f8] ;  /* 0x0039f800010e7983 */ /* 0x000ea80000300a00 */
[----:B------:R-:W2:-:S12]  /*6e890*/  LDL.LU.64 R12, [R1+0x39f0] ;  /* 0x0039f000010c7983 */ /* 0x000e980000300a00 */
        /* <DEDUP_REMOVED lines=9> */
[----:B------:R-:W4:Y:S01]  /*6e930*/  LDL.LU.64 R20, [R1+0x39d0] ;  /* 0x0039d00001147983 */ /* 0x000f220000300a00 */
[----:B------:R-:W-:-:S02]  /*6e940*/  IMAD.MOV.U32 R4, RZ, RZ, R29 ;  /* 0x000000ffff047224 */ /* 0x000fc400078e001d */
[----:B---3--:R-:W-:-:S05]  /*6e950*/  IMAD.MOV.U32 R5, RZ, RZ, R22 ;  /* 0x000000ffff057224 */ /* 0x008fca00078e0016 */
[----:B------:R-:W-:Y:S04]  /*6e960*/  STL.64 [R1+0x3998], R4 ;  /* 0x0039980401007387 */ /* 0x000fe80000100a00 */
[----:B--2---:R-:W-:Y:S04]  /*6e970*/  STL.64 [R1+0x38d8], R18 ;  /* 0x0038d81201007387 */ /* 0x004fe80000100a00 */
[----:B------:R0:W-:Y:S02]  /*6e980*/  STL.64 [R1+0x38d0], R16 ;  /* 0x0038d01001007387 */ /* 0x0001e40000100a00 */
[----:B0-----:R-:W-:-:S02]  /*6e990*/  IMAD.MOV.U32 R17, RZ, RZ, R23 ;  /* 0x000000ffff117224 */ /* 0x001fc400078e0017 */
[----:B----4-:R-:W-:Y:S01]  /*6e9a0*/  HMMA.16816.F32.BF16 R20, R24, R20, R8 ;  /* 0x000000141814723c */ /* 0x010fe20000041808 */
[----:B------:R-:W2:Y:S04]  /*6e9b0*/  LDL.LU.64 R10, [R1+0x39c8] ;  /* 0x0039c800010a7983 */ /* 0x000ea80000300a00 */
[----:B------:R-:W2:-:S14]  /*6e9c0*/  LDL.LU.64 R8, [R1+0x39c0] ;  /* 0x0039c00001087983 */ /* 0x000e9c0000300a00 */
[----:B------:R-:W-:Y:S04]  /*6e9d0*/  STL.64 [R1+0x5d0], R20 ;  /* 0x0005d01401007387 */ /* 0x000fe80000100a00 */
[----:B------:R0:W-:Y:S04]  /*6e9e0*/  STL.64 [R1+0x5d8], R22 ;  /* 0x0005d81601007387 */ /* 0x0001e80000100a00 */
[----:B0-----:R-:W3:Y:S01]  /*6e9f0*/  LDL.LU R22, [R1+0x39b8] ;  /* 0x0039b80001167983 */ /* 0x001ee20000300800 */
[----:B------:R-:W-:Y:S02]  /*6ea00*/  IMAD.MOV.U32 R16, RZ, RZ, R28 ;  /* 0x000000ffff107224 */ /* 0x000fe400078e001c */
[----:B------:R-:W-:-:S02]  /*6ea10*/  IMAD.MOV.U32 R5, RZ, RZ, R7 ;  /* 0x000000ffff057224 */ /* 0x000fc400078e0007 */
[----:B------:R-:W-:Y:S02]  /*6ea20*/  IMAD.MOV.U32 R21, RZ, RZ, R24 ;  /* 0x000000ffff157224 */ /* 0x000fe400078e0018 */
[----:B------:R-:W-:Y:S02]  /*6ea30*/  IMAD.MOV.U32 R20, RZ, RZ, R25 ;  /* 0x000000ffff147224 */ /* 0x000fe400078e0019 */
[----:B------:R-:W-:Y:S01]  /*6ea40*/  IMAD.MOV.U32 R23, RZ, RZ, R15 ;  /* 0x000000ffff177224 */ /* 0x000fe200078e000f */
[----:B--2---:R-:W-:Y:S01]  /*6ea50*/  HMMA.16816.F32.BF16 R16, R24, R16, R8 ;  /* 0x000000101810723c */ /* 0x004fe20000041808 */
[----:B------:R-:W2:Y:S01]  /*6ea60*/  LDL.LU.64 R8, [R1+0x39b0] ;  /* 0x0039b00001087983 */ /* 0x000ea20000300a00 */
[----:B------:R-:W-:Y:S02]  /*6ea70*/  IMAD.MOV.U32 R24, RZ, RZ, R13 ;  /* 0x000000ffff187224 */ /* 0x000fe400078e000d */
[----:B------:R-:W-:Y:S02]  /*6ea80*/  IMAD.MOV.U32 R25, RZ, RZ, R12 ;  /* 0x000000ffff197224 */ /* 0x000fe400078e000c */
[----:B------:R-:W-:-:S02]  /*6ea90*/  IMAD.MOV.U32 R11, RZ, RZ, R26 ;  /* 0x000000ffff0b7224 */ /* 0x000fc400078e001a */
[----:B------:R-:W-:-:S11]  /*6eaa0*/  IMAD.MOV.U32 R10, RZ, RZ, R27 ;  /* 0x000000ffff0a7224 */ /* 0x000fd600078e001b */
[----:B------:R-:W-:Y:S04]  /*6eab0*/  STL.64 [R1+0x5c0], R16 ;  /* 0x0005c01001007387 */ /* 0x000fe80000100a00 */
[----:B------:R-:W-:Y:S01]  /*6eac0*/  STL.64 [R1+0x5c8], R18 ;  /* 0x0005c81201007387 */ /* 0x000fe20000100a00 */
[----:B---3--:R-:W-:-:S05]  /*6ead0*/  IMAD.MOV.U32 R4, RZ, RZ, R22 ;  /* 0x000000ffff047224 */ /* 0x008fca00078e0016 */
[----:B------:R0:W-:Y:S04]  /*6eae0*/  STL.64 [R1+0x39a8], R4 ;  /* 0x0039a80401007387 */ /* 0x0001e80000100a00 */
[----:B0-----:R-:W2:Y:S04]  /*6eaf0*/  LDL.LU R4, [R1+0x2b0] ;  /* 0x0002b00001047983 */ /* 0x001ea80000300800 */
[----:B------:R-:W2:Y:S04]  /*6eb00*/  LDL.LU R5, [R1+0x2b4] ;  /* 0x0002b40001057983 */ /* 0x000ea80000300800 */
[----:B------:R-:W2:Y:S04]  /*6eb10*/  LDL.LU R6, [R1+0x2b8] ;  /* 0x0002b80001067983 */ /* 0x000ea80000300800 */
[----:B------:R-:W2:Y:S04]  /*6eb20*/  LDL.LU R7, [R1+0x2bc] ;  /* 0x0002bc0001077983 */ /* 0x000ea80000300800 */
[----:B------:R0:W-:Y:S01]  /*6eb30*/  STL.64 [R1+0x39a0], R24 ;  /* 0x0039a01801007387 */ /* 0x0001e20000100a00 */
[----:B------:R-:W-:-:S03]  /*6eb40*/  IMAD.MOV.U32 R22, RZ, RZ, R14 ;  /* 0x000000ffff167224 */ /* 0x000fc600078e000e */
        /* <DEDUP_REMOVED lines=8> */
[----:B------:R-:W2:Y:S04]  /*6ebd0*/  LDL.LU R12, [R1+0x60] ;  /* 0x00006000010c7983 */ /* 0x000ea80000300800 */
[----:B------:R-:W2:Y:S04]  /*6ebe0*/  LDL.LU R13, [R1+0x64] ;  /* 0x00006400010d7983 */ /* 0x000ea80000300800 */
[----:B------:R-:W2:Y:S04]  /*6ebf0*/  LDL.LU R14, [R1+0x68] ;  /* 0x00006800010e7983 */ /* 0x000ea80000300800 */
[----:B------:R-:W2:Y:S04]  /*6ec00*/  LDL.LU R15, [R1+0x6c] ;  /* 0x00006c00010f7983 */ /* 0x000ea80000300800 */
[----:B--2---:R0:W-:Y:S04]  /*6ec10*/  STL.64 [R1+0x3918], R14 ;  /* 0x0039180e01007387 */ /* 0x0041e80000100a00 */
[----:B------:R1:W-:Y:S01]  /*6ec20*/  STL.64 [R1+0x3910], R12 ;  /* 0x0039100c01007387 */ /* 0x0003e20000100a00 */
[----:B0-----:R-:W-:-:S02]  /*6ec30*/  IMAD.MOV.U32 R14, RZ, RZ, R11 ;  /* 0x000000ffff0e7224 */ /* 0x001fc400078e000b */
[----:B------:R-:W-:Y:S02]  /*6ec40*/  IMAD.MOV.U32 R15, RZ, RZ, R10 ;  /* 0x000000ffff0f7224 */ /* 0x000fe400078e000a */
[----:B-1----:R-:W-:Y:S02]  /*6ec50*/  IMAD.MOV.U32 R12, RZ, RZ, R21 ;  /* 0x000000ffff0c7224 */ /* 0x002fe400078e0015 */
[----:B------:R-:W-:-:S07]  /*6ec60*/  IMAD.MOV.U32 R13, RZ, RZ, R20 ;  /* 0x000000ffff0d7224 */ /* 0x000fce00078e0014 */
[----:B------:R-:W-:-:S15]  /*6ec70*/  HMMA.16816.F32.BF16 R4, R12, R8, R4 ;  /* 0x000000080c04723c */ /* 0x000fde0000041804 */
[----:B------:R-:W-:-:S04]  /*6ec80*/  NOP ;  /* 0x0000000000007918 */ /* 0x000fc80000000000 */
[----:B------:R-:W-:Y:S02]  /*6ec90*/  IMAD.MOV.U32 R8, RZ, RZ, R4 ;  /* 0x000000ffff087224 */ /* 0x000fe400078e0004 */
[----:B------:R-:W-:Y:S02]  /*6eca0*/  IMAD.MOV.U32 R9, RZ, RZ, R5 ;  /* 0x000000ffff097224 */ /* 0x000fe400078e0005 */
[----:B------:R-:W3:Y:S01]  /*6ecb0*/  LDL.LU.64 R4, [R1+0x39a8] ;  /* 0x0039a80001047983 */ /* 0x000ee20000300a00 */
[----:B------:R-:W-:Y:S02]  /*6ecc0*/  IMAD.MOV.U32 R10, RZ, RZ, R6 ;  /* 0x000000ffff0a7224 */ /* 0x000fe400078e0006 */
[----:B------:R-:W-:-:S05]  /*6ecd0*/  IMAD.MOV.U32 R11, RZ, RZ, R7 ;  /* 0x000000ffff0b7224 */ /* 0x000fca00078e0007 */
[----:B------:R-:W-:Y:S04]  /*6ece0*/  STL [R1+0x30e4], R11 ;  /* 0x0030e40b01007387 */ /* 0x000fe80000100800 */
[----:B------:R-:W-:Y:S04]  /*6ecf0*/  STL [R1+0x30e0], R10 ;  /* 0x0030e00a01007387 */ /* 0x000fe80000100800 */
[----:B------:R-:W-:Y:S04]  /*6ed00*/  STL [R1+0x30dc], R9 ;  /* 0x0030dc0901007387 */ /* 0x000fe80000100800 */
[----:B------:R0:W-:Y:S04]  /*6ed10*/  STL [R1+0x30d8], R8 ;  /* 0x0030d80801007387 */ /* 0x0001e80000100800 */
[----:B0-----:R-:W2:Y:S04]  /*6ed20*/  LDL.LU R8, [R1+0x290] ;  /* 0x0002900001087983 */ /* 0x001ea80000300800 */
[----:B------:R-:W2:Y:S04]  /*6ed30*/  LDL.LU R9, [R1+0x294] ;  /* 0x0002940001097983 */ /* 0x000ea80000300800 */
[----:B------:R-:W2:Y:S04]  /*6ed40*/  LDL.LU R10, [R1+0x298] ;  /* 0x00029800010a7983 */ /* 0x000ea80000300800 */
[----:B------:R-:W2:Y:S01]  /*6ed50*/  LDL.LU R11, [R1+0x29c] ;  /* 0x00029c00010b7983 */ /* 0x000ea20000300800 */
[----:B---3--:R-:W-:Y:S03]  /*6ed60*/  HMMA.16816.F32.BF16 R4, R12, R4, R24 ;  /* 0x000000040c04723c */ /* 0x008fe60000041818 */
[----:B------:R-:W4:-:S15]  /*6ed70*/  LDL.LU.64 R24, [R1+0x39a0] ;  /* 0x0039a00001187983 */ /* 0x000f1e0000300a00 */
[----:B------:R-:W-:Y:S01]  /*6ed80*/  NOP ;  /* 0x0000000000007918 */ /* 0x000fe20000000000 */
[----:B------:R0:W-:Y:S04]  /*6ed90*/  STL.64 [R1+0x5a0], R4 ;  /* 0x0005a00401007387 */ /* 0x0001e80000100a00 */
[----:B------:R2:W-:Y:S04]  /*6eda0*/  STL.64 [R1+0x5a8], R6 ;  /* 0x0005a80601007387 */ /* 0x0005e80000100a00 */
[----:B0-----:R-:W2:Y:S02]  /*6edb0*/  LDL.LU.64 R4, [R1+0x3998] ;  /* 0x0039980001047983 */ /* 0x001ea40000300a00 */
[----:B--2---:R-:W-:-:S15]  /*6edc0*/  HMMA.16816.F32.BF16 R4, R12, R4, R8 ;  /* 0x000000040c04723c */ /* 0x004fde0000041808 */
[----:B------:R-:W-:-:S04]  /*6edd0*/  NOP ;  /* 0x0000000000007918 */ /* 0x000fc80000000000 */
[----:B------:R-:W-:Y:S02]  /*6ede0*/  IMAD.MOV.U32 R8, RZ, RZ, R7 ;  /* 0x000000ffff087224 */ /* 0x000fe400078e0007 */
[----:B------:R-:W-:Y:S02]  /*6edf0*/  IMAD.MOV.U32 R9, RZ, RZ, R6 ;  /* 0x000000ffff097224 */ /* 0x000fe400078e0006 */
[----:B------:R-:W-:Y:S01]  /*6ee00*/  IMAD.MOV.U32 R10, RZ, RZ, R5 ;  /* 0x000000ffff0a7224 */ /* 0x000fe200078e0005 */
[----:B------:R-:W2:Y:S01]  /*6ee10*/  LDL.LU R6, [R1+0x3990] ;  /* 0x0039900001067983 */ /* 0x000ea20000300800 */
[----:B------:R-:W-:-:S03]  /*6ee20*/  IMAD.MOV.U32 R11, RZ, RZ, R4 ;  /* 0x000000ffff0b7224 */ /* 0x000fc600078e0004 */
[----:B------:R-:W3:Y:S04]  /*6ee30*/  LDL.LU.64 R4, [R1+0x3988] ;  /* 0x0039880001047983 */ /* 0x000ee80000300a00 */
[----:B------:R-:W-:Y:S04]  /*6ee40*/  STL [R1+0x30f4], R8 ;  /* 0x0030f40801007387 */ /* 0x000fe80000100800 */
[----:B------:R-:W-:Y:S04]  /*6ee50*/  STL [R1+0x30f0], R9 ;  /* 0x0030f00901007387 */ /* 0x000fe80000100800 */
[----:B------:R-:W-:Y:S04]  /*6ee60*/  STL [R1+0x30ec], R10 ;  /* 0x0030ec0a01007387 */ /* 0x000fe80000100800 */
[----:B------:R4:W-:Y:S02]  /*6ee70*/  STL [R1+0x30e8], R11 ;  /* 0x0030e80b01007387 */ /* 0x0009e40000100800 */
[----:B----4-:R-:W-:Y:S02]  /*6ee80*/  HMMA.16816.F32.BF16 R8, R12, R24, R16 ;  /* 0x000000180c08723c */ /* 0x010fe40000041810 */
[----:B------:R-:W-:-:S15]  /*6ee90*/  STL.64 [R1+0x38e0], R22 ;  /* 0x0038e01601007387 */ /* 0x000fde0000100a00 */
[----:B------:R-:W-:Y:S02]  /*6eea0*/  NOP ;  /* 0x0000000000007918 */ /* 0x000fe40000000000 */
[----:B------:R-:W-:Y:S04]  /*6eeb0*/  STL.64 [R1+0x580], R8 ;  /* 0x0005800801007387 */ /* 0x000fe80000100a00 */
[----:B------:R-:W-:Y:S04]  /*6eec0*/  STL.64 [R1+0x588], R10 ;  /* 0x0005880a01007387 */ /* 0x000fe80000100a00 */
[----:B------:R-:W4:Y:S04]  /*6eed0*/  LDL.LU R16, [R1+0xc80] ;  /* 0x000c800001107983 */ /* 0x000f280000300800 */
[----:B------:R-:W4:Y:S04]  /*6eee0*/  LDL.LU R17, [R1+0xc84] ;  /* 0x000c840001117983 */ /* 0x000f280000300800 */
[----:B------:R-:W2:Y:S04]  /*6eef0*/  LDL.LU R18, [R1+0xc88] ;  /* 0x000c880001127983 */ /* 0x000ea80000300800 */
[----:B------:R-:W2:Y:S01]  /*6ef00*/  LDL.LU R19, [R1+0xc8c] ;  /* 0x000c8c0001137983 */ /* 0x000ea20000300800 */
[----:B---3--:R-:W-:-:S02]  /*6ef10*/  IMAD.MOV.U32 R20, RZ, RZ, R5 ;  /* 0x000000ffff147224 */ /* 0x008fc400078e0005 */
[----:B------:R-:W-:Y:S01]  /*6ef20*/  IMAD.MOV.U32 R21, RZ, RZ, R4 ;  /* 0x000000ffff157224 */ /* 0x000fe200078e0004 */
[----:B--2---:R-:W-:Y:S04]  /*6ef30*/  STL.64 [R1+0x38f0], R18 ;  /* 0x0038f01201007387 */ /* 0x004fe80000100a00 */
[----:B----4-:R-:W-:Y:S04]  /*6ef40*/  STL.64 [R1+0x38e8], R16 ;  /* 0x0038e81001007387 */ /* 0x010fe80000100a00 */
[----:B------:R0:W-:Y:S04]  /*6ef50*/  STL.64 [R1+0x38f8], R20 ;  /* 0x0038f81401007387 */ /* 0x0001e80000100a00 */
[----:B0-----:R-:W2:Y:S04]  /*6ef60*/  LDL.64 R20, [R1+0x1a0] ;  /* 0x0001a00001147983 */ /* 0x001ea80000100a00 */
[----:B--2---:R-:W-:Y:S04]  /*6ef70*/  STL.64 [R1+0x3920], R20 ;  /* 0x0039201401007387 */ /* 0x004fe80000100a00 */
[----:B------:R-:W2:Y:S04]  /*6ef80*/  LDL.LU R16, [R1+0xc90] ;  /* 0x000c900001107983 */ /* 0x000ea80000300800 */
        /* <DEDUP_REMOVED lines=9> */
[----:B------:R-:W2:Y:S01]  /*6f020*/  LDL.64 R8, [R1+0x100] ;  /* 0x0001000001087983 */ /* 0x000ea20000100a00 */
[----:B0-----:R-:W-:-:S02]  /*6f030*/  IMAD.MOV.U32 R24, RZ, RZ, R6 ;  /* 0x000000ffff187224 */ /* 0x001fc400078e0006 */
[----:B------:R-:W-:-:S05]  /*6f040*/  IMAD.MOV.U32 R25, RZ, RZ, R3 ;  /* 0x000000ffff197224 */ /* 0x000fca00078e0003 */
[----:B------:R-:W-:Y:S04]  /*6f050*/  STL.64 [R1+0x3968], R24 ;  /* 0x0039681801007387 */ /* 0x000fe80000100a00 */
[----:B------:R-:W4:Y:S04]  /*6f060*/  LDL.64 R4, [R1+0xd0] ;  /* 0x0000d00001047983 */ /* 0x000f280000100a00 */
[----:B----4-:R0:W-:Y:S04]  /*6f070*/  STL.64 [R1+0x3960], R4 ;  /* 0x0039600401007387 */ /* 0x0101e80000100a00 */
[----:B0-----:R-:W4:Y:S04]  /*6f080*/  LDL.LU R4, [R1+0x250] ;  /* 0x0002500001047983 */ /* 0x001f280000300800 */
[----:B------:R-:W4:Y:S04]  /*6f090*/  LDL.LU R5, [R1+0x254] ;  /* 0x0002540001057983 */ /* 0x000f280000300800 */
[----:B------:R-:W2:Y:S04]  /*6f0a0*/  LDL.LU R6, [R1+0x258] ;  /* 0x0002580001067983 */ /* 0x000ea80000300800 */
[----:B------:R-:W2:Y:S01]  /*6f0b0*/  LDL.LU R7, [R1+0x25c] ;  /* 0x00025c0001077983 */ /* 0x000ea20000300800 */
[----:B------:R-:W-:-:S02]  /*6f0c0*/  IMAD.MOV.U32 R24, RZ, RZ, R2 ;  /* 0x000000ffff187224 */ /* 0x000fc400078e0002 */
[----:B------:R-:W-:Y:S01]  /*6f0d0*/  IMAD.MOV.U32 R25, RZ, RZ, R0 ;  /* 0x000000ffff197224 */ /* 0x000fe200078e0000 */
[----:B--2---:R-:W-:Y:S04]  /*6f0e0*/  STL.64 [R1+0x3978], R6 ;  /* 0x0039780601007387 */ /* 0x004fe80000100a00 */
[----:B----4-:R-:W-:Y:S04]  /*6f0f0*/  STL.64 [R1+0x3970], R4 ;  /* 0x0039700401007387 */ /* 0x010fe80000100a00 */
[----:B------:R0:W-:Y:S04]  /*6f100*/  STL.64 [R1+0x3980], R24 ;  /* 0x0039801801007387 */ /* 0x0001e80000100a00 */
        /* <DEDUP_REMOVED lines=8> */
[----:B------:R-:W3:Y:S04]  /*6f190*/  LDL.LU R20, [R1+0x220] ;  /* 0x0002200001147983 */ /* 0x000ee80000300800 */
[----:B------:R-:W3:Y:S04]  /*6f1a0*/  LDL.LU R21, [R1+0x224] ;  /* 0x0002240001157983 */ /* 0x000ee80000300800 */
[----:B------:R-:W3:Y:S04]  /*6f1b0*/  LDL.LU R22, [R1+0x228] ;  /* 0x0002280001167983 */ /* 0x000ee80000300800 */
[----:B------:R-:W3:Y:S01]  /*6f1c0*/  LDL.LU R23, [R1+0x22c] ;  /* 0x00022c0001177983 */ /* 0x000ee20000300800 */
[----:B------:R-:W-:-:S02]  /*6f1d0*/  IMAD.MOV.U32 R28, RZ, RZ, R8 ;  /* 0x000000ffff1c7224 */ /* 0x000fc400078e0008 */
[----:B------:R-:W-:Y:S01]  /*6f1e0*/  IMAD.MOV.U32 R0, RZ, RZ, R9 ;  /* 0x000000ffff007224 */ /* 0x000fe200078e0009 */
[----:B--2---:R-:W-:-:S15]  /*6f1f0*/  HMMA.16816.F32.BF16 R24, R12, R8, R24 ;  /* 0x000000080c18723c */ /* 0x004fde0000041818 */
[----:B------:R-:W-:-:S04]  /*6f200*/  NOP ;  /* 0x0000000000007918 */ /* 0x000fc80000000000 */
[----:B------:R-:W-:Y:S02]  /*6f210*/  IMAD.MOV.U32 R8, RZ, RZ, R24 ;  /* 0x000000ffff087224 */ /* 0x000fe400078e0018 */
[----:B------:R-:W-:Y:S01]  /*6f220*/  IMAD.MOV.U32 R9, RZ, RZ, R25 ;  /* 0x000000ffff097224 */ /* 0x000fe200078e0019 */
[----:B---3--:R-:W-:Y:S04]  /*6f230*/  STL.64 [R1+0x3930], R22 ;  /* 0x0039301601007387 */ /* 0x008fe80000100a00 */
[----:B------:R0:W-:Y:S04]  /*6f240*/  STL.64 [R1+0x3928], R20 ;  /* 0x0039281401007387 */ /* 0x0001e80000100a00 */
[----:B0-----:R-:W2:Y:S04]  /*6f250*/  LDL.LU R20, [R1+0x230] ;  /* 0x0002300001147983 */ /* 0x001ea80000300800 */
[----:B------:R-:W2:Y:S04]  /*6f260*/  LDL.LU R21, [R1+0x234] ;  /* 0x0002340001157983 */ /* 0x000ea80000300800 */
[----:B------:R-:W2:Y:S04]  /*6f270*/  LDL.LU R22, [R1+0x238] ;  /* 0x0002380001167983 */ /* 0x000ea80000300800 */
[----:B------:R-:W2:Y:S04]  /*6f280*/  LDL.LU R23, [R1+0x23c] ;  /* 0x00023c0001177983 */ /* 0x000ea80000300800 */
[----:B------:R-:W-:Y:S04]  /*6f290*/  STL.64 [R1+0x3908], R18 ;  /* 0x0039081201007387 */ /* 0x000fe80000100a00 */
[----:B------:R0:W-:Y:S01]  /*6f2a0*/  STL.64 [R1+0x3900], R16 ;  /* 0x0039001001007387 */ /* 0x0001e20000100a00 */
[----:B------:R-:W-:-:S02]  /*6f2b0*/  IMAD.MOV.U32 R10, RZ, RZ, R26 ;  /* 0x000000ffff0a7224 */ /* 0x000fc400078e001a */
[----:B------:R-:W-:Y:S01]  /*6f2c0*/  IMAD.MOV.U32 R11, RZ, RZ, R27 ;  /* 0x000000ffff0b7224 */ /* 0x000fe200078e001b */
[----:B0-----:R-:W3:Y:S04]  /*6f2d0*/  LDL.LU R16, [R1+0xca0] ;  /* 0x000ca00001107983 */ /* 0x001ee80000300800 */
[----:B------:R-:W3:Y:S04]  /*6f2e0*/  LDL.LU R17, [R1+0xca4] ;  /* 0x000ca40001117983 */ /* 0x000ee80000300800 */
[----:B------:R-:W3:Y:S04]  /*6f2f0*/  LDL.LU R18, [R1+0xca8] ;  /* 0x000ca80001127983 */ /* 0x000ee80000300800 */
[----:B------:R-:W3:Y:S04]  /*6f300*/  LDL.LU R19, [R1+0xcac] ;  /* 0x000cac0001137983 */ /* 0x000ee80000300800 */
[----:B------:R-:W4:Y:S04]  /*6f310*/  LDL.LU.64 R24, [R1+0x3980] ;  /* 0x0039800001187983 */ /* 0x000f280000300a00 */
[----:B------:R-:W-:Y:S04]  /*6f320*/  STL.64 [R1+0x3100], R10 ;  /* 0x0031000a01007387 */ /* 0x000fe80000100a00 */
[----:B------:R0:W-:Y:S04]  /*6f330*/  STL.64 [R1+0x30f8], R8 ;  /* 0x0030f80801007387 */ /* 0x0001e80000100a00 */
[----:B0-----:R-:W2:Y:S01]  /*6f340*/  LDL.LU.64 R8, [R1+0x140] ;  /* 0x0001400001087983 */ /* 0x001ea20000300a00 */
[C---:B----4-:R-:W-:Y:S03]  /*6f350*/  HMMA.16816.F32.BF16 R24, R12.reuse, R24, R4 ;  /* 0x000000180c18723c */ /* 0x050fe60000041804 */
        /* <DEDUP_REMOVED lines=20> */
[----:B------:R-:W-:Y:S04]  /*6f4a0*/  STL.64 [R1+0x540], R24 ;  /* 0x0005401801007387 */ /* 0x000fe80000100a00 */
[----:B------:R0:W-:Y:S04]  /*6f4b0*/  STL.64 [R1+0x548], R26 ;  /* 0x0005481a01007387 */ /* 0x0001e80000100a00 */
[----:B0-----:R-:W2:Y:S01]  /*6f4c0*/  LDL.LU R26, [R1+0x3948] ;  /* 0x00394800011a7983 */ /* 0x001ea20000300800 */
[----:B------:R-:W-:-:S03]  /*6f4d0*/  IMAD.MOV.U32 R27, RZ, RZ, R5 ;  /* 0x000000ffff1b7224 */ /* 0x000fc600078e0005 */
[----:B------:R-:W4:Y:S04]  /*6f4e0*/  LDL.LU.64 R24, [R1+0x3940] ;  /* 0x0039400001187983 */ /* 0x000f280000300a00 */
[----:B------:R-:W2:Y:S04]  /*6f4f0*/  LDL.LU.64 R4, [R1+0x3938] ;  /* 0x0039380001047983 */ /* 0x000ea80000300a00 */
[----:B------:R-:W-:Y:S01]  /*6f500*/  STL [R1+0x3838], R29 ;  /* 0x0038381d01007387 */ /* 0x000fe20000100800 */
[----:B--2---:R-:W-:-:S15]  /*6f510*/  HMMA.16816.F32.BF16 R20, R12, R4, R20 ;  /* 0x000000040c14723c */ /* 0x004fde0000041814 */
[----:B------:R-:W-:-:S04]  /*6f520*/  NOP ;  /* 0x0000000000007918 */ /* 0x000fc80000000000 */
[----:B------:R-:W-:Y:S04]  /*6f530*/  STL.64 [R1+0x530], R20 ;  /* 0x0005301401007387 */ /* 0x000fe80000100a00 */
[----:B------:R0:W-:Y:S04]  /*6f540*/  STL.64 [R1+0x538], R22 ;  /* 0x0005381601007387 */ /* 0x0001e80000100a00 */
[----:B0-----:R-:W4:Y:S04]  /*6f550*/  LDL.LU.64 R22, [R1+0x3930] ;  /* 0x0039300001167983 */ /* 0x001f280000300a00 */
[----:B------:R-:W4:Y:S04]  /*6f560*/  LDL.LU.64 R20, [R1+0x3928] ;  /* 0x0039280001147983 */ /* 0x000f280000300a00 */
[----:B------:R0:W-:Y:S04]  /*6f570*/  STL.64 [R1+0x3890], R4 ;  /* 0x0038900401007387 */ /* 0x0001e80000100a00 */
[----:B0-----:R-:W2:Y:S01]  /*6f580*/  LDL.64 R4, [R1+0x180] ;  /* 0x0001800001047983 */ /* 0x001ea20000100a00 */
[----:B----4-:R-:W-:Y:S03]  /*6f590*/  HMMA.16816.F32.BF16 R12, R12, R24, R20 ;  /* 0x000000180c0c723c */ /* 0x010fe60000041814 */
[----:B------:R-:W4:-:S15]  /*6f5a0*/  LDL.LU.64 R20, [R1+0x3920] ;  /* 0x0039200001147983 */ /* 0x000f1e0000300a00 */
[----:B------:R-:W-:Y:S01]  /*6f5b0*/  NOP ;  /* 0x0000000000007918 */ /* 0x000fe20000000000 */
[----:B------:R-:W-:Y:S04]  /*6f5c0*/  STL.64 [R1+0x520], R12 ;  /* 0x0005200c01007387 */ /* 0x000fe80000100a00 */
[----:B------:R0:W-:Y:S04]  /*6f5d0*/  STL.64 [R1+0x528], R14 ;  /* 0x0005280e01007387 */ /* 0x0001e80000100a00 */
[----:B0-----:R-:W3:Y:S04]  /*6f5e0*/  LDL.LU.64 R14, [R1+0x3918] ;  /* 0x00391800010e7983 */ /* 0x001ee80000300a00 */
[----:B------:R-:W3:Y:S04]  /*6f5f0*/  LDL.LU.64 R12, [R1+0x3910] ;  /* 0x00391000010c7983 */ /* 0x000ee80000300a00 */
[----:B------:R-:W-:Y:S04]  /*6f600*/  STL [R1+0x3810], R26 ;  /* 0x0038101a01007387 */ /* 0x000fe80000100800 */
[----:B------:R4:W-:Y:S02]  /*6f610*/  STL.64 [R1+0x3808], R24 ;  /* 0x0038081801007387 */ /* 0x0009e40000100a00 */
[----:B----4-:R-:W-:-:S02]  /*6f620*/  IMAD.MOV.U32 R25, RZ, RZ, R20 ;  /* 0x000000ffff197224 */ /* 0x010fc400078e0014 */
[----:B------:R-:W-:Y:S01]  /*6f630*/  IMAD.MOV.U32 R24, RZ, RZ, R21 ;  /* 0x000000ffff187224 */ /* 0x000fe200078e0015 */
[----:B---3--:R-:W-:-:S15]  /*6f640*/  HMMA.16816.F32.BF16 R16, R12, R20, R16 ;  /* 0x000000140c10723c */ /* 0x008fde0000041810 */
[----:B------:R-:W-:-:S04]  /*6f650*/  NOP ;  /* 0x0000000000007918 */ /* 0x000fc80000000000 */
[----:B------:R-:W-:Y:S04]  /*6f660*/  STL.64 [R1+0x510], R16 ;  /* 0x0005101001007387 */ /* 0x000fe80000100a00 */
[----:B------:R0:W-:Y:S04]  /*6f670*/  STL.64 [R1+0x518], R18 ;  /* 0x0005181201007387 */ /* 0x0001e80000100a00 */
[----:B0-----:R-:W3:Y:S04]  /*6f680*/  LDL.LU.64 R18, [R1+0x3908] ;  /* 0x0039080001127983 */ /* 0x001ee80000300a00 */
[----:B------:R-:W3:Y:S04]  /*6f690*/  LDL.LU.64 R16, [R1+0x3900] ;  /* 0x0039000001107983 */ /* 0x000ee80000300a00 */
[----:B------:R-:W3:Y:S02]  /*6f6a0*/  LDL.LU.64 R20, [R1+0x38f8] ;  /* 0x0038f80001147983 */ /* 0x000ee40000300a00 */
[----:B---3--:R-:W-:Y:S02]  /*6f6b0*/  HMMA.16816.F32.BF16 R20, R12, R20, R16 ;  /* 0x000000140c14723c */ /* 0x008fe40000041810 */
[----:B------:R-:W2:Y:S04]  /*6f6c0*/  LDL.LU.64 R18, [R1+0x38f0] ;  /* 0x0038f00001127983 */ /* 0x000ea80000300a00 */
[----:B------:R-:W2:-:S13]  /*6f6d0*/  LDL.LU.64 R16, [R1+0x38e8] ;  /* 0x0038e80001107983 */ /* 0x000e9a0000300a00 */
[----:B------:R-:W-:Y:S04]  /*6f6e0*/  STL.64 [R1+0x500], R20 ;  /* 0x0005001401007387 */ /* 0x000fe80000100a00 */
[----:B------:R0:W-:Y:S04]  /*6f6f0*/  STL.64 [R1+0x508], R22 ;  /* 0x0005081601007387 */ /* 0x0001e80000100a00 */
[----:B0-----:R-:W3:Y:S01]  /*6f700*/  LDL.LU.64 R22, [R1+0x38e0] ;  /* 0x0038e00001167983 */ /* 0x001ee20000300a00 */
[----:B--2---:R-:W-:-:S15]  /*6f710*/  HMMA.16816.F32.BF16 R16, R12, R4, R16 ;  /* 0x000000040c10723c */ /* 0x004fde0000041810 */
[----:B------:R-:W-:-:S04]  /*6f720*/  NOP ;  /* 0x0000000000007918 */ /* 0x000fc80000000000 */
[----:B------:R-:W-:Y:S04]  /*6f730*/  STL.64 [R1+0x4f0], R16 ;  /* 0x0004f01001007387 */ /* 0x000fe80000100a00 */
[----:B------:R0:W-:Y:S04]  /*6f740*/  STL.64 [R1+0x4f8], R18 ;  /* 0x0004f81201007387 */ /* 0x0001e80000100a00 */
[----:B0-----:R-:W2:Y:S04]  /*6f750*/  LDL.LU.64 R18, [R1+0x38d8] ;  /* 0x0038d80001127983 */ /* 0x001ea80000300a00 */
[----:B------:R-:W4:Y:S01]  /*6f760*/  LDL.LU.64 R16, [R1+0x38d0] ;  /* 0x0038d00001107983 */ /* 0x000f220000300a00 */
[----:B------:R-:W-:-:S02]  /*6f770*/  IMAD.MOV.U32 R29, RZ, RZ, R4 ;  /* 0x000000ffff1d7224 */ /* 0x000fc400078e0004 */
[----:B------:R-:W-:-:S05]  /*6f780*/  IMAD.MOV.U32 R26, RZ, RZ, R5 ;  /* 0x000000ffff1a7224 */ /* 0x000fca00078e0005 */
[----:B------:R-:W-:Y:S04]  /*6f790*/  STL.64 [R1+0x3848], R26 ;  /* 0x0038481a01007387 */ /* 0x000fe80000100a00 */
[----:B------:R0:W-:Y:S04]  /*6f7a0*/  STL.64 [R1+0x3840], R24 ;  /* 0x0038401801007387 */ /* 0x0001e80000100a00 */
[----:B0-----:R-:W2:Y:S01]  /*6f7b0*/  LDL.LU R24, [R1+0xbf0] ;  /* 0x000bf00001187983 */ /* 0x001ea20000300800 */
[----:B----4-:R-:W-:-:S15]  /*6f7c0*/  HMMA.16816.F32.BF16 R4, R12, R16, R8 ;  /* 0x000000100c04723c */ /* 0x010fde0000041808 */
[----:B------:R-:W-:-:S04]  /*6f7d0*/  NOP ;  /* 0x0000000000007918 */ /* 0x000fc80000000000 */
[----:B------:R-:W-:Y:S04]  /*6f7e0*/  STL.64 [R1+0x4e0], R4 ;  /* 0x0004e00401007387 */ /* 0x000fe80000100a00 */
[----:B------:R-:W-:Y:S04]  /*6f7f0*/  STL.64 [R1+0x4e8], R6 ;  /* 0x0004e80601007387 */ /* 0x000fe80000100a00 */
        /* <DEDUP_REMOVED lines=9> */
[----:B------:R-:W2:Y:S04]  /*6f890*/  LDL.64 R4, [R1+0x130] ;  /* 0x0001300001047983 */ /* 0x000ea80000100a00 */
[----:B--2---:R0:W-:Y:S04]  /*6f8a0*/  STL.64 [R1+0x38a0], R4 ;  /* 0x0038a00401007387 */ /* 0x0041e80000100a00 */
        /* <DEDUP_REMOVED lines=12> */
[----:B------:R-:W2:Y:S04]  /*6f970*/  LDL.64 R8, [R1+0x150] ;  /* 0x0001500001087983 */ /* 0x000ea80000100a00 */
[----:B0-----:R-:W2:Y:S04]  /*6f980*/  LDL.64 R4, [R1+0x160] ;  /* 0x0001600001047983 */ /* 0x001ea80000100a00 */
[----:B----4-:R-:W-:Y:S04]  /*6f990*/  STL.64 [R1+0x3868], R26 ;  /* 0x0038681a01007387 */ /* 0x010fe80000100a00 */
[----:B------:R0:W-:Y:S04]  /*6f9a0*/  STL.64 [R1+0x3860], R24 ;  /* 0x0038601801007387 */ /* 0x0001e80000100a00 */
[----:B0-----:R-:W4:Y:S04]  /*6f9b0*/  LDL.64 R24, [R1+0x110] ;  /* 0x0001100001187983 */ /* 0x001f280000100a00 */
[----:B----4-:R0:W-:Y:S04]  /*6f9c0*/  STL.64 [R1+0x3878], R24 ;  /* 0x0038781801007387 */ /* 0x0101e80000100a00 */
[----:B0-----:R-:W4:Y:S01]  /*6f9d0*/  LDL.64 R24, [R1+0x120] ;  /* 0x0001200001187983 */ /* 0x001f220000100a00 */
[----:B---3--:R-:W-:Y:S01]  /*6f9e0*/  MOV R2, R22 ;  /* 0x0000001600027202 */ /* 0x008fe20000000f00 */
[----:B------:R-:W-:-:S02]  /*6f9f0*/  IMAD.MOV.U32 R3, RZ, RZ, R23 ;  /* 0x000000ffff037224 */ /* 0x000fc400078e0017 */
[----:B----4-:R0:W-:Y:S04]  /*6fa00*/  STL.64 [R1+0x3898], R24 ;  /* 0x0038981801007387 */ /* 0x0101e80000100a00 */
[----:B0-----:R-:W3:Y:S04]  /*6fa10*/  LDL.LU R24, [R1+0xc30] ;  /* 0x000c300001187983 */ /* 0x001ee80000300800 */
[----:B------:R-:W3:Y:S04]  /*6fa20*/  LDL.LU R25, [R1+0xc34] ;  /* 0x000c340001197983 */ /* 0x000ee80000300800 */
[----:B------:R-:W3:Y:S04]  /*6fa30*/  LDL.LU R26, [R1+0xc38] ;  /* 0x000c3800011a7983 */ /* 0x000ee80000300800 */
[----:B------:R-:W3:Y:S04]  /*6fa40*/  LDL.LU R27, [R1+0xc3c] ;  /* 0x000c3c00011b7983 */ /* 0x000ee80000300800 */
[----:B------:R-:W-:Y:S04]  /*6fa50*/  STL.64 [R1+0x37a8], R18 ;  /* 0x0037a81201007387 */ /* 0x000fe80000100a00 */
[----:B------:R0:W-:Y:S04]  /*6fa60*/  STL.64 [R1+0x37a0], R16 ;  /* 0x0037a01001007387 */ /* 0x0001e80000100a00 */
[----:B0-----:R-:W2:Y:S04]  /*6fa70*/  LDL.LU R16, [R1+0xc60] ;  /* 0x000c600001107983 */ /* 0x001ea80000300800 */
[----:B------:R-:W2:Y:S04]  /*6fa80*/  LDL.LU R17, [R1+0xc64] ;  /* 0x000c640001117983 */ /* 0x000ea80000300800 */
[----:B------:R-:W2:Y:S04]  /*6fa90*/  LDL.LU R18, [R1+0xc68] ;  /* 0x000c680001127983 */ /* 0x000ea80000300800 */
[----:B------:R-:W2:Y:S04]  /*6faa0*/  LDL.LU R19, [R1+0xc6c] ;  /* 0x000c6c0001137983 */ /* 0x000ea80000300800 */
        /* <DEDUP_REMOVED lines=8> */
[----:B------:R0:W-:Y:S04]  /*6fb30*/  STL.64 [R1+0x3870], R20 ;  /* 0x0038701401007387 */ /* 0x0001e80000100a00 */
[----:B0-----:R-:W2:Y:S04]  /*6fb40*/  LDL.LU R20, [R1+0xc10] ;  /* 0x000c100001147983 */ /* 0x001ea80000300800 */
[----:B------:R-:W2:Y:S04]  /*6fb50*/  LDL.LU R21, [R1+0xc14] ;  /* 0x000c140001157983 */ /* 0x000ea80000300800 */
[----:B------:R-:W4:Y:S04]  /*6fb60*/  LDL.LU R22, [R1+0xc18] ;  /* 0x000c180001167983 */ /* 0x000f280000300800 */
[----:B------:R-:W4:Y:S01]  /*6fb70*/  LDL.LU R23, [R1+0xc1c] ;  /* 0x000c1c0001177983 */ /* 0x000f220000300800 */
[----:B------:R-:W-:Y:S03]  /*6fb80*/  HMMA.16816.F32.BF16 R16, R12, R4, R16 ;  /* 0x000000040c10723c */ /* 0x000fe60000041810 */
[----:B----4-:R-:W-:Y:S04]  /*6fb90*/  STL.64 [R1+0x3888], R22 ;  /* 0x0038881601007387 */ /* 0x010fe80000100a00 */
[----:B--2---:R0:W-:Y:S04]  /*6fba0*/  STL.64 [R1+0x3880], R20 ;  /* 0x0038801401007387 */ /* 0x0041e80000100a00 */
[----:B0-----:R-:W2:Y:S04]  /*6fbb0*/  LDL.LU R20, [R1+0xc20] ;  /* 0x000c200001147983 */ /* 0x001ea80000300800 */
[----:B------:R-:W2:Y:S04]  /*6fbc0*/  LDL.LU R21, [R1+0xc24] ;  /* 0x000c240001157983 */ /* 0x000ea80000300800 */
[----:B------:R-:W2:Y:S04]  /*6fbd0*/  LDL.LU R22, [R1+0xc28] ;  /* 0x000c280001167983 */ /* 0x000ea80000300800 */
[----:B------:R-:W2:Y:S04]  /*6fbe0*/  LDL.LU R23, [R1+0xc2c] ;  /* 0x000c2c0001177983 */ /* 0x000ea80000300800 */
[----:B------:R0:W-:Y:S04]  /*6fbf0*/  STL.64 [R1+0x4d0], R16 ;  /* 0x0004d01001007387 */ /* 0x0001e80000100a00 */
[----:B------:R1:W-:Y:S04]  /*6fc00*/  STL.64 [R1+0x4d8], R18 ;  /* 0x0004d81201007387 */ /* 0x0003e80000100a00 */
[----:B------:R-:W4:Y:S01]  /*6fc10*/  LDL.LU.64 R6, [R1+0x38c8] ;  /* 0x0038c80001067983 */ /* 0x000f220000300a00 */
[----:B0-----:R-:W-:-:S02]  /*6fc20*/  IMAD.MOV.U32 R17, RZ, RZ, R4 ;  /* 0x000000ffff117224 */ /* 0x001fc400078e0004 */
[----:B------:R-:W-:Y:S02]  /*6fc30*/  IMAD.MOV.U32 R16, RZ, RZ, R5 ;  /* 0x000000ffff107224 */ /* 0x000fe400078e0005 */
[----:B------:R-:W4:Y:S01]  /*6fc40*/  LDL.LU.64 R4, [R1+0x38c0] ;  /* 0x0038c00001047983 */ /* 0x000f220000300a00 */
[----:B-1----:R-:W-:Y:S02]  /*6fc50*/  IMAD.MOV.U32 R18, RZ, RZ, R8 ;  /* 0x000000ffff127224 */ /* 0x002fe400078e0008 */
[----:B------:R-:W-:Y:S01]  /*6fc60*/  IMAD.MOV.U32 R11, RZ, RZ, R9 ;  /* 0x000000ffff0b7224 */ /* 0x000fe200078e0009 */
[----:B----4-:R-:W-:-:S15]  /*6fc70*/  HMMA.16816.F32.BF16 R4, R12, R8, R4 ;  /* 0x000000080c04723c */ /* 0x010fde0000041804 */
[----:B------:R-:W-:-:S04]  /*6fc80*/  NOP ;  /* 0x0000000000007918 */ /* 0x000fc80000000000 */
        /* <DEDUP_REMOVED lines=8> */
[----:B------:R-:W-:Y:S04]  /*6fd10*/  STL.64 [R1+0x4b8], R6 ;  /* 0x0004b80601007387 */ /* 0x000fe80000100a00 */
[----:B0-----:R-:W3:Y:S02]  /*6fd20*/  LDL.LU.64 R4, [R1+0x38a0] ;  /* 0x0038a00001047983 */ /* 0x001ee40000300a00 */
[----:B---3--:R-:W-:-:S15]  /*6fd30*/  HMMA.16816.F32.BF16 R24, R12, R4, R24 ;  /* 0x000000040c18723c */ /* 0x008fde0000041818 */
[----:B------:R-:W-:-:S04]  /*6fd40*/  NOP ;  /* 0x0000000000007918 */ /* 0x000fc80000000000 */
[----:B------:R0:W-:Y:S04]  /*6fd50*/  STL.64 [R1+0x4a0], R24 ;  /* 0x0004a01801007387 */ /* 0x0001e80000100a00 */
[----:B------:R-:W-:Y:S04]  /*6fd60*/  STL.64 [R1+0x4a8], R26 ;  /* 0x0004a81a01007387 */ /* 0x000fe80000100a00 */
[----:B0-----:R-:W2:Y:S01]  /*6fd70*/  LDL.LU.64 R24, [R1+0x3898] ;  /* 0x0038980001187983 */ /* 0x001ea20000300a00 */
[----:B------:R-:W-:Y:S02]  /*6fd80*/  IMAD.MOV.U32 R10, RZ, RZ, R4 ;  /* 0x000000ffff0a7224 */ /* 0x000fe400078e0004 */
[----:B------:R-:W-:-:S02]  /*6fd90*/  IMAD.MOV.U32 R7, RZ, RZ, R5 ;  /* 0x000000ffff077224 */ /* 0x000fc400078e0005 */
[----:B------:R-:W3:Y:S01]  /*6fda0*/  LDL.LU.64 R4, [R1+0x3890] ;  /* 0x0038900001047983 */ /* 0x000ee20000300a00 */
        /* <DEDUP_REMOVED lines=23> */
[----:B------:R-:W2:Y:S04]  /*6ff20*/  LDL.LU.64 R24, [R1+0x3850] ;  /* 0x0038500001187983 */ /* 0x000ea80000300a00 */
[----:B------:R0:W-:Y:S04]  /*6ff30*/  STL.64 [R1+0x3740], R20 ;  /* 0x0037401401007387 */ /* 0x0001e80000100a00 */
[----:B------:R-:W-:Y:S01]  /*6ff40*/  STL.64 [R1+0x3748], R22 ;  /* 0x0037481601007387 */ /* 0x000fe20000100a00 */
[----:B0-----:R-:W-:-:S02]  /*6ff50*/  IMAD.MOV.U32 R20, RZ, RZ, R10 ;  /* 0x000000ffff147224 */ /* 0x001fc400078e000a */
[----:B------:R-:W-:-:S05]  /*6ff60*/  IMAD.MOV.U32 R21, RZ, RZ, R7 ;  /* 0x000000ffff157224 */ /* 0x000fca00078e0007 */
[----:B------:R0:W-:Y:S04]  /*6ff70*/  STL.64 [R1+0x3758], R20 ;  /* 0x0037581401007387 */ /* 0x0001e80000100a00 */
[----:B0-----:R-:W2:Y:S02]  /*6ff80*/  LDL.64 R20, [R1+0xf0] ;  /* 0x0000f00001147983 */ /* 0x001ea40000100a00 */
        /* <DEDUP_REMOVED lines=9> */
[----:B---3--:R0:W-:Y:S04]  /*70020*/  STL.64 [R1+0x3818], R4 ;  /* 0x0038180401007387 */ /* 0x0081e80000100a00 */
[----:B0-----:R-:W3:Y:S04]  /*70030*/  LDL.64 R4, [R1+0xe0] ;  /* 0x0000e00001047983 */ /* 0x001ee80000100a00 */
[----:B------:R-:W2:Y:S04]  /*70040*/  LDL.LU R20, [R1+0x980] ;  /* 0x0009800001147983 */ /* 0x000ea80000300800 */
[----:B------:R-:W2:Y:S04]  /*70050*/  LDL.LU R21, [R1+0x984] ;  /* 0x0009840001157983 */ /* 0x000ea80000300800 */
[----:B------:R-:W2:Y:S04]  /*70060*/  LDL.LU R22, [R1+0x988] ;  /* 0x0009880001167983 */ /* 0x000ea80000300800 */
[----:B------:R-:W2:Y:S04]  /*70070*/  LDL.LU R23, [R1+0x98c] ;  /* 0x00098c0001177983 */ /* 0x000ea80000300800 */
[----:B--2---:R-:W-:Y:S04]  /*70080*/  STL.64 [R1+0x3768], R22 ;  /* 0x0037681601007387 */ /* 0x004fe80000100a00 */
[----:B------:R0:W-:Y:S02]  /*70090*/  STL.64 [R1+0x3760], R20 ;  /* 0x0037601401007387 */ /* 0x0001e40000100a00 */
[----:B0-----:R-:W-:-:S02]  /*700a0*/  IMAD.MOV.U32 R20, RZ, RZ, R18 ;  /* 0x000000ffff147224 */ /* 0x001fc400078e0012 */
[----:B------:R-:W-:-:S05]  /*700b0*/  IMAD.MOV.U32 R21, RZ, RZ, R11 ;  /* 0x000000ffff157224 */ /* 0x000fca00078e000b */
        /* <DEDUP_REMOVED lines=10> */
[----:B------:R-:W-:-:S05]  /*70160*/  IMAD.MOV.U32 R21, RZ, RZ, R16 ;  /* 0x000000ffff157224 */ /* 0x000fca00078e0010 */
        /* <DEDUP_REMOVED lines=8> */
[----:B--2---:R-:W-:Y:S04]  /*701f0*/  STL.64 [R1+0x37b0], R20 ;  /* 0x0037b01401007387 */ /* 0x004fe80000100a00 */
[----:B------:R-:W2:Y:S04]  /*70200*/  LDL.LU R29, [R1+0x3838] ;  /* 0x00383800011d7983 */ /* 0x000ea80000300800 */
[----:B------:R0:W-:Y:S04]  /*70210*/  STL.64 [R1+0x37c0], R16 ;  /* 0x0037c01001007387 */ /* 0x0001e80000100a00 */
[----:B0-----:R-:W3:Y:S01]  /*70220*/  LDL.64 R16, [R1+0x190] ;  /* 0x0001900001107983 */ /* 0x001ee20000100a00 */
[----:B------:R-:W-:-:S02]  /*70230*/  IMAD.MOV.U32 R11, RZ, RZ, R5 ;  /* 0x000000ffff0b7224 */ /* 0x000fc400078e0005 */
[----:B------:R-:W-:Y:S01]  /*70240*/  IMAD.MOV.U32 R5, RZ, RZ, R27 ;  /* 0x000000ffff057224 */ /* 0x000fe200078e001b */
[----:B---3--:R4:W-:Y:S04]  /*70250*/  STL.64 [R1+0x37d8], R16 ;  /* 0x0037d81001007387 */ /* 0x0089e80000100a00 */
[----:B------:R-:W3:Y:S04]  /*70260*/  LDL.LU R20, [R1+0x9a0] ;  /* 0x0009a00001147983 */ /* 0x000ee80000300800 */
[----:B------:R-:W3:Y:S04]  /*70270*/  LDL.LU R21, [R1+0x9a4] ;  /* 0x0009a40001157983 */ /* 0x000ee80000300800 */
[----:B------:R-:W2:Y:S01]  /*70280*/  LDL.LU R22, [R1+0x9a8] ;  /* 0x0009a80001167983 */ /* 0x000ea20000300800 */
[----:B----4-:R-:W-:-:S02]  /*70290*/  IMAD.MOV.U32 R17, RZ, RZ, R24 ;  /* 0x000000ffff117224 */ /* 0x010fc400078e0018 */
[----:B------:R-:W-:Y:S01]  /*702a0*/  IMAD.MOV.U32 R16, RZ, RZ, R25 ;  /* 0x000000ffff107224 */ /* 0x000fe200078e0019 */
[----:B------:R-:W2:Y:S04]  /*702b0*/  LDL.LU R23, [R1+0x9ac] ;  /* 0x0009ac0001177983 */ /* 0x000ea80000300800 */
[----:B------:R-:W4:Y:S04]  /*702c0*/  LDL.LU R24, [R1+0xbc0] ;  /* 0x000bc00001187983 */ /* 0x000f280000300800 */
        /* <DEDUP_REMOVED lines=9> */
[----:B------:R0:W-:Y:S04]  /*70360*/  STL.64 [R1+0x3800], R16 ;  /* 0x0038001001007387 */ /* 0x0001e80000100a00 */
[----:B0-----:R-:W4:Y:S04]  /*70370*/  LDL.LU R16, [R1+0xbb0] ;  /* 0x000bb00001107983 */ /* 0x001f280000300800 */
[----:B------:R-:W4:Y:S04]  /*70380*/  LDL.LU R17, [R1+0xbb4] ;  /* 0x000bb40001117983 */ /* 0x000f280000300800 */
[----:B------:R-:W4:Y:S04]  /*70390*/  LDL.LU R18, [R1+0xbb8] ;  /* 0x000bb80001127983 */ /* 0x000f280000300800 */
[----:B------:R-:W4:Y:S04]  /*703a0*/  LDL.LU R19, [R1+0xbbc] ;  /* 0x000bbc0001137983 */ /* 0x000f280000300800 */
[----:B------:R-:W-:Y:S04]  /*703b0*/  STL.64 [R1+0x37d0], R22 ;  /* 0x0037d01601007387 */ /* 0x000fe80000100a00 */
[----:B---3--:R0:W-:Y:S04]  /*703c0*/  STL.64 [R1+0x37c8], R20 ;  /* 0x0037c81401007387 */ /* 0x0081e80000100a00 */
        /* <DEDUP_REMOVED lines=36> */
[----:B------:R-:W4:Y:S04]  /*70610*/  LDL.LU.64 R24, [R1+0x3808] ;  /* 0x0038080001187983 */ /* 0x000f280000300a00 */
[----:B------:R-:W-:Y:S01]  /*70620*/  STL.64 [R1+0x36f8], R4 ;  /* 0x0036f80401007387 */ /* 0x000fe20000100a00 */
[----:B----4-:R-:W-:Y:S03]  /*70630*/  HMMA.16816.F32.BF16 R12, R12, R24, R16 ;  /* 0x000000180c0c723c */ /* 0x010fe60000041810 */
[----:B------:R-:W4:-:S15]  /*70640*/  LDL.LU.64 R16, [R1+0x3800] ;  /* 0x0038000001107983 */ /* 0x000f1e0000300a00 */
[----:B------:R-:W-:Y:S01]  /*70650*/  NOP ;  /* 0x0000000000007918 */ /* 0x000fe20000000000 */
[----:B------:R-:W-:Y:S04]  /*70660*/  STL.64 [R1+0x420], R12 ;  /* 0x0004200c01007387 */ /* 0x000fe80000100a00 */
[----:B------:R0:W-:Y:S04]  /*70670*/  STL.64 [R1+0x428], R14 ;  /* 0x0004280e01007387 */ /* 0x0001e80000100a00 */
[----:B0-----:R-:W4:Y:S04]  /*70680*/  LDL.LU.64 R14, [R1+0x37f8] ;  /* 0x0037f800010e7983 */ /* 0x001f280000300a00 */
[----:B------:R-:W4:Y:S04]  /*70690*/  LDL.LU.64 R12, [R1+0x37f0] ;  /* 0x0037f000010c7983 */ /* 0x000f280000300a00 */
[----:B---3--:R-:W-:Y:S04]  /*706a0*/  STL [R1+0x36f0], R26 ;  /* 0x0036f01a01007387 */ /* 0x008fe80000100800 */
[----:B------:R2:W-:Y:S02]  /*706b0*/  STL.64 [R1+0x36e8], R24 ;  /* 0x0036e81801007387 */ /* 0x0005e40000100a00 */
[----:B--2---:R-:W-:-:S02]  /*706c0*/  IMAD.MOV.U32 R24, RZ, RZ, R6 ;  /* 0x000000ffff187224 */ /* 0x004fc400078e0006 */
[----:B------:R-:W-:-:S05]  /*706d0*/  IMAD.MOV.U32 R25, RZ, RZ, R0 ;  /* 0x000000ffff197224 */ /* 0x000fca00078e0000 */
[----:B------:R0:W-:Y:S04]  /*706e0*/  STL.64 [R1+0x3750], R24 ;  /* 0x0037501801007387 */ /* 0x0001e80000100a00 */
[----:B0-----:R-:W2:Y:S04]  /*706f0*/  LDL.LU R24, [R1+0x970] ;  /* 0x0009700001187983 */ /* 0x001ea80000300800 */
[----:B------:R-:W2:Y:S04]  /*70700*/  LDL.LU R25, [R1+0x974] ;  /* 0x0009740001197983 */ /* 0x000ea80000300800 */
[----:B------:R-:W2:Y:S04]  /*70710*/  LDL.LU R26, [R1+0x978] ;  /* 0x00097800011a7983 */ /* 0x000ea80000300800 */
[----:B------:R-:W2:Y:S01]  /*70720*/  LDL.LU R27, [R1+0x97c] ;  /* 0x00097c00011b7983 */ /* 0x000ea20000300800 */
[----:B----4-:R-:W-:Y:S03]  /*70730*/  HMMA.16816.F32.BF16 R16, R12, R16, R20 ;  /* 0x000000100c10723c */ /* 0x010fe60000041814 */
[----:B------:R-:W3:Y:S04]  /*70740*/  LDL.LU.64 R22, [R1+0x37e8] ;  /* 0x0037e80001167983 */ /* 0x000ee80000300a00 */
[----:B------:R-:W3:-:S12]  /*70750*/  LDL.LU.64 R20, [R1+0x37e0] ;  /* 0x0037e00001147983 */ /* 0x000ed80000300a00 */
        /* <DEDUP_REMOVED lines=47> */
[----:B0-----:R-:W1:Y:S04]  /*70a50*/  LDL.LU.64 R20, [R1+0x3758] ;  /* 0x0037580001147983 */ /* 0x001e680000300a00 */
[----:B------:R-:W-:Y:S01]  /*70a60*/  STL.64 [R1+0x3698], R8 ;  /* 0x0036980801007387 */ /* 0x000fe20000100a00 */
[----:B-1----:R-:W-:Y:S03]  /*70a70*/  HMMA.16816.F32.BF16 R20, R12, R20, R24 ;  /* 0x000000140c14723c */ /* 0x002fe60000041818 */
[----:B------:R-:W4:-:S15]  /*70a80*/  LDL.LU.64 R24, [R1+0x3750] ;  /* 0x0037500001187983 */ /* 0x000f1e0000300a00 */
[----:B------:R-:W-:Y:S01]  /*70a90*/  NOP ;  /* 0x0000000000007918 */ /* 0x000fe20000000000 */
[----:B------:R-:W-:Y:S04]  /*70aa0*/  STL.64 [R1+0x3a0], R20 ;  /* 0x0003a01401007387 */ /* 0x000fe80000100a00 */
[----:B------:R0:W-:Y:S04]  /*70ab0*/  STL.64 [R1+0x3a8], R22 ;  /* 0x0003a81601007387 */ /* 0x0001e80000100a00 */
[----:B0-----:R-:W2:Y:S01]  /*70ac0*/  LDL.LU.64 R22, [R1+0x3748] ;  /* 0x0037480001167983 */ /* 0x001ea20000300a00 */
[----:B----4-:R-:W-:Y:S03]  /*70ad0*/  HMMA.16816.F32.BF16 R24, R12, R24, R16 ;  /* 0x000000180c18723c */ /* 0x010fe60000041810 */
[----:B------:R-:W4:-:S15]  /*70ae0*/  LDL.LU R16, [R1+0x940] ;  /* 0x0009400001107983 */ /* 0x000f1e0000300800 */
[----:B------:R-:W-:Y:S01]  /*70af0*/  NOP ;  /* 0x0000000000007918 */ /* 0x000fe20000000000 */
[----:B------:R0:W-:Y:S04]  /*70b00*/  STL.64 [R1+0x390], R24 ;  /* 0x0003901801007387 */ /* 0x0001e80000100a00 */
[----:B------:R1:W-:Y:S04]  /*70b10*/  STL.64 [R1+0x398], R26 ;  /* 0x0003981a01007387 */ /* 0x0003e80000100a00 */
[----:B------:R-:W4:Y:S04]  /*70b20*/  LDL.LU R17, [R1+0x944] ;  /* 0x0009440001117983 */ /* 0x000f280000300800 */
[----:B------:R-:W4:Y:S04]  /*70b30*/  LDL.LU R18, [R1+0x948] ;  /* 0x0009480001127983 */ /* 0x000f280000300800 */
[----:B------:R-:W4:Y:S01]  /*70b40*/  LDL.LU R19, [R1+0x94c] ;  /* 0x00094c0001137983 */ /* 0x000f220000300800 */
[----:B--2---:R-:W-:-:S03]  /*70b50*/  IMAD.MOV.U32 R9, RZ, RZ, R22 ;  /* 0x000000ffff097224 */ /* 0x004fc600078e0016 */
[----:B------:R-:W2:Y:S01]  /*70b60*/  LDL.LU R20, [R1+0x950] ;  /* 0x0009500001147983 */ /* 0x000ea20000300800 */
[----:B------:R-:W-:-:S03]  /*70b70*/  IMAD.MOV.U32 R8, RZ, RZ, R23 ;  /* 0x000000ffff087224 */ /* 0x000fc600078e0017 */
[----:B------:R-:W2:Y:S04]  /*70b80*/  LDL.LU R21, [R1+0x954] ;  /* 0x0009540001157983 */ /* 0x000ea80000300800 */
[----:B------:R-:W2:Y:S04]  /*70b90*/  LDL.LU R22, [R1+0x958] ;  /* 0x0009580001167983 */ /* 0x000ea80000300800 */
[----:B------:R-:W2:Y:S04]  /*70ba0*/  LDL.LU R23, [R1+0x95c] ;  /* 0x00095c0001177983 */ /* 0x000ea80000300800 */
[----:B------:R-:W2:Y:S04]  /*70bb0*/  LDL.LU.64 R4, [R1+0xd0] ;  /* 0x0000d00001047983 */ /* 0x000ea80000300a00 */
[----:B--2---:R2:W-:Y:S04]  /*70bc0*/  STL.64 [R1+0x3710], R4 ;  /* 0x0037100401007387 */ /* 0x0045e80000100a00 */
[----:B0-----:R-:W4:Y:S04]  /*70bd0*/  LDL.LU R24, [R1+0x2d0] ;  /* 0x0002d00001187983 */ /* 0x001f280000300800 */
[----:B------:R-:W4:Y:S04]  /*70be0*/  LDL.LU R25, [R1+0x2d4] ;  /* 0x0002d40001197983 */ /* 0x000f280000300800 */
[----:B-1----:R-:W4:Y:S04]  /*70bf0*/  LDL.LU R26, [R1+0x2d8] ;  /* 0x0002d800011a7983 */ /* 0x002f280000300800 */
[----:B------:R-:W4:Y:S01]  /*70c00*/  LDL.LU R27, [R1+0x2dc] ;  /* 0x0002dc00011b7983 */ /* 0x000f220000300800 */
[----:B--2---:R-:W-:-:S02]  /*70c10*/  IMAD.MOV.U32 R4, RZ, RZ, R28 ;  /* 0x000000ffff047224 */ /* 0x004fc400078e001c */
[----:B---3--:R-:W-:-:S05]  /*70c20*/  IMAD.MOV.U32 R5, RZ, RZ, R11 ;  /* 0x000000ffff057224 */ /* 0x008fca00078e000b */
[----:B------:R-:W-:Y:S04]  /*70c30*/  STL.64 [R1+0x3728], R4 ;  /* 0x0037280401007387 */ /* 0x000fe80000100a00 */
[----:B----4-:R-:W-:Y:S04]  /*70c40*/  STL.64 [R1+0x3708], R26 ;  /* 0x0037081a01007387 */ /* 0x010fe80000100a00 */
        /* <DEDUP_REMOVED lines=12> */
[C---:B------:R-:W-:Y:S01]  /*70d10*/  HMMA.16816.F32.BF16 R8, R12.reuse, R8, R20 ;  /* 0x000000080c08723c */ /* 0x040fe20000041814 */
        /* <DEDUP_REMOVED lines=8> */
[----:B------:R3:W-:Y:S02]  /*70da0*/  STL.64 [R1+0x388], R10 ;  /* 0x0003880a01007387 */ /* 0x0007e40000100a00 */
[----:B---3--:R-:W-:Y:S02]  /*70db0*/  HMMA.16816.F32.BF16 R8, R12, R20, R16 ;  /* 0x000000140c08723c */ /* 0x008fe40000041810 */
[----:B------:R-:W3:-:S15]  /*70dc0*/  LDL.LU R20, [R1+0x2c0] ;  /* 0x0002c00001147983 */ /* 0x000ede0000300800 */
[----:B------:R-:W-:Y:S02]  /*70dd0*/  NOP ;  /* 0x0000000000007918 */ /* 0x000fe40000000000 */
[----:B------:R-:W-:Y:S04]  /*70de0*/  STL.64 [R1+0x370], R8 ;  /* 0x0003700801007387 */ /* 0x000fe80000100a00 */
[----:B------:R-:W-:Y:S04]  /*70df0*/  STL.64 [R1+0x378], R10 ;  /* 0x0003780a01007387 */ /* 0x000fe80000100a00 */
[----:B------:R-:W3:Y:S04]  /*70e00*/  LDL.LU R21, [R1+0x2c4] ;  /* 0x0002c40001157983 */ /* 0x000ee80000300800 */
[----:B------:R-:W3:Y:S04]  /*70e10*/  LDL.LU R22, [R1+0x2c8] ;  /* 0x0002c80001167983 */ /* 0x000ee80000300800 */
[----:B------:R-:W3:Y:S04]  /*70e20*/  LDL.LU R23, [R1+0x2cc] ;  /* 0x0002cc0001177983 */ /* 0x000ee80000300800 */
[----:B------:R-:W4:Y:S04]  /*70e30*/  LDL.LU.64 R16, [R1+0x180] ;  /* 0x0001800001107983 */ /* 0x000f280000300a00 */
[----:B----4-:R0:W-:Y:S02]  /*70e40*/  STL.64 [R1+0x36b8], R16 ;  /* 0x0036b81001007387 */ /* 0x0101e40000100a00 */
[----:B0-----:R-:W-:-:S02]  /*70e50*/  IMAD.MOV.U32 R16, RZ, RZ, R6 ;  /* 0x000000ffff107224 */ /* 0x001fc400078e0006 */
[----:B------:R-:W-:-:S05]  /*70e60*/  IMAD.MOV.U32 R17, RZ, RZ, R0 ;  /* 0x000000ffff117224 */ /* 0x000fca00078e0000 */
[----:B------:R0:W-:Y:S04]  /*70e70*/  STL.64 [R1+0x36d0], R16 ;  /* 0x0036d01001007387 */ /* 0x0001e80000100a00 */
[----:B0-----:R-:W4:Y:S04]  /*70e80*/  LDL.LU.64 R16, [R1+0x1a0] ;  /* 0x0001a00001107983 */ /* 0x001f280000300a00 */
[----:B------:R-:W2:Y:S01]  /*70e90*/  LDL.LU.64 R8, [R1+0x160] ;  /* 0x0001600001087983 */ /* 0x000ea20000300a00 */
[----:B------:R-:W-:-:S03]  /*70ea0*/  IMAD.MOV.U32 R5, RZ, RZ, R7 ;  /* 0x000000ffff057224 */ /* 0x000fc600078e0007 */
[----:B--2---:R0:W-:Y:S04]  /*70eb0*/  STL.64 [R1+0x36a0], R8 ;  /* 0x0036a00801007387 */ /* 0x0041e80000100a00 */
        /* <DEDUP_REMOVED lines=37> */
[----:B------:R0:W-:Y:S04]  /*71110*/  STL [R1+0x35f4], R4 ;  /* 0x0035f40401007387 */ /* 0x0001e80000100800 */
[----:B------:R1:W-:Y:S04]  /*71120*/  STL [R1+0x35f0], R5 ;  /* 0x0035f00501007387 */ /* 0x0003e80000100800 */
[----:B0-----:R-:W4:Y:S04]  /*71130*/  LDL.LU R4, [R1+0xda0] ;  /* 0x000da00001047983 */ /* 0x001f280000300800 */
[----:B-1----:R-:W4:Y:S04]  /*71140*/  LDL.LU R5, [R1+0xda4] ;  /* 0x000da40001057983 */ /* 0x002f280000300800 */
[----:B------:R-:W4:Y:S04]  /*71150*/  LDL.LU R6, [R1+0xda8] ;  /* 0x000da80001067983 */ /* 0x000f280000300800 */
[----:B------:R-:W4:Y:S01]  /*71160*/  LDL.LU R7, [R1+0xdac] ;  /* 0x000dac0001077983 */ /* 0x000f220000300800 */
[----:B---3--:R-:W-:Y:S03]  /*71170*/  HMMA.16816.F32.BF16 R12, R12, R24, R20 ;  /* 0x000000180c0c723c */ /* 0x008fe60000041814 */
[----:B------:R-:W4:Y:S04]  /*71180*/  LDL.LU.64 R22, [R1+0x36e0] ;  /* 0x0036e00001167983 */ /* 0x000f280000300a00 */
[----:B------:R-:W4:Y:S04]  /*71190*/  LDL.LU.64 R20, [R1+0x36d8] ;  /* 0x0036d80001147983 */ /* 0x000f280000300a00 */
[----:B--2---:R-:W-:Y:S04]  /*711a0*/  STL [R1+0x3680], R26 ;  /* 0x0036801a01007387 */ /* 0x004fe80000100800 */
[----:B------:R0:W-:Y:S04]  /*711b0*/  STL.64 [R1+0x3678], R24 ;  /* 0x0036781801007387 */ /* 0x0001e80000100a00 */
[----:B------:R1:W-:Y:S04]  /*711c0*/  STL.64 [R1+0x320], R12 ;  /* 0x0003200c01007387 */ /* 0x0003e80000100a00 */
[----:B------:R-:W-:Y:S04]  /*711d0*/  STL.64 [R1+0x328], R14 ;  /* 0x0003280e01007387 */ /* 0x000fe80000100a00 */
[----:B0-----:R-:W2:Y:S01]  /*711e0*/  LDL.LU.64 R24, [R1+0x150] ;  /* 0x0001500001187983 */ /* 0x001ea20000300a00 */
[----:B-1----:R-:W-:-:S02]  /*711f0*/  IMAD.MOV.U32 R12, RZ, RZ, R18 ;  /* 0x000000ffff0c7224 */ /* 0x002fc400078e0012 */
[----:B------:R-:W-:-:S05]  /*71200*/  IMAD.MOV.U32 R13, RZ, RZ, R0 ;  /* 0x000000ffff0d7224 */ /* 0x000fca00078e0000 */
[----:B------:R0:W-:Y:S04]  /*71210*/  STL.64 [R1+0x3638], R12 ;  /* 0x0036380c01007387 */ /* 0x0001e80000100a00 */
[----:B0-----:R-:W2:Y:S04]  /*71220*/  LDL.LU R12, [R1+0xd50] ;  /* 0x000d5000010c7983 */ /* 0x001ea80000300800 */
[----:B------:R-:W2:Y:S04]  /*71230*/  LDL.LU R13, [R1+0xd54] ;  /* 0x000d5400010d7983 */ /* 0x000ea80000300800 */
[----:B------:R-:W2:Y:S04]  /*71240*/  LDL.LU R14, [R1+0xd58] ;  /* 0x000d5800010e7983 */ /* 0x000ea80000300800 */
        /* <DEDUP_REMOVED lines=8> */
[----:B------:R-:W-:Y:S04]  /*712d0*/  STL [R1+0x35fc], R5 ;  /* 0x0035fc0501007387 */ /* 0x000fe80000100800 */
[----:B------:R0:W-:Y:S04]  /*712e0*/  STL [R1+0x35f8], R4 ;  /* 0x0035f80401007387 */ /* 0x0001e80000100800 */
        /* <DEDUP_REMOVED lines=9> */
[----:B0-----:R-:W4:Y:S02]  /*71380*/  LDL.LU.64 R16, [R1+0x36b8] ;  /* 0x0036b80001107983 */ /* 0x001f240000300a00 */
[----:B----4-:R-:W-:-:S15]  /*71390*/  HMMA.16816.F32.BF16 R4, R20, R16, R4 ;  /* 0x000000101404723c */ /* 0x010fde0000041804 */
[----:B------:R-:W-:-:S04]  /*713a0*/  NOP ;  /* 0x0000000000007918 */ /* 0x000fc80000000000 */
[----:B------:R0:W-:Y:S04]  /*713b0*/  STL.64 [R1+0x2f0], R4 ;  /* 0x0002f00401007387 */ /* 0x0001e80000100a00 */
[----:B------:R-:W-:Y:S04]  /*713c0*/  STL.64 [R1+0x2f8], R6 ;  /* 0x0002f80601007387 */ /* 0x000fe80000100a00 */
[----:B-1----:R-:W4:Y:S01]  /*713d0*/  LDL.LU.64 R18, [R1+0x36b0] ;  /* 0x0036b00001127983 */ /* 0x002f220000300a00 */
[----:B0-----:R-:W-:Y:S02]  /*713e0*/  IMAD.MOV.U32 R5, RZ, RZ, R16 ;  /* 0x000000ffff057224 */ /* 0x001fe400078e0010 */
[----:B------:R-:W-:-:S02]  /*713f0*/  IMAD.MOV.U32 R4, RZ, RZ, R17 ;  /* 0x000000ffff047224 */ /* 0x000fc400078e0011 */
        /* <DEDUP_REMOVED lines=19> */
[----:B------:R0:W-:Y:S04]  /*71530*/  STL.64 [R1+0x3600], R16 ;  /* 0x0036001001007387 */ /* 0x0001e80000100a00 */
[----:B0-----:R-:W4:Y:S01]  /*71540*/  LDL.LU.64 R16, [R1+0xe0] ;  /* 0x0000e00001107983 */ /* 0x001f220000300a00 */
[----:B--2---:R-:W-:Y:S01]  /*71550*/  HMMA.16816.F32.BF16 R12, R20, R24, R12 ;  /* 0x00000018140c723c */ /* 0x004fe2000004180c */
[----:B------:R-:W-:Y:S01]  /*71560*/  MOV R6, R24 ;  /* 0x0000001800067202 */ /* 0x000fe20000000f00 */
[----:B------:R-:W-:Y:S01]  /*71570*/  IMAD.MOV.U32 R7, RZ, RZ, R25 ;  /* 0x000000ffff077224 */ /* 0x000fe200078e0019 */
[----:B----4-:R-:W-:-:S15]  /*71580*/  STL.64 [R1+0x3618], R16 ;  /* 0x0036181001007387 */ /* 0x010fde0000100a00 */
[----:B------:R-:W-:Y:S01]  /*71590*/  NOP ;  /* 0x0000000000007918 */ /* 0x000fe20000000000 */
[----:B------:R0:W-:Y:S04]  /*715a0*/  STL.64 [R1+0x2c0], R12 ;  /* 0x0002c00c01007387 */ /* 0x0001e80000100a00 */
[----:B------:R1:W-:Y:S04]  /*715b0*/  STL.64 [R1+0x2c8], R14 ;  /* 0x0002c80e01007387 */ /* 0x0003e80000100a00 */
[----:B0-----:R-:W2:Y:S04]  /*715c0*/  LDL.LU R12, [R1+0xd00] ;  /* 0x000d0000010c7983 */ /* 0x001ea80000300800 */
[----:B------:R-:W2:Y:S04]  /*715d0*/  LDL.LU R13, [R1+0xd04] ;  /* 0x000d0400010d7983 */ /* 0x000ea80000300800 */
[----:B-1----:R-:W4:Y:S04]  /*715e0*/  LDL.LU R14, [R1+0xd08] ;  /* 0x000d0800010e7983 */ /* 0x002f280000300800 */
[----:B------:R-:W4:Y:S04]  /*715f0*/  LDL.LU R15, [R1+0xd0c] ;  /* 0x000d0c00010f7983 */ /* 0x000f280000300800 */
[----:B------:R-:W2:Y:S04]  /*71600*/  LDL.LU R24, [R1+0xd30] ;  /* 0x000d300001187983 */ /* 0x000ea80000300800 */
[----:B------:R-:W2:Y:S04]  /*71610*/  LDL.LU R25, [R1+0xd34] ;  /* 0x000d340001197983 */ /* 0x000ea80000300800 */
[----:B------:R-:W2:Y:S04]  /*71620*/  LDL.LU R26, [R1+0xd38] ;  /* 0x000d3800011a7983 */ /* 0x000ea80000300800 */
[----:B------:R-:W2:Y:S04]  /*71630*/  LDL.LU R27, [R1+0xd3c] ;  /* 0x000d3c00011b7983 */ /* 0x000ea80000300800 */
[----:B--2---:R-:W-:Y:S04]  /*71640*/  STL.64 [R1+0x3690], R26 ;  /* 0x0036901a01007387 */ /* 0x004fe80000100a00 */
[----:B------:R0:W-:Y:S04]  /*71650*/  STL.64 [R1+0x3688], R24 ;  /* 0x0036881801007387 */ /* 0x0001e80000100a00 */
[----:B0-----:R-:W3:Y:S04]  /*71660*/  LDL.LU R24, [R1+0xd40] ;  /* 0x000d400001187983 */ /* 0x001ee80000300800 */
[----:B------:R-:W3:Y:S04]  /*71670*/  LDL.LU R25, [R1+0xd44] ;  /* 0x000d440001197983 */ /* 0x000ee80000300800 */
[----:B------:R-:W3:Y:S04]  /*71680*/  LDL.LU R26, [R1+0xd48] ;  /* 0x000d4800011a7983 */ /* 0x000ee80000300800 */
[----:B------:R-:W3:Y:S04]  /*71690*/  LDL.LU R27, [R1+0xd4c] ;  /* 0x000d4c00011b7983 */ /* 0x000ee80000300800 */
[----:B----4-:R-:W-:Y:S04]  /*716a0*/  STL.64 [R1+0x3648], R14 ;  /* 0x0036480e01007387 */ /* 0x010fe80000100a00 */
[----:B------:R0:W-:Y:S04]  /*716b0*/  STL.64 [R1+0x3640], R12 ;  /* 0x0036400c01007387 */ /* 0x0001e80000100a00 */
[----:B0-----:R-:W2:Y:S04]  /*716c0*/  LDL.LU.64 R12, [R1+0x110] ;  /* 0x00011000010c7983 */ /* 0x001ea80000300a00 */
[----:B--2---:R0:W-:Y:S04]  /*716d0*/  STL.64 [R1+0x3658], R12 ;  /* 0x0036580c01007387 */ /* 0x0041e80000100a00 */
[----:B0-----:R-:W2:Y:S04]  /*716e0*/  LDL.LU.64 R12, [R1+0x120] ;  /* 0x00012000010c7983 */ /* 0x001ea80000300a00 */
[----:B--2---:R0:W-:Y:S04]  /*716f0*/  STL.64 [R1+0x3670], R12 ;  /* 0x0036700c01007387 */ /* 0x0041e80000100a00 */
[----:B0-----:R-:W2:Y:S04]  /*71700*/  LDL.LU.64 R12, [R1+0x130] ;  /* 0x00013000010c7983 */ /* 0x001ea80000300a00 */
[----:B------:R-:W4:Y:S04]  /*71710*/  LDL.LU.64 R16, [R1+0xf0] ;  /* 0x0000f00001107983 */ /* 0x000f280000300a00 */
[----:B----4-:R0:W-:Y:S04]  /*71720*/  STL.64 [R1+0x3630], R16 ;  /* 0x0036301001007387 */ /* 0x0101e80000100a00 */
[----:B0-----:R-:W4:Y:S04]  /*71730*/  LDL.LU.64 R16, [R1+0x100] ;  /* 0x0001000001107983 */ /* 0x001f280000300a00 */
        /* <DEDUP_REMOVED lines=26> */
[----:B0-----:R-:W4:Y:S04]  /*718e0*/  LDL.LU.64 R26, [R1+0x3690] ;  /* 0x00369000011a7983 */ /* 0x001f280000300a00 */
[----:B------:R-:W4:Y:S01]  /*718f0*/  LDL.LU.64 R24, [R1+0x3688] ;  /* 0x0036880001187983 */ /* 0x000f220000300a00 */
[----:B------:R-:W-:-:S02]  /*71900*/  IMAD.MOV.U32 R29, RZ, RZ, R3 ;  /* 0x000000ffff1d7224 */ /* 0x000fc400078e0003 */
[----:B------:R-:W-:Y:S01]  /*71910*/  IMAD.MOV.U32 R3, RZ, RZ, R13 ;  /* 0x000000ffff037224 */ /* 0x000fe200078e000d */
[----:B----4-:R-:W-:-:S15]  /*71920*/  HMMA.16816.F32.BF16 R24, R20, R12, R24 ;  /* 0x0000000c1418723c */ /* 0x010fde0000041818 */
[----:B------:R-:W-:-:S04]  /*71930*/  NOP ;  /* 0x0000000000007918 */ /* 0x000fc80000000000 */
[----:B------:R-:W-:Y:S04]  /*71940*/  STL.64 [R1+0x2a0], R24 ;  /* 0x0002a01801007387 */ /* 0x000fe80000100a00 */
[----:B------:R0:W-:Y:S04]  /*71950*/  STL.64 [R1+0x2a8], R26 ;  /* 0x0002a81a01007387 */ /* 0x0001e80000100a00 */
[----:B0-----:R-:W4:Y:S01]  /*71960*/  LDL.LU R26, [R1+0x3680] ;  /* 0x00368000011a7983 */ /* 0x001f220000300800 */
[----:B------:R-:W-:-:S03]  /*71970*/  IMAD.MOV.U32 R27, RZ, RZ, R12 ;  /* 0x000000ffff1b7224 */ /* 0x000fc600078e000c */
[----:B------:R-:W2:Y:S04]  /*71980*/  LDL.LU.64 R24, [R1+0x3678] ;  /* 0x0036780001187983 */ /* 0x000ea80000300a00 */
[----:B------:R-:W2:Y:S01]  /*71990*/  LDL.LU.64 R12, [R1+0x3670] ;  /* 0x00367000010c7983 */ /* 0x000ea20000300a00 */
[----:B------:R-:W-:Y:S02]  /*719a0*/  IMAD.MOV.U32 R28, RZ, RZ, R2 ;  /* 0x000000ffff1c7224 */ /* 0x000fe400078e0002 */
[----:B------:R-:W-:Y:S02]  /*719b0*/  IMAD.MOV.U32 R11, RZ, RZ, R29 ;  /* 0x000000ffff0b7224 */ /* 0x000fe400078e001d */
[----:B------:R-:W-:Y:S01]  /*719c0*/  IMAD.MOV.U32 R10, RZ, RZ, R28 ;  /* 0x000000ffff0a7224 */ /* 0x000fe200078e001c */
[----:B--2---:R-:W-:Y:S01]  /*719d0*/  HMMA.16816.F32.BF16 R16, R20, R12, R16 ;  /* 0x0000000c1410723c */ /* 0x004fe20000041810 */
[----:B----4-:R-:W-:Y:S04]  /*719e0*/  STL.64 [R1+0x35e0], R26 ;  /* 0x0035e01a01007387 */ /* 0x010fe80000100a00 */
[----:B------:R0:W-:Y:S01]  /*719f0*/  STL.64 [R1+0x35d8], R24 ;  /* 0x0035d81801007387 */ /* 0x0001e20000100a00 */
[----:B------:R-:W-:-:S02]  /*71a00*/  IMAD.MOV.U32 R28, RZ, RZ, R12 ;  /* 0x000000ffff1c7224 */ /* 0x000fc400078e000c */
[----:B------:R-:W-:Y:S01]  /*71a10*/  IMAD.MOV.U32 R29, RZ, RZ, R13 ;  /* 0x000000ffff1d7224 */ /* 0x000fe200078e000d */
[----:B0-----:R-:W2:Y:S04]  /*71a20*/  LDL.LU R24, [R1+0xcd0] ;  /* 0x000cd00001187983 */ /* 0x001ea80000300800 */
[----:B------:R-:W2:Y:S04]  /*71a30*/  LDL.LU R25, [R1+0xcd4] ;  /* 0x000cd40001197983 */ /* 0x000ea80000300800 */
[----:B------:R-:W2:Y:S04]  /*71a40*/  LDL.LU R26, [R1+0xcd8] ;  /* 0x000cd800011a7983 */ /* 0x000ea80000300800 */
[----:B------:R-:W2:Y:S04]  /*71a50*/  LDL.LU R27, [R1+0xcdc] ;  /* 0x000cdc00011b7983 */ /* 0x000ea80000300800 */
[----:B------:R-:W-:Y:S04]  /*71a60*/  STL.64 [R1+0x290], R16 ;  /* 0x0002901001007387 */ /* 0x000fe80000100a00 */
[----:B------:R0:W-:Y:S04]  /*71a70*/  STL.64 [R1+0x298], R18 ;  /* 0x0002981201007387 */ /* 0x0001e80000100a00 */
[----:B0-----:R-:W4:Y:S04]  /*71a80*/  LDL.LU.64 R18, [R1+0x3668] ;  /* 0x0036680001127983 */ /* 0x001f280000300a00 */
[----:B------:R-:W4:Y:S04]  /*71a90*/  LDL.LU.64 R16, [R1+0x3660] ;  /* 0x0036600001107983 */ /* 0x000f280000300a00 */
[----:B------:R-:W4:Y:S04]  /*71aa0*/  LDL.LU.64 R12, [R1+0x3658] ;  /* 0x00365800010c7983 */ /* 0x000f280000300a00 */
[----:B------:R-:W-:Y:S01]  /*71ab0*/  STL [R1+0x3520], R29 ;  /* 0x0035201d01007387 */ /* 0x000fe20000100800 */
[----:B------:R-:W-:-:S03]  /*71ac0*/  IMAD.MOV.U32 R2, RZ, RZ, R8 ;  /* 0x000000ffff027224 */ /* 0x000fc600078e0008 */
[----:B------:R-:W-:Y:S01]  /*71ad0*/  STL [R1+0x351c], R28 ;  /* 0x00351c1c01007387 */ /* 0x000fe20000100800 */
[----:B------:R-:W-:Y:S01]  /*71ae0*/  IMAD.MOV.U32 R0, RZ, RZ, R9 ;  /* 0x000000ffff007224 */ /* 0x000fe200078e0009 */
        /* <DEDUP_REMOVED lines=14> */
[----:B------:R1:W-:Y:S04]  /*71bd0*/  STL.64 [R1+0x278], R14 ;  /* 0x0002780e01007387 */ /* 0x0003e80000100a00 */
[----:B0-----:R-:W2:Y:S01]  /*71be0*/  LDL.LU.64 R12, [R1+0x3638] ;  /* 0x00363800010c7983 */ /* 0x001ea20000300a00 */
[----:B-1----:R-:W-:Y:S02]  /*71bf0*/  IMAD.MOV.U32 R15, RZ, RZ, R16 ;  /* 0x000000ffff0f7224 */ /* 0x002fe400078e0010 */
[----:B------:R-:W-:-:S02]  /*71c00*/  IMAD.MOV.U32 R14, RZ, RZ, R17 ;  /* 0x000000ffff0e7224 */ /* 0x000fc400078e0011 */
        /* <DEDUP_REMOVED lines=8> */
[----:B------:R-:W3:Y:S04]  /*71c90*/  LDL.LU.64 R4, [R1+0x3620] ;  /* 0x0036200001047983 */ /* 0x000ee80000300a00 */
[----:B------:R-:W3:Y:S01]  /*71ca0*/  LDL.LU.64 R16, [R1+0x3618] ;  /* 0x0036180001107983 */ /* 0x000ee20000300a00 */
        /* <DEDUP_REMOVED lines=9> */
[----:B------:R-:W4:Y:S04]  /*71d40*/  LDL.LU.64 R16, [R1+0x3600] ;  /* 0x0036000001107983 */ /* 0x000f280000300a00 */
[----:B------:R0:W-:Y:S04]  /*71d50*/  STL.64 [R1+0x34a8], R12 ;  /* 0x0034a80c01007387 */ /* 0x0001e80000100a00 */
[----:B------:R1:W-:Y:S04]  /*71d60*/  STL.64 [R1+0x3528], R14 ;  /* 0x0035280e01007387 */ /* 0x0003e80000100a00 */
[----:B------:R-:W-:Y:S04]  /*71d70*/  STL.64 [R1+0x240], R24 ;  /* 0x0002401801007387 */ /* 0x000fe80000100a00 */
[----:B------:R-:W-:Y:S04]  /*71d80*/  STL.64 [R1+0x248], R26 ;  /* 0x0002481a01007387 */ /* 0x000fe80000100a00 */
[----:B0-----:R-:W2:Y:S04]  /*71d90*/  LDL.LU R12, [R1+0xa40] ;  /* 0x000a4000010c7983 */ /* 0x001ea80000300800 */
[----:B------:R-:W2:Y:S04]  /*71da0*/  LDL.LU R13, [R1+0xa44] ;  /* 0x000a4400010d7983 */ /* 0x000ea80000300800 */
[----:B-1----:R-:W2:Y:S04]  /*71db0*/  LDL.LU R14, [R1+0xa48] ;  /* 0x000a4800010e7983 */ /* 0x002ea80000300800 */
[----:B------:R-:W2:Y:S04]  /*71dc0*/  LDL.LU R15, [R1+0xa4c] ;  /* 0x000a4c00010f7983 */ /* 0x000ea80000300800 */
[----:B------:R-:W-:Y:S04]  /*71dd0*/  STL.64 [R1+0x3550], R10 ;  /* 0x0035500a01007387 */ /* 0x000fe80000100a00 */
[----:B------:R4:W-:Y:S02]  /*71de0*/  STL.64 [R1+0x3548], R8 ;  /* 0x0035480801007387 */ /* 0x0009e40000100a00 */
[----:B----4-:R-:W-:-:S02]  /*71df0*/  IMAD.MOV.U32 R8, RZ, RZ, R17 ;  /* 0x000000ffff087224 */ /* 0x010fc400078e0011 */
[----:B------:R-:W-:Y:S02]  /*71e00*/  IMAD.MOV.U32 R9, RZ, RZ, R16 ;  /* 0x000000ffff097224 */ /* 0x000fe400078e0010 */
[----:B---3--:R-:W-:Y:S02]  /*71e10*/  IMAD.MOV.U32 R16, RZ, RZ, R5 ;  /* 0x000000ffff107224 */ /* 0x008fe400078e0005 */
[----:B------:R-:W-:Y:S01]  /*71e20*/  IMAD.MOV.U32 R17, RZ, RZ, R4 ;  /* 0x000000ffff117224 */ /* 0x000fe200078e0004 */
[----:B------:R-:W3:Y:S04]  /*71e30*/  LDL.LU R5, [R1+0x35fc] ;  /* 0x0035fc0001057983 */ /* 0x000ee80000300800 */
[----:B------:R-:W4:Y:S04]  /*71e40*/  LDL.LU R4, [R1+0x35f8] ;  /* 0x0035f80001047983 */ /* 0x000f280000300800 */
[----:B------:R-:W-:Y:S04]  /*71e50*/  STL.64 [R1+0x3588], R16 ;  /* 0x0035881001007387 */ /* 0x000fe80000100a00 */
[----:B------:R0:W-:Y:S04]  /*71e60*/  STL.64 [R1+0x3560], R8 ;  /* 0x0035600801007387 */ /* 0x0001e80000100a00 */
        /* <DEDUP_REMOVED lines=11> */
[----:B------:R-:W-:Y:S04]  /*71f20*/  STL.64 [R1+0x3580], R10 ;  /* 0x0035800a01007387 */ /* 0x000fe80000100a00 */
[----:B------:R0:W-:Y:S04]  /*71f30*/  STL.64 [R1+0x3578], R8 ;  /* 0x0035780801007387 */ /* 0x0001e80000100a00 */
[----:B0-----:R-:W2:Y:S04]  /*71f40*/  LDL.LU R8, [R1+0xa80] ;  /* 0x000a800001087983 */ /* 0x001ea80000300800 */
[----:B------:R-:W2:Y:S04]  /*71f50*/  LDL.LU R9, [R1+0xa84] ;  /* 0x000a840001097983 */ /* 0x000ea80000300800 */
[----:B------:R-:W2:Y:S04]  /*71f60*/  LDL.LU R10, [R1+0xa88] ;  /* 0x000a8800010a7983 */ /* 0x000ea80000300800 */
[----:B------:R-:W2:Y:S01]  /*71f70*/  LDL.LU R11, [R1+0xa8c] ;  /* 0x000a8c00010b7983 */ /* 0x000ea20000300800 */
[----:B----4-:R-:W-:-:S02]  /*71f80*/  IMAD.MOV.U32 R16, RZ, RZ, R4 ;  /* 0x000000ffff107224 */ /* 0x010fc400078e0004 */
[----:B---3--:R-:W-:Y:S01]  /*71f90*/  IMAD.MOV.U32 R17, RZ, RZ, R5 ;  /* 0x000000ffff117224 */ /* 0x008fe200078e0005 */
[----:B------:R-:W3:Y:S04]  /*71fa0*/  LDL.LU R4, [R1+0x35f4] ;  /* 0x0035f40001047983 */ /* 0x000ee80000300800 */
[----:B------:R-:W3:Y:S04]  /*71fb0*/  LDL.LU R5, [R1+0x35f0] ;  /* 0x0035f00001057983 */ /* 0x000ee80000300800 */
        /* <DEDUP_REMOVED lines=16> */
[----:B------:R-:W2:Y:S04]  /*720c0*/  LDL.LU R10, [R1+0xaa8] ;  /* 0x000aa800010a7983 */ /* 0x000ea80000300800 */
[----:B------:R-:W2:Y:S04]  /*720d0*/  LDL.LU R11, [R1+0xaac] ;  /* 0x000aac00010b7983 */ /* 0x000ea80000300800 */
[----:B------:R-:W-:Y:S04]  /*720e0*/  STL.64 [R1+0x3538], R14 ;  /* 0x0035380e01007387 */ /* 0x000fe80000100a00 */
[----:B------:R0:W-:Y:S02]  /*720f0*/  STL.64 [R1+0x3530], R12 ;  /* 0x0035300c01007387 */ /* 0x0001e40000100a00 */
[----:B0-----:R-:W-:-:S02]  /*72100*/  IMAD.MOV.U32 R12, RZ, RZ, R6 ;  /* 0x000000ffff0c7224 */ /* 0x001fc400078e0006 */
[----:B------:R-:W-:Y:S01]  /*72110*/  IMAD.MOV.U32 R13, RZ, RZ, R7 ;  /* 0x000000ffff0d7224 */ /* 0x000fe200078e0007 */
[----:B------:R-:W3:Y:S04]  /*72120*/  LDL.LU R6, [R1+0x35ec] ;  /* 0x0035ec0001067983 */ /* 0x000ee80000300800 */
[----:B------:R-:W3:Y:S04]  /*72130*/  LDL.LU R7, [R1+0x35e8] ;  /* 0x0035e80001077983 */ /* 0x000ee80000300800 */
[----:B------:R0:W-:Y:S04]  /*72140*/  STL.64 [R1+0x3558], R12 ;  /* 0x0035580c01007387 */ /* 0x0001e80000100a00 */
[----:B0-----:R-:W2:Y:S04]  /*72150*/  LDL.LU R12, [R1+0xa60] ;  /* 0x000a6000010c7983 */ /* 0x001ea80000300800 */
[----:B------:R-:W2:Y:S04]  /*72160*/  LDL.LU R13, [R1+0xa64] ;  /* 0x000a6400010d7983 */ /* 0x000ea80000300800 */
[----:B------:R-:W2:Y:S04]  /*72170*/  LDL.LU R14, [R1+0xa68] ;  /* 0x000a6800010e7983 */ /* 0x000ea80000300800 */
[----:B------:R-:W2:Y:S04]  /*72180*/  LDL.LU R15, [R1+0xa6c] ;  /* 0x000a6c00010f7983 */ /* 0x000ea80000300800 */
[----:B------:R-:W-:Y:S04]  /*72190*/  STL.64 [R1+0x230], R24 ;  /* 0x0002301801007387 */ /* 0x000fe80000100a00 */
[----:B------:R0:W-:Y:S04]  /*721a0*/  STL.64 [R1+0x238], R26 ;  /* 0x0002381a01007387 */ /* 0x0001e80000100a00 */
[----:B0-----:R-:W2:Y:S04]  /*721b0*/  LDL.LU.64 R26, [R1+0x35e0] ;  /* 0x0035e000011a7983 */ /* 0x001ea80000300a00 */
[----:B------:R-:W4:Y:S04]  /*721c0*/  LDL.LU.64 R24, [R1+0x35d8] ;  /* 0x0035d80001187983 */ /* 0x000f280000300a00 */
[----:B---3--:R-:W-:Y:S04]  /*721d0*/  STL.64 [R1+0x34a0], R6 ;  /* 0x0034a00601007387 */ /* 0x008fe80000100a00 */
[----:B------:R0:W-:Y:S02]  /*721e0*/  STL.64 [R1+0x3498], R4 ;  /* 0x0034980401007387 */ /* 0x0001e40000100a00 */
[----:B0-----:R-:W-:Y:S01]  /*721f0*/  IMAD.MOV.U32 R5, RZ, RZ, R3 ;  /* 0x000000ffff057224 */ /* 0x001fe200078e0003 */
[----:B----4-:R-:W-:Y:S01]  /*72200*/  HMMA.16816.F32.BF16 R20, R20, R24, R16 ;  /* 0x000000181414723c */ /* 0x010fe20000041810 */
[----:B--2---:R-:W-:-:S02]  /*72210*/  IMAD.MOV.U32 R4, RZ, RZ, R27 ;  /* 0x000000ffff047224 */ /* 0x004fc400078e001b */
[----:B------:R-:W2:Y:S04]  /*72220*/  LDL.LU R27, [R1+0x35d0] ;  /* 0x0035d000011b7983 */ /* 0x000ea80000300800 */
[----:B------:R0:W-:Y:S04]  /*72230*/  STL.64 [R1+0x3540], R4 ;  /* 0x0035400401007387 */ /* 0x0001e80000100a00 */
[----:B0-----:R-:W3:Y:S04]  /*72240*/  LDL.LU R4, [R1+0xa50] ;  /* 0x000a500001047983 */ /* 0x001ee80000300800 */
[----:B------:R-:W3:Y:S04]  /*72250*/  LDL.LU R5, [R1+0xa54] ;  /* 0x000a540001057983 */ /* 0x000ee80000300800 */
[----:B------:R-:W3:Y:S04]  /*72260*/  LDL.LU R6, [R1+0xa58] ;  /* 0x000a580001067983 */ /* 0x000ee80000300800 */
[----:B------:R-:W3:Y:S04]  /*72270*/  LDL.LU R7, [R1+0xa5c] ;  /* 0x000a5c0001077983 */ /* 0x000ee80000300800 */
[----:B------:R-:W4:Y:S04]  /*72280*/  LDL.LU.64 R16, [R1+0x35c8] ;  /* 0x0035c80001107983 */ /* 0x000f280000300a00 */
[----:B------:R-:W-:Y:S04]  /*72290*/  STL.64 [R1+0x220], R20 ;  /* 0x0002201401007387 */ /* 0x000fe80000100a00 */
[----:B------:R0:W-:Y:S04]  /*722a0*/  STL.64 [R1+0x228], R22 ;  /* 0x0002281601007387 */ /* 0x0001e80000100a00 */
[----:B0-----:R-:W4:Y:S04]  /*722b0*/  LDL.LU.64 R22, [R1+0x35c0] ;  /* 0x0035c00001167983 */ /* 0x001f280000300a00 */
[----:B------:R-:W4:Y:S04]  /*722c0*/  LDL.LU.64 R20, [R1+0x35b8] ;  /* 0x0035b80001147983 */ /* 0x000f280000300a00 */
[----:B--2---:R-:W-:Y:S04]  /*722d0*/  STL.64 [R1+0x3490], R26 ;  /* 0x0034901a01007387 */ /* 0x004fe80000100a00 */
[----:B------:R0:W-:Y:S04]  /*722e0*/  STL.64 [R1+0x3488], R24 ;  /* 0x0034881801007387 */ /* 0x0001e80000100a00 */
[----:B0-----:R-:W2:Y:S04]  /*722f0*/  LDL.LU R24, [R1+0xa30] ;  /* 0x000a300001187983 */ /* 0x001ea80000300800 */
[----:B------:R-:W2:Y:S04]  /*72300*/  LDL.LU R25, [R1+0xa34] ;  /* 0x000a340001197983 */ /* 0x000ea80000300800 */
[----:B------:R-:W2:Y:S04]  /*72310*/  LDL.LU R26, [R1+0xa38] ;  /* 0x000a3800011a7983 */ /* 0x000ea80000300800 */
        /* <DEDUP_REMOVED lines=23> */
[----:B------:R1:W-:Y:S04]  /*72490*/  STL.64 [R1+0x1e8], R10 ;  /* 0x0001e80a01007387 */ /* 0x0003e80000100a00 */
[----:B0-----:R-:W1:Y:S04]  /*724a0*/  LDL.LU.64 R8, [R1+0x3560] ;  /* 0x0035600001087983 */ /* 0x001e680000300a00 */
[----:B--2---:R-:W-:Y:S01]  /*724b0*/  STL.64 [R1+0x3508], R18 ;  /* 0x0035081201007387 */ /* 0x004fe20000100a00 */
[----:B-1----:R-:W-:Y:S03]  /*724c0*/  HMMA.16816.F32.BF16 R8, R20, R8, R12 ;  /* 0x000000081408723c */ /* 0x002fe6000004180c */
[----:B------:R-:W3:Y:S01]  /*724d0*/  LDL.LU.64 R12, [R1+0x3558] ;  /* 0x00355800010c7983 */ /* 0x000ee20000300a00 */
[----:B------:R-:W-:-:S02]  /*724e0*/  IMAD.MOV.U32 R16, RZ, RZ, R2 ;  /* 0x000000ffff107224 */ /* 0x000fc400078e0002 */
[----:B------:R-:W-:-:S13]  /*724f0*/  IMAD.MOV.U32 R17, RZ, RZ, R0 ;  /* 0x000000ffff117224 */ /* 0x000fda00078e0000 */
[----:B------:R-:W-:Y:S01]  /*72500*/  IMAD.MOV.U32 R2, RZ, RZ, R11 ;  /* 0x000000ffff027224 */ /* 0x000fe200078e000b */
[----:B------:R0:W-:Y:S01]  /*72510*/  STL [R1+0x1d0], R8 ;  /* 0x0001d00801007387 */ /* 0x0001e20000100800 */
[----:B------:R-:W-:Y:S02]  /*72520*/  IMAD.MOV.U32 R3, RZ, RZ, R10 ;  /* 0x000000ffff037224 */ /* 0x000fe400078e000a */
[----:B------:R-:W-:Y:S01]  /*72530*/  IMAD.MOV.U32 R0, RZ, RZ, R9 ;  /* 0x000000ffff007224 */ /* 0x000fe200078e0009 */
[----:B------:R-:W2:Y:S04]  /*72540*/  LDL.LU.64 R10, [R1+0x3550] ;  /* 0x00355000010a7983 */ /* 0x000ea80000300a00 */
[----:B0-----:R-:W4:Y:S04]  /*72550*/  LDL.LU.64 R8, [R1+0x3548] ;  /* 0x0035480001087983 */ /* 0x001f280000300a00 */
[----:B------:R-:W-:Y:S04]  /*72560*/  STL [R1+0x2c7c], R2 ;  /* 0x002c7c0201007387 */ /* 0x000fe80000100800 */
[----:B------:R-:W-:Y:S04]  /*72570*/  STL [R1+0x2c78], R3 ;  /* 0x002c780301007387 */ /* 0x000fe80000100800 */
[----:B------:R-:W-:Y:S01]  /*72580*/  STL [R1+0x2c74], R0 ;  /* 0x002c740001007387 */ /* 0x000fe20000100800 */
[----:B---3--:R-:W-:Y:S03]  /*72590*/  HMMA.16816.F32.BF16 R12, R20, R12, R4 ;  /* 0x0000000c140c723c */ /* 0x008fe60000041804 */
[----:B------:R-:W3:-:S15]  /*725a0*/  LDL.LU.64 R4, [R1+0x3540] ;  /* 0x0035400001047983 */ /* 0x000ede0000300a00 */
[----:B------:R-:W-:Y:S01]  /*725b0*/  NOP ;  /* 0x0000000000007918 */ /* 0x000fe20000000000 */
[----:B------:R-:W-:Y:S04]  /*725c0*/  STL.64 [R1+0x1c0], R12 ;  /* 0x0001c00c01007387 */ /* 0x000fe80000100a00 */
[----:B------:R0:W-:Y:S04]  /*725d0*/  STL.64 [R1+0x1c8], R14 ;  /* 0x0001c80e01007387 */ /* 0x0001e80000100a00 */
[----:B0-----:R-:W2:Y:S04]  /*725e0*/  LDL.LU.64 R14, [R1+0x3538] ;  /* 0x00353800010e7983 */ /* 0x001ea80000300a00 */
[----:B------:R-:W2:Y:S01]  /*725f0*/  LDL.LU.64 R12, [R1+0x3530] ;  /* 0x00353000010c7983 */ /* 0x000ea20000300a00 */
[C---:B---3--:R-:W-:Y:S08]  /*72600*/  HMMA.16816.F32.BF16 R4, R20.reuse, R4, R24 ;  /* 0x000000041404723c */ /* 0x048ff00000041818 */
[----:B--2---:R-:W-:Y:S01]  /*72610*/  HMMA.16816.F32.BF16 R16, R20, R16, R12 ;  /* 0x000000101410723c */ /* 0x004fe2000004180c */
[----:B------:R-:W2:Y:S01]  /*72620*/  LDL.LU.64 R14, [R1+0x3528] ;  /* 0x00352800010e7983 */ /* 0x000ea20000300a00 */
[----:B------:R-:W-:-:S02]  /*72630*/  IMAD.MOV.U32 R12, RZ, RZ, R29 ;  /* 0x000000ffff0c7224 */ /* 0x000fc400078e001d */
[----:B------:R-:W-:-:S15]  /*72640*/  IMAD.MOV.U32 R13, RZ, RZ, R28 ;  /* 0x000000ffff0d7224 */ /* 0x000fde00078e001c */
[----:B------:R-:W-:Y:S02]  /*72650*/  IMAD.MOV.U32 R0, RZ, RZ, R19 ;  /* 0x000000ffff007224 */ /* 0x000fe400078e0013 */
[----:B------:R-:W-:Y:S02]  /*72660*/  IMAD.MOV.U32 R3, RZ, RZ, R18 ;  /* 0x000000ffff037224 */ /* 0x000fe400078e0012 */
[----:B------:R-:W-:Y:S01]  /*72670*/  IMAD.MOV.U32 R2, RZ, RZ, R17 ;  /* 0x000000ffff027224 */ /* 0x000fe200078e0011 */
[----:B------:R-:W-:Y:S04]  /*72680*/  STL [R1+0x1b0], R16 ;  /* 0x0001b01001007387 */ /* 0x000fe80000100800 */
[----:B------:R-:W-:Y:S04]  /*72690*/  STL [R1+0x2c88], R0 ;  /* 0x002c880001007387 */ /* 0x000fe80000100800 */
[----:B------:R-:W-:Y:S04]  /*726a0*/  STL [R1+0x2c84], R3 ;  /* 0x002c840301007387 */ /* 0x000fe80000100800 */
[----:B------:R-:W-:Y:S04]  /*726b0*/  STL [R1+0x2c80], R2 ;  /* 0x002c800201007387 */ /* 0x000fe80000100800 */
[----:B------:R-:W3:Y:S04]  /*726c0*/  LDL.LU R29, [R1+0x3520] ;  /* 0x00352000011d7983 */ /* 0x000ee80000300800 */
[----:B------:R0:W-:Y:S04]  /*726d0*/  STL.64 [R1+0xa0], R4 ;  /* 0x0000a00401007387 */ /* 0x0001e80000100a00 */
[----:B------:R1:W-:Y:S04]  /*726e0*/  STL.64 [R1+0xa8], R6 ;  /* 0x0000a80601007387 */ /* 0x0003e80000100a00 */
[----:B------:R-:W2:Y:S04]  /*726f0*/  LDL.LU R28, [R1+0x351c] ;  /* 0x00351c00011c7983 */ /* 0x000ea80000300800 */
[----:B------:R4:W-:Y:S04]  /*72700*/  STL.64 [R1+0x34c0], R12 ;  /* 0x0034c00c01007387 */ /* 0x0009e80000100a00 */
[----:B0-----:R-:W3:Y:S04]  /*72710*/  LDL.LU R4, [R1+0x9d0] ;  /* 0x0009d00001047983 */ /* 0x001ee80000300800 */
[----:B------:R-:W3:Y:S04]  /*72720*/  LDL.LU R5, [R1+0x9d4] ;  /* 0x0009d40001057983 */ /* 0x000ee80000300800 */
[----:B-1----:R-:W3:Y:S04]  /*72730*/  LDL.LU R6, [R1+0x9d8] ;  /* 0x0009d80001067983 */ /* 0x002ee80000300800 */
[----:B------:R-:W3:Y:S01]  /*72740*/  LDL.LU R7, [R1+0x9dc] ;  /* 0x0009dc0001077983 */ /* 0x000ee20000300800 */
[----:B----4-:R-:W-:-:S02]  /*72750*/  IMAD.MOV.U32 R12, RZ, RZ, R8 ;  /* 0x000000ffff0c7224 */ /* 0x010fc400078e0008 */
[----:B------:R-:W-:Y:S01]  /*72760*/  IMAD.MOV.U32 R13, RZ, RZ, R9 ;  /* 0x000000ffff0d7224 */ /* 0x000fe200078e0009 */
[----:B------:R-:W4:Y:S04]  /*72770*/  LDL.LU R8, [R1+0x3518] ;  /* 0x0035180001087983 */ /* 0x000f280000300800 */
[----:B------:R-:W3:Y:S01]  /*72780*/  LDL.LU R9, [R1+0x3514] ;  /* 0x0035140001097983 */ /* 0x000ee20000300800 */
[----:B--2---:R-:W-:-:S03]  /*72790*/  IMAD.MOV.U32 R24, RZ, RZ, R28 ;  /* 0x000000ffff187224 */ /* 0x004fc600078e001c */
[----:B------:R-:W2:Y:S04]  /*727a0*/  LDL.LU R28, [R1+0x3510] ;  /* 0x00351000011c7983 */ /* 0x000ea80000300800 */
[----:B------:R-:W2:Y:S04]  /*727b0*/  LDL.LU R16, [R1+0xa20] ;  /* 0x000a200001107983 */ /* 0x000ea80000300800 */
[----:B------:R-:W2:Y:S04]  /*727c0*/  LDL.LU R17, [R1+0xa24] ;  /* 0x000a240001117983 */ /* 0x000ea80000300800 */
[----:B------:R-:W2:Y:S04]  /*727d0*/  LDL.LU R18, [R1+0xa28] ;  /* 0x000a280001127983 */ /* 0x000ea80000300800 */
[----:B------:R-:W2:Y:S04]  /*727e0*/  LDL.LU R19, [R1+0xa2c] ;  /* 0x000a2c0001137983 */ /* 0x000ea80000300800 */
[----:B------:R0:W-:Y:S02]  /*727f0*/  STL.64 [R1+0x34d8], R12 ;  /* 0x0034d80c01007387 */ /* 0x0001e40000100a00 */
[----:B0-----:R-:W-:-:S02]  /*72800*/  IMAD.MOV.U32 R12, RZ, RZ, R15 ;  /* 0x000000ffff0c7224 */ /* 0x001fc400078e000f */
[----:B------:R-:W-:-:S05]  /*72810*/  IMAD.MOV.U32 R13, RZ, RZ, R14 ;  /* 0x000000ffff0d7224 */ /* 0x000fca00078e000e */
[----:B------:R-:W-:Y:S04]  /*72820*/  STL.64 [R1+0x34f0], R12 ;  /* 0x0034f00c01007387 */ /* 0x000fe80000100a00 */
        /* <DEDUP_REMOVED lines=18> */
[----:B------:R-:W-:-:S07]  /*72950*/  IMAD.MOV.U32 R25, RZ, RZ, R29 ;  /* 0x000000ffff197224 */ /* 0x000fce00078e001d */
[----:B------:R-:W-:Y:S01]  /*72960*/  HMMA.16816.F32.BF16 R24, R20, R24, R16 ;  /* 0x000000181418723c */ /* 0x000fe20000041810 */
[----:B---3--:R-:W-:Y:S04]  /*72970*/  STL.64 [R1+0x3500], R6 ;  /* 0x0035000601007387 */ /* 0x008fe80000100a00 */
[----:B--2---:R0:W-:Y:S04]  /*72980*/  STL.64 [R1+0x34f8], R4 ;  /* 0x0034f80401007387 */ /* 0x0041e80000100a00 */
[----:B0-----:R-:W2:Y:S04]  /*72990*/  LDL.LU R4, [R1+0xa10] ;  /* 0x000a100001047983 */ /* 0x001ea80000300800 */
[----:B------:R-:W2:Y:S04]  /*729a0*/  LDL.LU R5, [R1+0xa14] ;  /* 0x000a140001057983 */ /* 0x000ea80000300800 */
[----:B------:R-:W2:Y:S04]  /*729b0*/  LDL.LU R6, [R1+0xa18] ;  /* 0x000a180001067983 */ /* 0x000ea80000300800 */
[----:B------:R-:W2:Y:S04]  /*729c0*/  LDL.LU R7, [R1+0xa1c] ;  /* 0x000a1c0001077983 */ /* 0x000ea80000300800 */
[----:B------:R-:W3:Y:S01]  /*729d0*/  LDL.LU.64 R18, [R1+0x3508] ;  /* 0x0035080001127983 */ /* 0x000ee20000300a00 */
[----:B------:R-:W-:-:S02]  /*729e0*/  IMAD.MOV.U32 R12, RZ, RZ, R9 ;  /* 0x000000ffff0c7224 */ /* 0x000fc400078e0009 */
[----:B----4-:R-:W-:Y:S01]  /*729f0*/  IMAD.MOV.U32 R13, RZ, RZ, R8 ;  /* 0x000000ffff0d7224 */ /* 0x010fe200078e0008 */
[----:B------:R0:W-:Y:S01]  /*72a00*/  STL [R1+0x80], R24 ;  /* 0x0000801801007387 */ /* 0x0001e20000100800 */
[----:B------:R-:W-:Y:S01]  /*72a10*/  IMAD.MOV.U32 R0, RZ, RZ, R25 ;  /* 0x000000ffff007224 */ /* 0x000fe200078e0019 */
[----:B------:R-:W-:Y:S01]  /*72a20*/  MOV R17, R11 ;  /* 0x0000000b00117202 */ /* 0x000fe20000000f00 */
[----:B------:R-:W-:Y:S02]  /*72a30*/  IMAD.MOV.U32 R16, RZ, RZ, R10 ;  /* 0x000000ffff107224 */ /* 0x000fe400078e000a */
[----:B------:R-:W-:Y:S02]  /*72a40*/  IMAD.MOV.U32 R3, RZ, RZ, R26 ;  /* 0x000000ffff037224 */ /* 0x000fe400078e001a */
[----:B------:R-:W-:Y:S01]  /*72a50*/  IMAD.MOV.U32 R2, RZ, RZ, R27 ;  /* 0x000000ffff027224 */ /* 0x000fe200078e001b */
[----:B0-----:R-:W4:Y:S04]  /*72a60*/  LDL.LU R24, [R1+0x930] ;  /* 0x0009300001187983 */ /* 0x001f280000300800 */
[----:B------:R-:W4:Y:S04]  /*72a70*/  LDL.LU R25, [R1+0x934] ;  /* 0x0009340001197983 */ /* 0x000f280000300800 */
[----:B------:R-:W4:Y:S04]  /*72a80*/  LDL.LU R26, [R1+0x938] ;  /* 0x00093800011a7983 */ /* 0x000f280000300800 */
[----:B------:R-:W4:Y:S01]  /*72a90*/  LDL.LU R27, [R1+0x93c] ;  /* 0x00093c00011b7983 */ /* 0x000f220000300800 */
[C---:B--2---:R-:W-:Y:S03]  /*72aa0*/  HMMA.16816.F32.BF16 R12, R20.reuse, R12, R4 ;  /* 0x0000000c140c723c */ /* 0x044fe60000041804 */
[----:B---3--:R-:W-:Y:S04]  /*72ab0*/  STL.64 [R1+0x3480], R18 ;  /* 0x0034801201007387 */ /* 0x008fe80000100a00 */
[----:B------:R0:W-:Y:S04]  /*72ac0*/  STL.64 [R1+0x3478], R16 ;  /* 0x0034781001007387 */ /* 0x0001e80000100a00 */
[----:B0-----:R-:W2:Y:S04]  /*72ad0*/  LDL.LU R16, [R1+0x920] ;  /* 0x0009200001107983 */ /* 0x001ea80000300800 */
[----:B------:R-:W2:Y:S04]  /*72ae0*/  LDL.LU R17, [R1+0x924] ;  /* 0x0009240001117983 */ /* 0x000ea80000300800 */
[----:B------:R-:W2:Y:S04]  /*72af0*/  LDL.LU R18, [R1+0x928] ;  /* 0x0009280001127983 */ /* 0x000ea80000300800 */
[----:B------:R-:W2:Y:S04]  /*72b00*/  LDL.LU R19, [R1+0x92c] ;  /* 0x00092c0001137983 */ /* 0x000ea80000300800 */
[----:B------:R-:W3:Y:S04]  /*72b10*/  LDL.LU.64 R8, [R1+0x90] ;  /* 0x0000900001087983 */ /* 0x000ee80000300a00 */
[----:B------:R-:W2:Y:S04]  /*72b20*/  LDL.LU.64 R10, [R1+0x98] ;  /* 0x00009800010a7983 */ /* 0x000ea80000300a00 */
[----:B------:R-:W-:Y:S04]  /*72b30*/  STL [R1+0x2c94], R2 ;  /* 0x002c940201007387 */ /* 0x000fe80000100800 */
[----:B------:R-:W-:Y:S04]  /*72b40*/  STL [R1+0x2c90], R3 ;  /* 0x002c900301007387 */ /* 0x000fe80000100800 */
        /* <DEDUP_REMOVED lines=9> */
[----:B------:R-:W-:Y:S01]  /*72be0*/  IMAD.MOV.U32 R2, RZ, RZ, R13 ;  /* 0x000000ffff027224 */ /* 0x000fe200078e000d */
[----:B------:R0:W-:Y:S04]  /*72bf0*/  STL [R1+0x40], R12 ;  /* 0x0000400c01007387 */ /* 0x0001e80000100800 */
[----:B0-----:R-:W2:Y:S01]  /*72c00*/  LDL.LU.64 R12, [R1+0x34d8] ;  /* 0x0034d800010c7983 */ /* 0x001ea20000300a00 */
[----:B------:R-:W-:Y:S02]  /*72c10*/  IMAD.MOV.U32 R3, RZ, RZ, R14 ;  /* 0x000000ffff037224 */ /* 0x000fe400078e000e */
[----:B------:R-:W-:-:S03]  /*72c20*/  IMAD.MOV.U32 R0, RZ, RZ, R15 ;  /* 0x000000ffff007224 */ /* 0x000fc600078e000f */
[----:B------:R-:W-:Y:S04]  /*72c30*/  STL [R1+0x2cbc], R3 ;  /* 0x002cbc0301007387 */ /* 0x000fe80000100800 */
[----:B------:R-:W-:Y:S04]  /*72c40*/  STL [R1+0x2cb8], R2 ;  /* 0x002cb80201007387 */ /* 0x000fe80000100800 */
[----:B------:R-:W-:Y:S01]  /*72c50*/  STL [R1+0x2c9c], R0 ;  /* 0x002c9c0001007387 */ /* 0x000fe20000100800 */
        /* <DEDUP_REMOVED lines=9> */
[----:B------:R0:W-:Y:S04]  /*72cf0*/  STL.64 [R1], R12 ;  /* 0x0000000c01007387 */ /* 0x0001e80000100a00 */
[----:B------:R2:W-:Y:S04]  /*72d00*/  STL.64 [R1+0x8], R14 ;  /* 0x0000080e01007387 */ /* 0x0005e80000100a00 */
[----:B0-----:R-:W2:Y:S02]  /*72d10*/  LDL.LU.64 R12, [R1+0x34a8] ;  /* 0x0034a800010c7983 */ /* 0x001ea40000300a00 */
[----:B--2---:R-:W-:Y:S02]  /*72d20*/  HMMA.16816.F32.BF16 R12, R20, R12, R4 ;  /* 0x0000000c140c723c */ /* 0x004fe40000041804 */
[----:B------:R-:W2:Y:S04]  /*72d30*/  LDL.LU.64 R6, [R1+0x34a0] ;  /* 0x0034a00001067983 */ /* 0x000ea80000300a00 */
[----:B------:R-:W4:-:S13]  /*72d40*/  LDL.LU.64 R4, [R1+0x3498] ;  /* 0x0034980001047983 */ /* 0x000f1a0000300a00 */
[----:B------:R0:W-:Y:S04]  /*72d50*/  STL.64 [R1+0x2b10], R14 ;  /* 0x002b100e01007387 */ /* 0x0001e80000100a00 */
[----:B------:R1:W-:Y:S04]  /*72d60*/  STL.64 [R1+0x2b08], R12 ;  /* 0x002b080c01007387 */ /* 0x0003e80000100a00 */
[----:B0-----:R-:W2:Y:S04]  /*72d70*/  LDL.LU R14, [R1+0xe8] ;  /* 0x0000e800010e7983 */ /* 0x001ea80000300800 */
[----:B------:R-:W2:Y:S04]  /*72d80*/  LDL.LU R15, [R1+0xec] ;  /* 0x0000ec00010f7983 */ /* 0x000ea80000300800 */
[----:B--2---:R0:W-:Y:S04]  /*72d90*/  STL.64 [R1+0x33e8], R14 ;  /* 0x0033e80e01007387 */ /* 0x0041e80000100a00 */
[----:B-1----:R-:W2:Y:S04]  /*72da0*/  LDL.LU R12, [R1+0x900] ;  /* 0x00090000010c7983 */ /* 0x002ea80000300800 */
[----:B------:R-:W2:Y:S01]  /*72db0*/  LDL.LU R13, [R1+0x904] ;  /* 0x00090400010d7983 */ /* 0x000ea20000300800 */
[----:B0-----:R-:W-:-:S02]  /*72dc0*/  IMAD.MOV.U32 R14, RZ, RZ, R7 ;  /* 0x000000ffff0e7224 */ /* 0x001fc400078e0007 */
[----:B------:R-:W-:Y:S02]  /*72dd0*/  IMAD.MOV.U32 R15, RZ, RZ, R6 ;  /* 0x000000ffff0f7224 */ /* 0x000fe400078e0006 */
[----:B----4-:R-:W-:Y:S01]  /*72de0*/  HMMA.16816.F32.BF16 R4, R20, R4, R24 ;  /* 0x000000041404723c */ /* 0x010fe20000041818 */
[----:B------:R-:W4:Y:S04]  /*72df0*/  LDL.LU.64 R26, [R1+0x3490] ;  /* 0x00349000011a7983 */ /* 0x000f280000300a00 */
[----:B------:R-:W2:-:S14]  /*72e00*/  LDL.LU.64 R24, [R1+0x3488] ;  /* 0x0034880001187983 */ /* 0x000e9c0000300a00 */
[----:B------:R0:W-:Y:S04]  /*72e10*/  STL.64 [R1+0x2b00], R6 ;  /* 0x002b000601007387 */ /* 0x0001e80000100a00 */
[----:B------:R-:W-:Y:S04]  /*72e20*/  STL.64 [R1+0x2af8], R4 ;  /* 0x002af80401007387 */ /* 0x000fe80000100a00 */
[----:B0-----:R-:W3:Y:S04]  /*72e30*/  LDL.LU R6, [R1+0xd8] ;  /* 0x0000d80001067983 */ /* 0x001ee80000300800 */
[----:B------:R-:W3:Y:S01]  /*72e40*/  LDL.LU R7, [R1+0xdc] ;  /* 0x0000dc0001077983 */ /* 0x000ee20000300800 */
[----:B--2---:R-:W-:Y:S03]  /*72e50*/  HMMA.16816.F32.BF16 R20, R20, R24, R16 ;  /* 0x000000181414723c */ /* 0x004fe60000041810 */
[----:B---3--:R0:W-:Y:S04]  /*72e60*/  STL.64 [R1+0x33a8], R6 ;  /* 0x0033a80601007387 */ /* 0x0081e80000100a00 */
[----:B0-----:R-:W2:Y:S04]  /*72e70*/  LDL R6, [R1+0x1a8] ;  /* 0x0001a80001067983 */ /* 0x001ea80000100800 */
[----:B------:R-:W2:Y:S04]  /*72e80*/  LDL R7, [R1+0x1ac] ;  /* 0x0001ac0001077983 */ /* 0x000ea80000100800 */
[----:B------:R-:W3:Y:S04]  /*72e90*/  LDL.LU.64 R18, [R1+0x3480] ;  /* 0x0034800001127983 */ /* 0x000ee80000300a00 */
[----:B------:R-:W2:Y:S04]  /*72ea0*/  LDL.LU.64 R16, [R1+0x3478] ;  /* 0x0034780001107983 */ /* 0x000ea80000300a00 */
[----:B----4-:R0:W-:Y:S04]  /*72eb0*/  STL.64 [R1+0x33c0], R26 ;  /* 0x0033c01a01007387 */ /* 0x0101e80000100a00 */
[----:B------:R-:W2:Y:S04]  /*72ec0*/  LDL.LU R24, [R1+0x910] ;  /* 0x0009100001187983 */ /* 0x000ea80000300800 */
[----:B------:R-:W2:Y:S04]  /*72ed0*/  LDL.LU R25, [R1+0x914] ;  /* 0x0009140001197983 */ /* 0x000ea80000300800 */
[----:B0-----:R-:W2:Y:S04]  /*72ee0*/  LDL.LU R26, [R1+0x918] ;  /* 0x00091800011a7983 */ /* 0x001ea80000300800 */
[----:B------:R0:W-:Y:S04]  /*72ef0*/  STL.64 [R1+0x2b20], R22 ;  /* 0x002b201601007387 */ /* 0x0001e80000100a00 */
[----:B------:R-:W-:Y:S04]  /*72f00*/  STL.64 [R1+0x2b18], R20 ;  /* 0x002b181401007387 */ /* 0x000fe80000100a00 */
[----:B0-----:R-:W4:Y:S01]  /*72f10*/  LDL.LU.64 R22, [R1+0x198] ;  /* 0x0001980001167983 */ /* 0x001f220000300a00 */
[----:B------:R-:W-:-:S02]  /*72f20*/  IMAD.MOV.U32 R27, RZ, RZ, R28 ;  /* 0x000000ffff1b7224 */ /* 0x000fc400078e001c */
[----:B------:R-:W-:Y:S02]  /*72f30*/  IMAD.MOV.U32 R3, RZ, RZ, R9 ;  /* 0x000000ffff037224 */ /* 0x000fe400078e0009 */
[----:B------:R-:W-:Y:S02]  /*72f40*/  IMAD.MOV.U32 R2, RZ, RZ, R10 ;  /* 0x000000ffff027224 */ /* 0x000fe400078e000a */
[----:B------:R-:W-:Y:S01]  /*72f50*/  IMAD.MOV.U32 R0, RZ, RZ, R11 ;  /* 0x000000ffff007224 */ /* 0x000fe200078e000b */
[----:B--2---:R-:W-:-:S15]  /*72f60*/  HMMA.16816.F32.BF16 R4, R8, R6, R24 ;  /* 0x000000060804723c */ /* 0x004fde0000041818 */
[----:B------:R-:W-:-:S04]  /*72f70*/  NOP ;  /* 0x0000000000007918 */ /* 0x000fc80000000000 */
[----:B------:R-:W-:Y:S01]  /*72f80*/  STL.64 [R1+0xb30], R4 ;  /* 0x000b300401007387 */ /* 0x000fe20000100a00 */
[----:B------:R-:W-:-:S03]  /*72f90*/  IMAD.MOV.U32 R28, RZ, RZ, R4 ;  /* 0x000000ffff1c7224 */ /* 0x000fc600078e0004 */
[----:B------:R4:W-:Y:S02]  /*72fa0*/  STL.64 [R1+0xb38], R6 ;  /* 0x000b380601007387 */ /* 0x0009e40000100a00 */
[----:B----4-:R-:W-:Y:S02]  /*72fb0*/  HMMA.16816.F32.BF16 R4, R8, R22, R12 ;  /* 0x000000160804723c */ /* 0x010fe4000004180c */
[----:B------:R-:W-:Y:S01]  /*72fc0*/  STL [R1+0x27f0], R28 ;  /* 0x0027f01c01007387 */ /* 0x000fe20000100800 */
[----:B------:R-:W-:-:S15]  /*72fd0*/  IMAD.MOV.U32 R12, RZ, RZ, R8 ;  /* 0x000000ffff0c7224 */ /* 0x000fde00078e0008 */
[----:B------:R-:W-:Y:S01]  /*72fe0*/  NOP ;  /* 0x0000000000007918 */ /* 0x000fe20000000000 */
[----:B------:R-:W-:Y:S04]  /*72ff0*/  STL.64 [R1+0xae0], R4 ;  /* 0x000ae00401007387 */ /* 0x000fe80000100a00 */
[----:B------:R3:W-:Y:S04]  /*73000*/  STL.64 [R1+0xae8], R6 ;  /* 0x000ae80601007387 */ /* 0x0007e80000100a00 */
[----:B------:R0:W-:Y:S04]  /*73010*/  STL.64 [R1+0x3438], R22 ;  /* 0x0034381601007387 */ /* 0x0001e80000100a00 */
[----:B------:R-:W2:Y:S04]  /*73020*/  LDL.LU R8, [R1+0x70] ;  /* 0x0000700001087983 */ /* 0x000ea80000300800 */
[----:B------:R-:W2:Y:S04]  /*73030*/  LDL.LU R9, [R1+0x74] ;  /* 0x0000740001097983 */ /* 0x000ea80000300800 */
[----:B------:R-:W4:Y:S04]  /*73040*/  LDL.LU R10, [R1+0x78] ;  /* 0x00007800010a7983 */ /* 0x000f280000300800 */
[----:B------:R-:W4:Y:S04]  /*73050*/  LDL.LU R11, [R1+0x7c] ;  /* 0x00007c00010b7983 */ /* 0x000f280000300800 */
[----:B------:R-:W2:Y:S01]  /*73060*/  LDL.64 R26, [R1+0x148] ;  /* 0x00014800011a7983 */ /* 0x000ea20000100a00 */
[----:B---3--:R-:W-:-:S02]  /*73070*/  IMAD.MOV.U32 R6, RZ, RZ, R18 ;  /* 0x000000ffff067224 */ /* 0x008fc400078e0012 */
[----:B------:R-:W-:Y:S01]  /*73080*/  IMAD.MOV.U32 R7, RZ, RZ, R19 ;  /* 0x000000ffff077224 */ /* 0x000fe200078e0013 */
[----:B--2---:R-:W-:Y:S04]  /*73090*/  STL.64 [R1+0x3418], R26 ;  /* 0x0034181a01007387 */ /* 0x004fe80000100a00 */
[----:B------:R-:W2:Y:S04]  /*730a0*/  LDL.LU R4, [R1+0x8a0] ;  /* 0x0008a00001047983 */ /* 0x000ea80000300800 */
[----:B------:R-:W2:Y:S04]  /*730b0*/  LDL.LU R5, [R1+0x8a4] ;  /* 0x0008a40001057983 */ /* 0x000ea80000300800 */
[----:B------:R-:W3:Y:S04]  /*730c0*/  LDL.LU R18, [R1+0x3474] ;  /* 0x0034740001127983 */ /* 0x000ee80000300800 */
[----:B------:R-:W2:Y:S04]  /*730d0*/  LDL.LU R19, [R1+0x3470] ;  /* 0x0034700001137983 */ /* 0x000ea80000300800 */
        /* <DEDUP_REMOVED lines=11> */
[----:B------:R-:W-:Y:S04]  /*73190*/  STL.64 [R1+0x3450], R20 ;  /* 0x0034501401007387 */ /* 0x000fe80000100a00 */
[----:B------:R-:W2:Y:S04]  /*731a0*/  LDL.64 R26, [R1+0x158] ;  /* 0x00015800011a7983 */ /* 0x000ea80000100a00 */
[----:B0-----:R-:W3:Y:S04]  /*731b0*/  LDL.64 R22, [R1+0x188] ;  /* 0x0001880001167983 */ /* 0x001ee80000100a00 */
[----:B--2---:R0:W-:Y:S04]  /*731c0*/  STL.64 [R1+0x3430], R26 ;  /* 0x0034301a01007387 */ /* 0x0041e80000100a00 */
        /* <DEDUP_REMOVED lines=8> */
[----:B0-----:R-:W2:Y:S04]  /*73250*/  LDL.LU R4, [R1+0x8b0] ;  /* 0x0008b00001047983 */ /* 0x001ea80000300800 */
[----:B------:R-:W2:Y:S04]  /*73260*/  LDL.LU R5, [R1+0x8b4] ;  /* 0x0008b40001057983 */ /* 0x000ea80000300800 */
[----:B------:R-:W2:Y:S04]  /*73270*/  LDL.LU R6, [R1+0x8b8] ;  /* 0x0008b80001067983 */ /* 0x000ea80000300800 */
[----:B------:R-:W2:Y:S04]  /*73280*/  LDL.LU R7, [R1+0x8bc] ;  /* 0x0008bc0001077983 */ /* 0x000ea80000300800 */
[----:B--2---:R0:W-:Y:S04]  /*73290*/  STL.64 [R1+0x3428], R6 ;  /* 0x0034280601007387 */ /* 0x0041e80000100a00 */
[----:B------:R1:W-:Y:S01]  /*732a0*/  STL.64 [R1+0x3420], R4 ;  /* 0x0034200401007387 */ /* 0x0003e20000100a00 */
[----:B0-----:R-:W-:-:S02]  /*732b0*/  IMAD.MOV.U32 R6, RZ, RZ, R19 ;  /* 0x000000ffff067224 */ /* 0x001fc400078e0013 */
[----:B---3--:R-:W-:Y:S01]  /*732c0*/  IMAD.MOV.U32 R7, RZ, RZ, R18 ;  /* 0x000000ffff077224 */ /* 0x008fe200078e0012 */
[----:B-1----:R-:W2:Y:S04]  /*732d0*/  LDL.LU R4, [R1+0x8c0] ;  /* 0x0008c00001047983 */ /* 0x002ea80000300800 */
[----:B------:R-:W2:Y:S04]  /*732e0*/  LDL.LU R5, [R1+0x8c4] ;  /* 0x0008c40001057983 */ /* 0x000ea80000300800 */
[----:B------:R-:W3:Y:S04]  /*732f0*/  LDL.LU R19, [R1+0x346c] ;  /* 0x00346c0001137983 */ /* 0x000ee80000300800 */
[----:B------:R-:W3:Y:S04]  /*73300*/  LDL.LU R18, [R1+0x3468] ;  /* 0x0034680001127983 */ /* 0x000ee80000300800 */
[----:B------:R-:W2:Y:S04]  /*73310*/  LDL.64 R14, [R1+0x138] ;  /* 0x00013800010e7983 */ /* 0x000ea80000100a00 */
[----:B----4-:R-:W-:Y:S04]  /*73320*/  STL.64 [R1+0x3218], R10 ;  /* 0x0032180a01007387 */ /* 0x010fe80000100a00 */
[----:B------:R0:W-:Y:S04]  /*73330*/  STL.64 [R1+0x3210], R8 ;  /* 0x0032100801007387 */ /* 0x0001e80000100a00 */
[----:B0-----:R-:W4:Y:S04]  /*73340*/  LDL.LU R8, [R1+0x10] ;  /* 0x0000100001087983 */ /* 0x001f280000300800 */
[----:B------:R-:W4:Y:S04]  /*73350*/  LDL.LU R9, [R1+0x14] ;  /* 0x0000140001097983 */ /* 0x000f280000300800 */
[----:B------:R-:W2:Y:S04]  /*73360*/  LDL.LU R10, [R1+0x18] ;  /* 0x00001800010a7983 */ /* 0x000ea80000300800 */
[----:B------:R-:W2:Y:S04]  /*73370*/  LDL.LU R11, [R1+0x1c] ;  /* 0x00001c00010b7983 */ /* 0x000ea80000300800 */
[----:B--2---:R0:W-:Y:S04]  /*73380*/  STL.64 [R1+0x3360], R10 ;  /* 0x0033600a01007387 */ /* 0x0041e80000100a00 */
[----:B----4-:R1:W-:Y:S01]  /*73390*/  STL.64 [R1+0x3358], R8 ;  /* 0x0033580801007387 */ /* 0x0103e20000100a00 */
[----:B0-----:R-:W-:-:S02]  /*733a0*/  IMAD.MOV.U32 R10, RZ, RZ, R2 ;  /* 0x000000ffff0a7224 */ /* 0x001fc400078e0002 */
[----:B------:R-:W-:Y:S02]  /*733b0*/  IMAD.MOV.U32 R11, RZ, RZ, R0 ;  /* 0x000000ffff0b7224 */ /* 0x000fe400078e0000 */
[----:B-1----:R-:W-:Y:S02]  /*733c0*/  IMAD.MOV.U32 R8, RZ, RZ, R12 ;  /* 0x000000ffff087224 */ /* 0x002fe400078e000c */
[----:B------:R-:W-:-:S07]  /*733d0*/  IMAD.MOV.U32 R9, RZ, RZ, R3 ;  /* 0x000000ffff097224 */ /* 0x000fce00078e0003 */
[----:B------:R-:W-:Y:S01]  /*733e0*/  HMMA.16816.F32.BF16 R24, R8, R22, R24 ;  /* 0x000000160818723c */ /* 0x000fe20000041818 */
        /* <DEDUP_REMOVED lines=9> */
[----:B------:R-:W-:Y:S01]  /*73480*/  STL [R1+0x3334], R2 ;  /* 0x0033340201007387 */ /* 0x000fe20000100800 */
[----:B---3--:R-:W-:-:S15]  /*73490*/  HMMA.16816.F32.BF16 R20, R8, R18, R20 ;  /* 0x000000120814723c */ /* 0x008fde0000041814 */
[----:B------:R-:W-:-:S04]  /*734a0*/  NOP ;  /* 0x0000000000007918 */ /* 0x000fc80000000000 */
[----:B------:R-:W-:Y:S04]  /*734b0*/  STL.64 [R1+0xa50], R20 ;  /* 0x000a501401007387 */ /* 0x000fe80000100a00 */
[----:B------:R0:W-:Y:S04]  /*734c0*/  STL.64 [R1+0xa58], R22 ;  /* 0x000a581601007387 */ /* 0x0001e80000100a00 */
[----:B0-----:R-:W3:Y:S04]  /*734d0*/  LDL.LU.64 R22, [R1+0x3448] ;  /* 0x0034480001167983 */ /* 0x001ee80000300a00 */
[----:B------:R-:W3:Y:S01]  /*734e0*/  LDL.LU.64 R20, [R1+0x3440] ;  /* 0x0034400001147983 */ /* 0x000ee20000300a00 */
[----:B--2---:R-:W-:Y:S01]  /*734f0*/  IMAD.MOV.U32 R3, RZ, RZ, R27 ;  /* 0x000000ffff037224 */ /* 0x004fe200078e001b */
[----:B---3--:R-:W-:-:S15]  /*73500*/  HMMA.16816.F32.BF16 R20, R8, R26, R20 ;  /* 0x0000001a0814723c */ /* 0x008fde0000041814 */
[----:B------:R-:W-:-:S04]  /*73510*/  NOP ;  /* 0x0000000000007918 */ /* 0x000fc80000000000 */
[----:B------:R0:W-:Y:S04]  /*73520*/  STL.64 [R1+0xa10], R20 ;  /* 0x000a101401007387 */ /* 0x0001e80000100a00 */
[----:B------:R1:W-:Y:S01]  /*73530*/  STL.64 [R1+0xa18], R22 ;  /* 0x000a181601007387 */ /* 0x0003e20000100a00 */
[----:B0-----:R-:W-:-:S03]  /*73540*/  IMAD.MOV.U32 R20, RZ, RZ, R26 ;  /* 0x000000ffff147224 */ /* 0x001fc600078e001a */
[----:B-1----:R-:W2:Y:S04]  /*73550*/  LDL.LU.64 R22, [R1+0x3438] ;  /* 0x0034380001167983 */ /* 0x002ea80000300a00 */
[----:B------:R-:W3:Y:S04]  /*73560*/  LDL.LU.64 R26, [R1+0x3430] ;  /* 0x00343000011a7983 */ /* 0x000ee80000300a00 */
[----:B------:R-:W-:Y:S04]  /*73570*/  STL [R1+0x3340], R3 ;  /* 0x0033400301007387 */ /* 0x000fe80000100800 */
[----:B------:R-:W-:Y:S01]  /*73580*/  STL [R1+0x333c], R20 ;  /* 0x00333c1401007387 */ /* 0x000fe20000100800 */
        /* <DEDUP_REMOVED lines=8> */
[----:B------:R-:W3:Y:S04]  /*73610*/  LDL.LU.64 R26, [R1+0x3418] ;  /* 0x00341800011a7983 */ /* 0x000ee80000300a00 */
[----:B------:R-:W-:Y:S01]  /*73620*/  STL [R1+0x3344], R28 ;  /* 0x0033441c01007387 */ /* 0x000fe20000100800 */
[----:B---3--:R-:W-:-:S15]  /*73630*/  HMMA.16816.F32.BF16 R4, R8, R26, R4 ;  /* 0x0000001a0804723c */ /* 0x008fde0000041804 */
[----:B------:R-:W-:-:S04]  /*73640*/  NOP ;  /* 0x0000000000007918 */ /* 0x000fc80000000000 */
[----:B------:R-:W-:Y:S04]  /*73650*/  STL.64 [R1+0x980], R4 ;  /* 0x0009800401007387 */ /* 0x000fe80000100a00 */
[----:B------:R0:W-:Y:S04]  /*73660*/  STL.64 [R1+0x988], R6 ;  /* 0x0009880601007387 */ /* 0x0001e80000100a00 */
[----:B0-----:R-:W3:Y:S04]  /*73670*/  LDL.LU.64 R6, [R1+0x3410] ;  /* 0x0034100001067983 */ /* 0x001ee80000300a00 */
[----:B------:R-:W3:Y:S01]  /*73680*/  LDL.LU.64 R4, [R1+0x3408] ;  /* 0x0034080001047983 */ /* 0x000ee20000300a00 */
[----:B------:R-:W-:-:S02]  /*73690*/  IMAD.MOV.U32 R20, RZ, RZ, R14 ;  /* 0x000000ffff147224 */ /* 0x000fc400078e000e */
[----:B------:R-:W-:Y:S02]  /*736a0*/  IMAD.MOV.U32 R2, RZ, RZ, R26 ;  /* 0x000000ffff027224 */ /* 0x000fe400078e001a */
[----:B------:R-:W-:Y:S01]  /*736b0*/  IMAD.MOV.U32 R29, RZ, RZ, R27 ;  /* 0x000000ffff1d7224 */ /* 0x000fe200078e001b */
[----:B---3--:R-:W-:-:S15]  /*736c0*/  HMMA.16816.F32.BF16 R4, R8, R14, R4 ;  /* 0x0000000e0804723c */ /* 0x008fde0000041804 */
[----:B------:R-:W-:-:S04]  /*736d0*/  NOP ;  /* 0x0000000000007918 */ /* 0x000fc80000000000 */
[----:B------:R-:W-:Y:S04]  /*736e0*/  STL.64 [R1+0x950], R4 ;  /* 0x0009500401007387 */ /* 0x000fe80000100a00 */
[----:B------:R-:W-:Y:S04]  /*736f0*/  STL.64 [R1+0x958], R6 ;  /* 0x0009580601007387 */ /* 0x000fe80000100a00 */
[----:B--2---:R-:W-:Y:S04]  /*73700*/  STL.64 [R1+0x3350], R22 ;  /* 0x0033501601007387 */ /* 0x004fe80000100a00 */
        /* <DEDUP_REMOVED lines=8> */
[----:B------:R-:W2:Y:S01]  /*73790*/  LDL.LU R27, [R1+0x86c] ;  /* 0x00086c00011b7983 */ /* 0x000ea20000300800 */
[----:B------:R-:W-:-:S03]  /*737a0*/  IMAD.MOV.U32 R0, RZ, RZ, R15 ;  /* 0x000000ffff007224 */ /* 0x000fc600078e000f */
[----:B--2---:R0:W-:Y:S04]  /*737b0*/  STL.64 [R1+0x33d0], R26 ;  /* 0x0033d01a01007387 */ /* 0x0041e80000100a00 */
[----:B----4-:R-:W-:Y:S04]  /*737c0*/  STL.64 [R1+0x33c8], R24 ;  /* 0x0033c81801007387 */ /* 0x010fe80000100a00 */
[----:B0-----:R-:W2:Y:S04]  /*737d0*/  LDL R26, [R1+0x108] ;  /* 0x00010800011a7983 */ /* 0x001ea80000100800 */
[----:B------:R-:W2:Y:S04]  /*737e0*/  LDL R27, [R1+0x10c] ;  /* 0x00010c00011b7983 */ /* 0x000ea80000100800 */
[----:B------:R-:W4:Y:S04]  /*737f0*/  LDL.LU R12, [R1+0x880] ;  /* 0x00088000010c7983 */ /* 0x000f280000300800 */
[----:B------:R-:W4:Y:S04]  /*73800*/  LDL.LU R13, [R1+0x884] ;  /* 0x00088400010d7983 */ /* 0x000f280000300800 */
[----:B------:R-:W2:Y:S04]  /*73810*/  LDL.LU R14, [R1+0x888] ;  /* 0x00088800010e7983 */ /* 0x000ea80000300800 */
[----:B------:R-:W2:Y:S04]  /*73820*/  LDL.LU R15, [R1+0x88c] ;  /* 0x00088c00010f7983 */ /* 0x000ea80000300800 */
[----:B--2---:R0:W-:Y:S04]  /*73830*/  STL.64 [R1+0x33f8], R14 ;  /* 0x0033f80e01007387 */ /* 0x0041e80000100a00 */
[----:B----4-:R-:W-:Y:S04]  /*73840*/  STL.64 [R1+0x33f0], R12 ;  /* 0x0033f00c01007387 */ /* 0x010fe80000100a00 */
[----:B0-----:R-:W2:Y:S04]  /*73850*/  LDL.64 R14, [R1+0x128] ;  /* 0x00012800010e7983 */ /* 0x001ea80000100a00 */
[----:B------:R0:W-:Y:S04]  /*73860*/  STL.64 [R1+0x33e0], R26 ;  /* 0x0033e01a01007387 */ /* 0x0001e80000100a00 */
[----:B0-----:R-:W4:Y:S04]  /*73870*/  LDL.64 R26, [R1+0x118] ;  /* 0x00011800011a7983 */ /* 0x001f280000100a00 */
[----:B----4-:R0:W-:Y:S04]  /*73880*/  STL.64 [R1+0x3400], R26 ;  /* 0x0034001a01007387 */ /* 0x0101e80000100a00 */
[----:B------:R-:W2:Y:S04]  /*73890*/  LDL.LU R24, [R1+0x890] ;  /* 0x0008900001187983 */ /* 0x000ea80000300800 */
[----:B------:R-:W2:Y:S04]  /*738a0*/  LDL.LU R25, [R1+0x894] ;  /* 0x0008940001197983 */ /* 0x000ea80000300800 */
[----:B0-----:R-:W2:Y:S04]  /*738b0*/  LDL.LU R26, [R1+0x898] ;  /* 0x00089800011a7983 */ /* 0x001ea80000300800 */
[----:B------:R-:W2:Y:S04]  /*738c0*/  LDL.LU R27, [R1+0x89c] ;  /* 0x00089c00011b7983 */ /* 0x000ea80000300800 */
[----:B------:R-:W4:Y:S04]  /*738d0*/  LDL.LU R4, [R1+0x850] ;  /* 0x0008500001047983 */ /* 0x000f280000300800 */
[----:B------:R-:W4:Y:S04]  /*738e0*/  LDL.LU R5, [R1+0x854] ;  /* 0x0008540001057983 */ /* 0x000f280000300800 */
[----:B------:R-:W2:Y:S04]  /*738f0*/  LDL.LU R6, [R1+0x858] ;  /* 0x0008580001067983 */ /* 0x000ea80000300800 */
[----:B------:R-:W2:Y:S04]  /*73900*/  LDL.LU R7, [R1+0x85c] ;  /* 0x00085c0001077983 */ /* 0x000ea80000300800 */
[----:B--2---:R0:W-:Y:S04]  /*73910*/  STL.64 [R1+0x33b8], R6 ;  /* 0x0033b80601007387 */ /* 0x0041e80000100a00 */
[----:B----4-:R1:W-:Y:S04]  /*73920*/  STL.64 [R1+0x33b0], R4 ;  /* 0x0033b00401007387 */ /* 0x0103e80000100a00 */
[----:B0-----:R-:W2:Y:S04]  /*73930*/  LDL.64 R6, [R1+0xf8] ;  /* 0x0000f80001067983 */ /* 0x001ea80000100a00 */
[----:B--2---:R0:W-:Y:S04]  /*73940*/  STL.64 [R1+0x33d8], R6 ;  /* 0x0033d80601007387 */ /* 0x0041e80000100a00 */
[----:B-1----:R-:W2:Y:S04]  /*73950*/  LDL.LU R4, [R1+0x870] ;  /* 0x0008700001047983 */ /* 0x002ea80000300800 */
[----:B------:R-:W2:Y:S04]  /*73960*/  LDL.LU R5, [R1+0x874] ;  /* 0x0008740001057983 */ /* 0x000ea80000300800 */
[----:B0-----:R-:W2:Y:S04]  /*73970*/  LDL.LU R6, [R1+0x878] ;  /* 0x0008780001067983 */ /* 0x001ea80000300800 */
[----:B------:R-:W2:Y:S04]  /*73980*/  LDL.LU R7, [R1+0x87c] ;  /* 0x00087c0001077983 */ /* 0x000ea80000300800 */
[----:B------:R-:W-:Y:S04]  /*73990*/  STL.64 [R1+0x33a0], R18 ;  /* 0x0033a01201007387 */ /* 0x000fe80000100a00 */
[----:B------:R0:W-:Y:S04]  /*739a0*/  STL.64 [R1+0x3398], R16 ;  /* 0x0033981001007387 */ /* 0x0001e80000100a00 */
[----:B0-----:R-:W4:Y:S04]  /*739b0*/  LDL.LU R16, [R1+0x840] ;  /* 0x0008400001107983 */ /* 0x001f280000300800 */
        /* <DEDUP_REMOVED lines=9> */
[----:B------:R-:W-:Y:S01]  /*73a50*/  HMMA.16816.F32.BF16 R24, R8, R14, R24 ;  /* 0x0000000e0818723c */ /* 0x000fe20000041818 */
[----:B------:R-:W-:-:S02]  /*73a60*/  IMAD.MOV.U32 R28, RZ, RZ, R14 ;  /* 0x000000ffff1c7224 */ /* 0x000fc400078e000e */
[----:B------:R-:W-:Y:S01]  /*73a70*/  IMAD.MOV.U32 R3, RZ, RZ, R15 ;  /* 0x000000ffff037224 */ /* 0x000fe200078e000f */
[----:B--2---:R0:W-:Y:S04]  /*73a80*/  STL.64 [R1+0x3380], R22 ;  /* 0x0033801601007387 */ /* 0x0041e80000100a00 */
[----:B---3--:R-:W-:Y:S04]  /*73a90*/  STL.64 [R1+0x3378], R20 ;  /* 0x0033781401007387 */ /* 0x008fe80000100a00 */
[----:B0-----:R-:W2:Y:S04]  /*73aa0*/  LDL R22, [R1+0xc8] ;  /* 0x0000c80001167983 */ /* 0x001ea80000100800 */
[----:B------:R-:W2:Y:S04]  /*73ab0*/  LDL R23, [R1+0xcc] ;  /* 0x0000cc0001177983 */ /* 0x000ea80000100800 */
        /* <DEDUP_REMOVED lines=8> */
[----:B------:R1:W-:Y:S01]  /*73b40*/  STL.64 [R1+0x918], R14 ;  /* 0x0009180e01007387 */ /* 0x0003e20000100a00 */
[----:B0-----:R-:W-:Y:S02]  /*73b50*/  IMAD.MOV.U32 R13, RZ, RZ, R26 ;  /* 0x000000ffff0d7224 */ /* 0x001fe400078e001a */
[----:B------:R-:W-:Y:S01]  /*73b60*/  IMAD.MOV.U32 R12, RZ, RZ, R27 ;  /* 0x000000ffff0c7224 */ /* 0x000fe200078e001b */
[----:B-1----:R-:W3:Y:S04]  /*73b70*/  LDL.LU.64 R14, [R1+0x33e8] ;  /* 0x0033e800010e7983 */ /* 0x002ee80000300a00 */
        /* <DEDUP_REMOVED lines=11> */
[----:B------:R1:W-:Y:S01]  /*73c30*/  STL.64 [R1+0x8d8], R26 ;  /* 0x0008d81a01007387 */ /* 0x0003e20000100a00 */
[----:B0-----:R-:W-:Y:S02]  /*73c40*/  IMAD.MOV.U32 R25, RZ, RZ, R6 ;  /* 0x000000ffff197224 */ /* 0x001fe400078e0006 */
[----:B------:R-:W-:Y:S01]  /*73c50*/  IMAD.MOV.U32 R24, RZ, RZ, R7 ;  /* 0x000000ffff187224 */ /* 0x000fe200078e0007 */
[----:B-1----:R-:W2:Y:S04]  /*73c60*/  LDL.LU.64 R26, [R1+0x33c0] ;  /* 0x0033c000011a7983 */ /* 0x002ea80000300a00 */
[----:B------:R-:W3:Y:S04]  /*73c70*/  LDL.LU.64 R6, [R1+0x33b8] ;  /* 0x0033b80001067983 */ /* 0x000ee80000300a00 */
[----:B------:R-:W3:Y:S02]  /*73c80*/  LDL.LU.64 R4, [R1+0x33b0] ;  /* 0x0033b00001047983 */ /* 0x000ee40000300a00 */
[C---:B---3--:R-:W-:Y:S02]  /*73c90*/  HMMA.16816.F32.BF16 R4, R8.reuse, R14, R4 ;  /* 0x0000000e0804723c */ /* 0x048fe40000041804 */
        /* <DEDUP_REMOVED lines=9> */
[----:B------:R-:W-:Y:S01]  /*73d30*/  STL.64 [R1+0x3250], R14 ;  /* 0x0032500e01007387 */ /* 0x000fe20000100a00 */
[----:B----4-:R-:W-:-:S15]  /*73d40*/  HMMA.16816.F32.BF16 R16, R8, R6, R16 ;  /* 0x000000060810723c */ /* 0x010fde0000041810 */
[----:B------:R-:W-:-:S04]  /*73d50*/  NOP ;  /* 0x0000000000007918 */ /* 0x000fc80000000000 */
[----:B------:R-:W-:Y:S04]  /*73d60*/  STL.64 [R1+0x840], R16 ;  /* 0x0008401001007387 */ /* 0x000fe80000100a00 */
[----:B------:R0:W-:Y:S04]  /*73d70*/  STL.64 [R1+0x848], R18 ;  /* 0x0008481201007387 */ /* 0x0001e80000100a00 */
[----:B0-----:R-:W3:Y:S04]  /*73d80*/  LDL.LU.64 R18, [R1+0x33a0] ;  /* 0x0033a00001127983 */ /* 0x001ee80000300a00 */
[----:B------:R-:W4:Y:S01]  /*73d90*/  LDL.LU.64 R16, [R1+0x3398] ;  /* 0x0033980001107983 */ /* 0x000f220000300a00 */
[C---:B--2---:R-:W-:Y:S03]  /*73da0*/  HMMA.16816.F32.BF16 R20, R8.reuse, R22, R24 ;  /* 0x000000160814723c */ /* 0x044fe60000041818 */
[----:B------:R0:W-:Y:S04]  /*73db0*/  STL.64 [R1+0x3248], R6 ;  /* 0x0032480601007387 */ /* 0x0001e80000100a00 */
[----:B------:R-:W2:Y:S04]  /*73dc0*/  LDL.LU R4, [R1+0x800] ;  /* 0x0008000001047983 */ /* 0x000ea80000300800 */
[----:B------:R-:W2:Y:S04]  /*73dd0*/  LDL.LU R5, [R1+0x804] ;  /* 0x0008040001057983 */ /* 0x000ea80000300800 */
[----:B0-----:R-:W2:Y:S04]  /*73de0*/  LDL.LU R6, [R1+0x808] ;  /* 0x0008080001067983 */ /* 0x001ea80000300800 */
[----:B------:R-:W2:Y:S04]  /*73df0*/  LDL.LU R7, [R1+0x80c] ;  /* 0x00080c0001077983 */ /* 0x000ea80000300800 */
[----:B---3--:R0:W-:Y:S04]  /*73e00*/  STL.64 [R1+0x3318], R18 ;  /* 0x0033181201007387 */ /* 0x0081e80000100a00 */
[----:B----4-:R-:W-:Y:S04]  /*73e10*/  STL.64 [R1+0x3310], R16 ;  /* 0x0033101001007387 */ /* 0x010fe80000100a00 */
[----:B0-----:R-:W3:Y:S04]  /*73e20*/  LDL R18, [R1+0x1a8] ;  /* 0x0001a80001127983 */ /* 0x001ee80000100800 */
[----:B------:R-:W3:Y:S04]  /*73e30*/  LDL R19, [R1+0x1ac] ;  /* 0x0001ac0001137983 */ /* 0x000ee80000100800 */
[----:B------:R-:W4:Y:S04]  /*73e40*/  LDL.LU.64 R26, [R1+0x3390] ;  /* 0x00339000011a7983 */ /* 0x000f280000300a00 */
[----:B------:R-:W2:Y:S04]  /*73e50*/  LDL.LU.64 R24, [R1+0x3388] ;  /* 0x0033880001187983 */ /* 0x000ea80000300a00 */
[----:B------:R-:W-:Y:S04]  /*73e60*/  STL.64 [R1+0x830], R20 ;  /* 0x0008301401007387 */ /* 0x000fe80000100a00 */
[----:B------:R0:W-:Y:S04]  /*73e70*/  STL.64 [R1+0x838], R22 ;  /* 0x0008381601007387 */ /* 0x0001e80000100a00 */
[----:B0-----:R-:W4:Y:S04]  /*73e80*/  LDL.LU.64 R22, [R1+0x3380] ;  /* 0x0033800001167983 */ /* 0x001f280000300a00 */
[----:B------:R-:W4:Y:S02]  /*73e90*/  LDL.LU.64 R20, [R1+0x3378] ;  /* 0x0033780001147983 */ /* 0x000f240000300a00 */
[----:B----4-:R-:W-:Y:S02]  /*73ea0*/  HMMA.16816.F32.BF16 R8, R8, R26, R20 ;  /* 0x0000001a0808723c */ /* 0x010fe40000041814 */
[----:B------:R-:W3:Y:S04]  /*73eb0*/  LDL.LU.64 R22, [R1+0x3370] ;  /* 0x0033700001167983 */ /* 0x000ee80000300a00 */
[----:B------:R-:W3:-:S13]  /*73ec0*/  LDL.LU.64 R20, [R1+0x3368] ;  /* 0x0033680001147983 */ /* 0x000eda0000300a00 */
[----:B------:R-:W-:Y:S04]  /*73ed0*/  STL.64 [R1+0x820], R8 ;  /* 0x0008200801007387 */ /* 0x000fe80000100a00 */
[----:B------:R0:W-:Y:S04]  /*73ee0*/  STL.64 [R1+0x828], R10 ;  /* 0x0008280a01007387 */ /* 0x0001e80000100a00 */
[----:B0-----:R-:W3:Y:S04]  /*73ef0*/  LDL.LU.64 R10, [R1+0x3360] ;  /* 0x00336000010a7983 */ /* 0x001ee80000300a00 */
[----:B------:R-:W3:Y:S04]  /*73f00*/  LDL.LU.64 R8, [R1+0x3358] ;  /* 0x0033580001087983 */ /* 0x000ee80000300a00 */
[----:B------:R-:W-:Y:S01]  /*73f10*/  STL.64 [R1+0x3270], R26 ;  /* 0x0032701a01007387 */ /* 0x000fe20000100a00 */
[----:B---3--:R-:W-:Y:S03]  /*73f20*/  HMMA.16816.F32.BF16 R16, R8, R18, R20 ;  /* 0x000000120810723c */ /* 0x008fe60000041814 */
[----:B------:R-:W2:Y:S04]  /*73f30*/  LDL.LU.64 R22, [R1+0x3350] ;  /* 0x0033500001167983 */ /* 0x000ea80000300a00 */
[----:B------:R-:W3:-:S12]  /*73f40*/  LDL.LU.64 R20, [R1+0x3348] ;  /* 0x0033480001147983 */ /* 0x000ed80000300a00 */
[----:B------:R-:W-:Y:S04]  /*73f50*/  STL.64 [R1+0xcd0], R16 ;  /* 0x000cd01001007387 */ /* 0x000fe80000100a00 */
[----:B------:R2:W-:Y:S02]  /*73f60*/  STL.64 [R1+0xcd8], R18 ;  /* 0x000cd81201007387 */ /* 0x0005e40000100a00 */
[----:B--2---:R-:W-:Y:S02]  /*73f70*/  HMMA.16816.F32.BF16 R16, R8, R22, R4 ;  /* 0x000000160810723c */ /* 0x004fe40000041804 */
[----:B------:R-:W2:-:S15]  /*73f80*/  LDL.LU R4, [R1+0x750] ;  /* 0x0007500001047983 */ /* 0x000e9e0000300800 */
[----:B------:R-:W-:Y:S02]  /*73f90*/  NOP ;  /* 0x0000000000007918 */ /* 0x000fe40000000000 */
[----:B------:R-:W-:Y:S04]  /*73fa0*/  STL.64 [R1+0xcc0], R16 ;  /* 0x000cc01001007387 */ /* 0x000fe80000100a00 */
[----:B------:R-:W-:Y:S04]  /*73fb0*/  STL.64 [R1+0xcc8], R18 ;  /* 0x000cc81201007387 */ /* 0x000fe80000100a00 */
[----:B------:R-:W2:Y:S04]  /*73fc0*/  LDL.LU R5, [R1+0x754] ;  /* 0x0007540001057983 */ /* 0x000ea80000300800 */
[----:B------:R-:W4:Y:S04]  /*73fd0*/  LDL.LU R6, [R1+0x758] ;  /* 0x0007580001067983 */ /* 0x000f280000300800 */
[----:B------:R-:W4:Y:S01]  /*73fe0*/  LDL.LU R7, [R1+0x75c] ;  /* 0x00075c0001077983 */ /* 0x000f220000300800 */
[----:B------:R-:W-:-:S02]  /*73ff0*/  IMAD.MOV.U32 R15, RZ, RZ, R24 ;  /* 0x000000ffff0f7224 */ /* 0x000fc400078e0018 */
[----:B------:R-:W-:Y:S01]  /*74000*/  IMAD.MOV.U32 R14, RZ, RZ, R25 ;  /* 0x000000ffff0e7224 */ /* 0x000fe200078e0019 */
[----:B----4-:R-:W-:Y:S04]  /*74010*/  STL.64 [R1+0x3260], R6 ;  /* 0x0032600601007387 */ /* 0x010fe80000100a00 */
[----:B--2---:R-:W-:Y:S04]  /*74020*/  STL.64 [R1+0x3258], R4 ;  /* 0x0032580401007387 */ /* 0x004fe80000100a00 */
[----:B------:R-:W2:Y:S04]  /*74030*/  LDL.LU R24, [R1+0x770] ;  /* 0x0007700001187983 */ /* 0x000ea80000300800 */
[----:B------:R-:W2:Y:S04]  /*74040*/  LDL.LU R25, [R1+0x774] ;  /* 0x0007740001197983 */ /* 0x000ea80000300800 */
[----:B------:R-:W4:Y:S04]  /*74050*/  LDL.LU R26, [R1+0x778] ;  /* 0x00077800011a7983 */ /* 0x000f280000300800 */
[----:B------:R-:W4:Y:S04]  /*74060*/  LDL.LU R27, [R1+0x77c] ;  /* 0x00077c00011b7983 */ /* 0x000f280000300800 */
[----:B----4-:R0:W-:Y:S04]  /*74070*/  STL.64 [R1+0x3280], R26 ;  /* 0x0032801a01007387 */ /* 0x0101e80000100a00 */
[----:B--2---:R-:W-:Y:S01]  /*74080*/  STL.64 [R1+0x3278], R24 ;  /* 0x0032781801007387 */ /* 0x004fe20000100a00 */
[----:B0-----:R-:W-:-:S02]  /*74090*/  IMAD.MOV.U32 R26, RZ, RZ, R13 ;  /* 0x000000ffff1a7224 */ /* 0x001fc400078e000d */
[----:B------:R-:W-:-:S05]  /*740a0*/  IMAD.MOV.U32 R27, RZ, RZ, R12 ;  /* 0x000000ffff1b7224 */ /* 0x000fca00078e000c */
[----:B------:R-:W-:Y:S04]  /*740b0*/  STL.64 [R1+0x3290], R26 ;  /* 0x0032901a01007387 */ /* 0x000fe80000100a00 */
[----:B------:R0:W-:Y:S04]  /*740c0*/  STL.64 [R1+0x3268], R14 ;  /* 0x0032680e01007387 */ /* 0x0001e80000100a00 */
[----:B0-----:R-:W2:Y:S04]  /*740d0*/  LDL.64 R14, [R1+0x108] ;  /* 0x00010800010e7983 */ /* 0x001ea80000100a00 */
[----:B--2---:R0:W-:Y:S04]  /*740e0*/  STL.64 [R1+0x3288], R14 ;  /* 0x0032880e01007387 */ /* 0x0041e80000100a00 */
[----:B------:R-:W2:Y:S04]  /*740f0*/  LDL.LU R12, [R1+0x780] ;  /* 0x00078000010c7983 */ /* 0x000ea80000300800 */
[----:B------:R-:W2:Y:S04]  /*74100*/  LDL.LU R13, [R1+0x784] ;  /* 0x00078400010d7983 */ /* 0x000ea80000300800 */
[----:B0-----:R-:W4:Y:S04]  /*74110*/  LDL.LU R14, [R1+0x788] ;  /* 0x00078800010e7983 */ /* 0x001f280000300800 */
[----:B------:R-:W4:Y:S01]  /*74120*/  LDL.LU R15, [R1+0x78c] ;  /* 0x00078c00010f7983 */ /* 0x000f220000300800 */
[----:B------:R-:W-:-:S02]  /*74130*/  IMAD.MOV.U32 R26, RZ, RZ, R28 ;  /* 0x000000ffff1a7224 */ /* 0x000fc400078e001c */
[----:B------:R-:W-:Y:S01]  /*74140*/  IMAD.MOV.U32 R27, RZ, RZ, R3 ;  /* 0x000000ffff1b7224 */ /* 0x000fe200078e0003 */
[----:B----4-:R-:W-:Y:S04]  /*74150*/  STL.64 [R1+0x32a0], R14 ;  /* 0x0032a00e01007387 */ /* 0x010fe80000100a00 */
[----:B--2---:R0:W-:Y:S04]  /*74160*/  STL.64 [R1+0x3298], R12 ;  /* 0x0032980c01007387 */ /* 0x0041e80000100a00 */
[----:B------:R-:W2:Y:S04]  /*74170*/  LDL.LU R28, [R1+0x3344] ;  /* 0x00334400011c7983 */ /* 0x000ea80000300800 */
[----:B------:R-:W4:Y:S04]  /*74180*/  LDL.LU R3, [R1+0x3340] ;  /* 0x0033400001037983 */ /* 0x000f280000300800 */
[----:B------:R3:W-:Y:S04]  /*74190*/  STL.64 [R1+0x32a8], R26 ;  /* 0x0032a81a01007387 */ /* 0x0007e80000100a00 */
[----:B0-----:R-:W2:Y:S04]  /*741a0*/  LDL.LU R12, [R1+0x790] ;  /* 0x00079000010c7983 */ /* 0x001ea80000300800 */
        /* <DEDUP_REMOVED lines=10> */
[----:B0-----:R-:W-:-:S02]  /*74250*/  IMAD.MOV.U32 R26, RZ, RZ, R2 ;  /* 0x000000ffff1a7224 */ /* 0x001fc400078e0002 */
[----:B------:R-:W-:Y:S01]  /*74260*/  IMAD.MOV.U32 R27, RZ, RZ, R29 ;  /* 0x000000ffff1b7224 */ /* 0x000fe200078e001d */
[----:B------:R-:W3:Y:S04]  /*74270*/  LDL.LU R2, [R1+0x3334] ;  /* 0x0033340001027983 */ /* 0x000ee80000300800 */
[----:B------:R-:W3:Y:S04]  /*74280*/  LDL.LU R29, [R1+0x3330] ;  /* 0x00333000011d7983 */ /* 0x000ee80000300800 */
[----:B------:R0:W-:Y:S04]  /*74290*/  STL.64 [R1+0x32d8], R26 ;  /* 0x0032d81a01007387 */ /* 0x0001e80000100a00 */
[----:B------:R-:W3:Y:S04]  /*742a0*/  LDL.LU R12, [R1+0x7a0] ;  /* 0x0007a000010c7983 */ /* 0x000ee80000300800 */
[----:B------:R-:W3:Y:S04]  /*742b0*/  LDL.LU R13, [R1+0x7a4] ;  /* 0x0007a400010d7983 */ /* 0x000ee80000300800 */
[----:B------:R-:W3:Y:S04]  /*742c0*/  LDL.LU R14, [R1+0x7a8] ;  /* 0x0007a800010e7983 */ /* 0x000ee80000300800 */
[----:B------:R-:W3:Y:S01]  /*742d0*/  LDL.LU R15, [R1+0x7ac] ;  /* 0x0007ac00010f7983 */ /* 0x000ee20000300800 */
[----:B0-----:R-:W-:-:S02]  /*742e0*/  IMAD.MOV.U32 R26, RZ, RZ, R28 ;  /* 0x000000ffff1a7224 */ /* 0x001fc400078e001c */
[----:B------:R-:W-:-:S05]  /*742f0*/  IMAD.MOV.U32 R27, RZ, RZ, R21 ;  /* 0x000000ffff1b7224 */ /* 0x000fca00078e0015 */
[----:B------:R4:W-:Y:S02]  /*74300*/  STL.64 [R1+0x32f0], R26 ;  /* 0x0032f01a01007387 */ /* 0x0009e40000100a00 */
[----:B----4-:R-:W-:Y:S02]  /*74310*/  IMAD.MOV.U32 R27, RZ, RZ, R3 ;  /* 0x000000ffff1b7224 */ /* 0x010fe400078e0003 */
[----:B--2---:R-:W-:Y:S01]  /*74320*/  IMAD.MOV.U32 R26, RZ, RZ, R20 ;  /* 0x000000ffff1a7224 */ /* 0x004fe200078e0014 */
[----:B---3--:R-:W-:Y:S04]  /*74330*/  STL.64 [R1+0x32d0], R14 ;  /* 0x0032d00e01007387 */ /* 0x008fe80000100a00 */
[----:B------:R0:W-:Y:S04]  /*74340*/  STL.64 [R1+0x32c8], R12 ;  /* 0x0032c80c01007387 */ /* 0x0001e80000100a00 */
        /* <DEDUP_REMOVED lines=37> */
[----:B------:R-:W2:Y:S01]  /*745a0*/  LDL.LU R23, [R1+0x72c] ;  /* 0x00072c0001177983 */ /* 0x000ea20000300800 */
[----:B------:R-:W-:-:S02]  /*745b0*/  IMAD.MOV.U32 R18, RZ, RZ, R2 ;  /* 0x000000ffff127224 */ /* 0x000fc400078e0002 */
[----:B------:R-:W-:-:S07]  /*745c0*/  IMAD.MOV.U32 R19, RZ, RZ, R0 ;  /* 0x000000ffff137224 */ /* 0x000fce00078e0000 */
[C---:B------:R-:W-:Y:S01]  /*745d0*/  HMMA.16816.F32.BF16 R16, R8.reuse, R18, R24 ;  /* 0x000000120810723c */ /* 0x040fe20000041818 */
[----:B--2---:R0:W-:Y:S04]  /*745e0*/  STL.64 [R1+0x3230], R22 ;  /* 0x0032301601007387 */ /* 0x0041e80000100a00 */
[----:B------:R1:W-:Y:S04]  /*745f0*/  STL.64 [R1+0x3228], R20 ;  /* 0x0032281401007387 */ /* 0x0003e80000100a00 */
[----:B0-----:R-:W2:Y:S04]  /*74600*/  LDL.64 R22, [R1+0xc8] ;  /* 0x0000c80001167983 */ /* 0x001ea80000100a00 */
[----:B--2---:R0:W-:Y:S04]  /*74610*/  STL.64 [R1+0x3240], R22 ;  /* 0x0032401601007387 */ /* 0x0041e80000100a00 */
[----:B-1----:R-:W2:Y:S04]  /*74620*/  LDL.LU R20, [R1+0x740] ;  /* 0x0007400001147983 */ /* 0x002ea80000300800 */
[----:B------:R-:W2:Y:S04]  /*74630*/  LDL.LU R21, [R1+0x744] ;  /* 0x0007440001157983 */ /* 0x000ea80000300800 */
[----:B0-----:R-:W2:Y:S04]  /*74640*/  LDL.LU R22, [R1+0x748] ;  /* 0x0007480001167983 */ /* 0x001ea80000300800 */
[----:B------:R-:W2:Y:S04]  /*74650*/  LDL.LU R23, [R1+0x74c] ;  /* 0x00074c0001177983 */ /* 0x000ea80000300800 */
[----:B------:R-:W2:Y:S04]  /*74660*/  LDL.LU.64 R26, [R1+0x3328] ;  /* 0x00332800011a7983 */ /* 0x000ea80000300a00 */
[----:B------:R-:W2:Y:S04]  /*74670*/  LDL.LU.64 R24, [R1+0x3320] ;  /* 0x0033200001187983 */ /* 0x000ea80000300a00 */
        /* <DEDUP_REMOVED lines=9> */
[----:B------:R-:W-:Y:S04]  /*74710*/  STL.64 [R1+0x31e8], R18 ;  /* 0x0031e81201007387 */ /* 0x000fe80000100a00 */
[----:B---3--:R0:W-:Y:S04]  /*74720*/  STL.64 [R1+0x3238], R16 ;  /* 0x0032381001007387 */ /* 0x0081e80000100a00 */
        /* <DEDUP_REMOVED lines=45> */
[----:B0-----:R-:W-:Y:S01]  /*74a00*/  MOV R25, R14 ;  /* 0x0000000e00197202 */ /* 0x001fe20000000f00 */
[----:B------:R-:W-:Y:S02]  /*74a10*/  IMAD.MOV.U32 R24, RZ, RZ, R15 ;  /* 0x000000ffff187224 */ /* 0x000fe400078e000f */
[----:B-1----:R-:W2:Y:S04]  /*74a20*/  LDL.LU.64 R26, [R1+0x3270] ;  /* 0x00327000011a7983 */ /* 0x002ea80000300a00 */
[----:B------:R-:W4:Y:S02]  /*74a30*/  LDL.LU.64 R14, [R1+0x3268] ;  /* 0x00326800010e7983 */ /* 0x000f240000300a00 */
        /* <DEDUP_REMOVED lines=10> */
[----:B0-----:R-:W4:Y:S04]  /*74ae0*/  LDL.LU.64 R6, [R1+0x3248] ;  /* 0x0032480001067983 */ /* 0x001f280000300a00 */
[----:B------:R0:W-:Y:S04]  /*74af0*/  STL.64 [R1+0x31d0], R14 ;  /* 0x0031d00e01007387 */ /* 0x0001e80000100a00 */
[----:B------:R-:W2:Y:S04]  /*74b00*/  LDL.LU R12, [R1+0x710] ;  /* 0x00071000010c7983 */ /* 0x000ea80000300800 */
[----:B------:R-:W2:Y:S04]  /*74b10*/  LDL.LU R13, [R1+0x714] ;  /* 0x00071400010d7983 */ /* 0x000ea80000300800 */
[----:B0-----:R-:W2:Y:S01]  /*74b20*/  LDL.LU R14, [R1+0x718] ;  /* 0x00071800010e7983 */ /* 0x001ea20000300800 */
[----:B----4-:R-:W-:-:S15]  /*74b30*/  HMMA.16816.F32.BF16 R20, R8, R6, R20 ;  /* 0x000000060814723c */ /* 0x010fde0000041814 */
[----:B------:R-:W-:-:S04]  /*74b40*/  NOP ;  /* 0x0000000000007918 */ /* 0x000fc80000000000 */
[----:B------:R-:W-:Y:S04]  /*74b50*/  STL.64 [R1+0xb20], R20 ;  /* 0x000b201401007387 */ /* 0x000fe80000100a00 */
[----:B------:R0:W-:Y:S04]  /*74b60*/  STL.64 [R1+0xb28], R22 ;  /* 0x000b281601007387 */ /* 0x0001e80000100a00 */
[----:B0-----:R-:W3:Y:S02]  /*74b70*/  LDL.LU.64 R22, [R1+0x3240] ;  /* 0x0032400001167983 */ /* 0x001ee40000300a00 */
[----:B---3--:R-:W-:Y:S01]  /*74b80*/  HMMA.16816.F32.BF16 R16, R8, R22, R16 ;  /* 0x000000160810723c */ /* 0x008fe20000041810 */
[----:B------:R-:W-:-:S15]  /*74b90*/  IMAD.MOV.U32 R28, RZ, RZ, R23 ;  /* 0x000000ffff1c7224 */ /* 0x000fde00078e0017 */
[----:B------:R-:W-:-:S03]  /*74ba0*/  NOP ;  /* 0x0000000000007918 */ /* 0x000fc60000000000 */
[----:B------:R0:W-:Y:S04]  /*74bb0*/  STL.64 [R1+0xad0], R16 ;  /* 0x000ad01001007387 */ /* 0x0001e80000100a00 */
[----:B------:R-:W-:Y:S04]  /*74bc0*/  STL.64 [R1+0xad8], R18 ;  /* 0x000ad81201007387 */ /* 0x000fe80000100a00 */
[----:B0-----:R-:W3:Y:S04]  /*74bd0*/  LDL.LU.64 R16, [R1+0x3238] ;  /* 0x0032380001107983 */ /* 0x001ee80000300a00 */
[----:B------:R-:W2:Y:S04]  /*74be0*/  LDL.LU.64 R22, [R1+0x3230] ;  /* 0x0032300001167983 */ /* 0x000ea80000300a00 */
[----:B------:R-:W2:Y:S02]  /*74bf0*/  LDL.LU.64 R20, [R1+0x3228] ;  /* 0x0032280001147983 */ /* 0x000ea40000300a00 */
[----:B--2---:R-:W-:Y:S02]  /*74c00*/  HMMA.16816.F32.BF16 R8, R8, R26, R20 ;  /* 0x0000001a0808723c */ /* 0x004fe40000041814 */
[----:B------:R-:W2:-:S15]  /*74c10*/  LDL.LU.64 R22, [R1+0x3220] ;  /* 0x0032200001167983 */ /* 0x000e9e0000300a00 */
[----:B------:R-:W-:Y:S02]  /*74c20*/  NOP ;  /* 0x0000000000007918 */ /* 0x000fe40000000000 */
[----:B------:R-:W-:Y:S04]  /*74c30*/  STL.64 [R1+0xa70], R8 ;  /* 0x000a700801007387 */ /* 0x000fe80000100a00 */
[----:B------:R0:W-:Y:S04]  /*74c40*/  STL.64 [R1+0xa78], R10 ;  /* 0x000a780a01007387 */ /* 0x0001e80000100a00 */
[----:B0-----:R-:W4:Y:S04]  /*74c50*/  LDL.LU.64 R10, [R1+0x3218] ;  /* 0x00321800010a7983 */ /* 0x001f280000300a00 */
[----:B------:R-:W4:Y:S01]  /*74c60*/  LDL.LU.64 R8, [R1+0x3210] ;  /* 0x0032100001087983 */ /* 0x000f220000300a00 */
[----:B------:R-:W-:-:S03]  /*74c70*/  IMAD.MOV.U32 R15, RZ, RZ, R29 ;  /* 0x000000ffff0f7224 */ /* 0x000fc600078e001d */
[----:B------:R-:W-:Y:S01]  /*74c80*/  STL.64 [R1+0x31a8], R26 ;  /* 0x0031a81a01007387 */ /* 0x000fe20000100a00 */
[----:B--2---:R-:W-:Y:S02]  /*74c90*/  IMAD.MOV.U32 R5, RZ, RZ, R22 ;  /* 0x000000ffff057224 */ /* 0x004fe400078e0016 */
[----:B------:R-:W-:Y:S01]  /*74ca0*/  IMAD.MOV.U32 R4, RZ, RZ, R23 ;  /* 0x000000ffff047224 */ /* 0x000fe200078e0017 */
[----:B----4-:R-:W-:Y:S01]  /*74cb0*/  HMMA.16816.F32.BF16 R12, R8, R22, R12 ;  /* 0x00000016080c723c */ /* 0x010fe2000004180c */
[----:B------:R-:W2:-:S15]  /*74cc0*/  LDL.LU.64 R22, [R1+0x3208] ;  /* 0x0032080001167983 */ /* 0x000e9e0000300a00 */
[----:B------:R-:W-:-:S03]  /*74cd0*/  NOP ;  /* 0x0000000000007918 */ /* 0x000fc60000000000 */
[----:B------:R0:W-:Y:S04]  /*74ce0*/  STL.64 [R1+0x9f0], R12 ;  /* 0x0009f00c01007387 */ /* 0x0001e80000100a00 */
[----:B------:R1:W-:Y:S04]  /*74cf0*/  STL.64 [R1+0x9f8], R14 ;  /* 0x0009f80e01007387 */ /* 0x0003e80000100a00 */
[----:B------:R-:W4:Y:S01]  /*74d00*/  LDL.64 R18, [R1+0x188] ;  /* 0x0001880001127983 */ /* 0x000f220000100a00 */
[----:B------:R-:W-:-:S03]  /*74d10*/  IMAD.MOV.U32 R29, RZ, RZ, R12 ;  /* 0x000000ffff1d7224 */ /* 0x000fc600078e000c */
[----:B----4-:R4:W-:Y:S04]  /*74d20*/  STL.64 [R1+0x3200], R18 ;  /* 0x0032001201007387 */ /* 0x0109e80000100a00 */
[----:B0-----:R-:W2:Y:S04]  /*74d30*/  LDL.LU R12, [R1+0x6d0] ;  /* 0x0006d000010c7983 */ /* 0x001ea80000300800 */
[----:B------:R-:W2:Y:S04]  /*74d40*/  LDL.LU R13, [R1+0x6d4] ;  /* 0x0006d400010d7983 */ /* 0x000ea80000300800 */
[----:B-1----:R-:W2:Y:S04]  /*74d50*/  LDL.LU R14, [R1+0x6d8] ;  /* 0x0006d800010e7983 */ /* 0x002ea80000300800 */
[----:B------:R-:W2:Y:S01]  /*74d60*/  LDL.LU R15, [R1+0x6dc] ;  /* 0x0006dc00010f7983 */ /* 0x000ea20000300800 */
[----:B---3--:R-:W-:-:S02]  /*74d70*/  IMAD.MOV.U32 R2, RZ, RZ, R16 ;  /* 0x000000ffff027224 */ /* 0x008fc400078e0010 */
[----:B------:R-:W-:Y:S01]  /*74d80*/  IMAD.MOV.U32 R3, RZ, RZ, R17 ;  /* 0x000000ffff037224 */ /* 0x000fe200078e0011 */
[----:B------:R-:W3:Y:S04]  /*74d90*/  LDL.LU R16, [R1+0x700] ;  /* 0x0007000001107983 */ /* 0x000ee80000300800 */
[----:B------:R-:W3:Y:S04]  /*74da0*/  LDL.LU R17, [R1+0x704] ;  /* 0x0007040001117983 */ /* 0x000ee80000300800 */
[----:B----4-:R-:W3:Y:S04]  /*74db0*/  LDL.LU R18, [R1+0x708] ;  /* 0x0007080001127983 */ /* 0x010ee80000300800 */
[----:B------:R-:W3:Y:S04]  /*74dc0*/  LDL.LU R19, [R1+0x70c] ;  /* 0x00070c0001137983 */ /* 0x000ee80000300800 */
[----:B--2---:R-:W-:Y:S04]  /*74dd0*/  STL.64 [R1+0x31e0], R14 ;  /* 0x0031e00e01007387 */ /* 0x004fe80000100a00 */
[----:B------:R0:W-:Y:S04]  /*74de0*/  STL.64 [R1+0x31d8], R12 ;  /* 0x0031d80c01007387 */ /* 0x0001e80000100a00 */
        /* <DEDUP_REMOVED lines=10> */
[----:B------:R-:W4:Y:S04]  /*74e90*/  LDL.64 R26, [R1+0x138] ;  /* 0x00013800011a7983 */ /* 0x000f280000100a00 */
[----:B----4-:R0:W-:Y:S04]  /*74ea0*/  STL.64 [R1+0x31b0], R26 ;  /* 0x0031b01a01007387 */ /* 0x0101e80000100a00 */
[----:B0-----:R-:W4:Y:S01]  /*74eb0*/  LDL.64 R26, [R1+0x158] ;  /* 0x00015800011a7983 */ /* 0x001f220000100a00 */
[C---:B---3--:R-:W-:Y:S03]  /*74ec0*/  HMMA.16816.F32.BF16 R16, R8.reuse, R22, R16 ;  /* 0x000000160810723c */ /* 0x048fe60000041810 */
[----:B----4-:R0:W-:Y:S04]  /*74ed0*/  STL.64 [R1+0x31c8], R26 ;  /* 0x0031c81a01007387 */ /* 0x0101e80000100a00 */
[----:B0-----:R-:W3:Y:S04]  /*74ee0*/  LDL.64 R26, [R1+0x168] ;  /* 0x00016800011a7983 */ /* 0x001ee80000100a00 */
        /* <DEDUP_REMOVED lines=12> */
[----:B------:R-:W-:Y:S04]  /*74fb0*/  STL [R1+0x27f4], R29 ;  /* 0x0027f41d01007387 */ /* 0x000fe80000100800 */
        /* <DEDUP_REMOVED lines=13> */
[----:B------:R0:W-:Y:S04]  /*75090*/  STL [R1+0x30a8], R20 ;  /* 0x0030a81401007387 */ /* 0x0001e80000100800 */
        /* <DEDUP_REMOVED lines=8> */
[----:B------:R1:W-:Y:S04]  /*75120*/  STL.64 [R1+0x7c8], R18 ;  /* 0x0007c81201007387 */ /* 0x0003e80000100a00 */
[----:B0-----:R-:W4:Y:S04]  /*75130*/  LDL.LU R16, [R1+0x50] ;  /* 0x0000500001107983 */ /* 0x001f280000300800 */
[----:B------:R-:W4:Y:S04]  /*75140*/  LDL.LU R17, [R1+0x54] ;  /* 0x0000540001117983 */ /* 0x000f280000300800 */
[----:B-1----:R-:W2:Y:S04]  /*75150*/  LDL.LU R18, [R1+0x58] ;  /* 0x0000580001127983 */ /* 0x002ea80000300800 */
[----:B------:R-:W2:Y:S01]  /*75160*/  LDL.LU R19, [R1+0x5c] ;  /* 0x00005c0001137983 */ /* 0x000ea20000300800 */
[----:B---3--:R-:W-:Y:S03]  /*75170*/  HMMA.16816.F32.BF16 R12, R8, R26, R12 ;  /* 0x0000001a080c723c */ /* 0x008fe6000004180c */
[----:B--2---:R-:W-:Y:S04]  /*75180*/  STL.64 [R1+0x2fc0], R18 ;  /* 0x002fc01201007387 */ /* 0x004fe80000100a00 */
[----:B----4-:R-:W-:-:S12]  /*75190*/  STL.64 [R1+0x2fb8], R16 ;  /* 0x002fb81001007387 */ /* 0x010fd80000100a00 */
[----:B------:R0:W-:Y:S04]  /*751a0*/  STL.64 [R1+0x7b0], R12 ;  /* 0x0007b00c01007387 */ /* 0x0001e80000100a00 */
[----:B------:R1:W-:Y:S01]  /*751b0*/  STL.64 [R1+0x7b8], R14 ;  /* 0x0007b80e01007387 */ /* 0x0003e20000100a00 */
[----:B0-----:R-:W-:Y:S02]  /*751c0*/  IMAD.MOV.U32 R13, RZ, RZ, R26 ;  /* 0x000000ffff0d7224 */ /* 0x001fe400078e001a */
[----:B------:R-:W-:Y:S01]  /*751d0*/  IMAD.MOV.U32 R12, RZ, RZ, R27 ;  /* 0x000000ffff0c7224 */ /* 0x000fe200078e001b */
[----:B-1----:R-:W2:Y:S04]  /*751e0*/  LDL.LU.64 R14, [R1+0x31d0] ;  /* 0x0031d000010e7983 */ /* 0x002ea80000300a00 */
[----:B------:R-:W3:Y:S02]  /*751f0*/  LDL.LU.64 R26, [R1+0x31c8] ;  /* 0x0031c800011a7983 */ /* 0x000ee40000300a00 */
[----:B---3--:R-:W-:Y:S02]  /*75200*/  HMMA.16816.F32.BF16 R4, R8, R26, R4 ;  /* 0x0000001a0804723c */ /* 0x008fe40000041804 */
[----:B--2---:R0:W-:Y:S04]  /*75210*/  STL.64 [R1+0x3160], R14 ;  /* 0x0031600e01007387 */ /* 0x0041e80000100a00 */
[----:B------:R-:W-:Y:S01]  /*75220*/  STL.64 [R1+0x3158], R12 ;  /* 0x0031580c01007387 */ /* 0x000fe20000100a00 */
[----:B------:R-:W-:-:S02]  /*75230*/  IMAD.MOV.U32 R17, RZ, RZ, R26 ;  /* 0x000000ffff117224 */ /* 0x000fc400078e001a */
[----:B------:R-:W-:Y:S01]  /*75240*/  IMAD.MOV.U32 R16, RZ, RZ, R27 ;  /* 0x000000ffff107224 */ /* 0x000fe200078e001b */
[----:B0-----:R-:W2:Y:S09]  /*75250*/  LDL.64 R14, [R1+0x148] ;  /* 0x00014800010e7983 */ /* 0x001eb20000100a00 */
[----:B------:R-:W-:Y:S04]  /*75260*/  STL.64 [R1+0x790], R4 ;  /* 0x0007900401007387 */ /* 0x000fe80000100a00 */
[----:B------:R0:W-:Y:S04]  /*75270*/  STL.64 [R1+0x798], R6 ;  /* 0x0007980601007387 */ /* 0x0001e80000100a00 */
[----:B0-----:R-:W3:Y:S04]  /*75280*/  LDL.LU.64 R6, [R1+0x31c0] ;  /* 0x0031c00001067983 */ /* 0x001ee80000300a00 */
[----:B------:R-:W3:Y:S04]  /*75290*/  LDL.LU.64 R4, [R1+0x31b8] ;  /* 0x0031b80001047983 */ /* 0x000ee80000300a00 */
[----:B------:R-:W3:Y:S01]  /*752a0*/  LDL.LU.64 R26, [R1+0x31b0] ;  /* 0x0031b000011a7983 */ /* 0x000ee20000300a00 */
[----:B------:R-:W-:-:S02]  /*752b0*/  IMAD.MOV.U32 R18, RZ, RZ, R25 ;  /* 0x000000ffff127224 */ /* 0x000fc400078e0019 */
[----:B------:R-:W-:-:S05]  /*752c0*/  IMAD.MOV.U32 R19, RZ, RZ, R24 ;  /* 0x000000ffff137224 */ /* 0x000fca00078e0018 */
[----:B------:R-:W-:Y:S04]  /*752d0*/  STL.64 [R1+0x3188], R18 ;  /* 0x0031881201007387 */ /* 0x000fe80000100a00 */
[----:B------:R2:W-:Y:S02]  /*752e0*/  STL.64 [R1+0x3180], R16 ;  /* 0x0031801001007387 */ /* 0x0005e40000100a00 */
[C---:B--2---:R-:W-:Y:S08]  /*752f0*/  HMMA.16816.F32.BF16 R16, R8.reuse, R14, R20 ;  /* 0x0000000e0810723c */ /* 0x044ff00000041814 */
[----:B---3--:R-:W-:Y:S11]  /*75300*/  HMMA.16816.F32.BF16 R4, R8, R26, R4 ;  /* 0x0000001a0804723c */ /* 0x008ff60000041804 */
[----:B------:R-:W-:Y:S04]  /*75310*/  STL.64 [R1+0x770], R16 ;  /* 0x0007701001007387 */ /* 0x000fe80000100a00 */
[----:B------:R-:W-:Y:S04]  /*75320*/  STL.64 [R1+0x778], R18 ;  /* 0x0007781201007387 */ /* 0x000fe80000100a00 */
[----:B------:R0:W-:Y:S04]  /*75330*/  STL.64 [R1+0x740], R4 ;  /* 0x0007400401007387 */ /* 0x0001e80000100a00 */
[----:B------:R1:W-:Y:S04]  /*75340*/  STL.64 [R1+0x748], R6 ;  /* 0x0007480601007387 */ /* 0x0003e80000100a00 */
[----:B0-----:R-:W2:Y:S04]  /*75350*/  LDL.LU R4, [R1+0x650] ;  /* 0x0006500001047983 */ /* 0x001ea80000300800 */
[----:B------:R-:W2:Y:S04]  /*75360*/  LDL.LU R5, [R1+0x654] ;  /* 0x0006540001057983 */ /* 0x000ea80000300800 */
[----:B-1----:R-:W3:Y:S04]  /*75370*/  LDL.LU R6, [R1+0x658] ;  /* 0x0006580001067983 */ /* 0x002ee80000300800 */
[----:B------:R-:W3:Y:S01]  /*75380*/  LDL.LU R7, [R1+0x65c] ;  /* 0x00065c0001077983 */ /* 0x000ee20000300800 */
[----:B------:R-:W-:-:S03]  /*75390*/  IMAD.MOV.U32 R23, RZ, RZ, R26 ;  /* 0x000000ffff177224 */ /* 0x000fc600078e001a */
[----:B------:R-:W4:Y:S01]  /*753a0*/  LDL.LU R24, [R1+0x690] ;  /* 0x0006900001187983 */ /* 0x000f220000300800 */
[----:B------:R-:W-:-:S03]  /*753b0*/  IMAD.MOV.U32 R22, RZ, RZ, R27 ;  /* 0x000000ffff167224 */ /* 0x000fc600078e001b */
[----:B------:R-:W4:Y:S04]  /*753c0*/  LDL.LU R25, [R1+0x694] ;  /* 0x0006940001197983 */ /* 0x000f280000300800 */
[----:B------:R-:W4:Y:S04]  /*753d0*/  LDL.LU R26, [R1+0x698] ;  /* 0x00069800011a7983 */ /* 0x000f280000300800 */
[----:B------:R-:W4:Y:S01]  /*753e0*/  LDL.LU R27, [R1+0x69c] ;  /* 0x00069c00011b7983 */ /* 0x000f220000300800 */
[----:B------:R-:W-:Y:S02]  /*753f0*/  IMAD.MOV.U32 R21, RZ, RZ, R14 ;  /* 0x000000ffff157224 */ /* 0x000fe400078e000e */
[----:B------:R-:W-:Y:S01]  /*75400*/  IMAD.MOV.U32 R20, RZ, RZ, R15 ;  /* 0x000000ffff147224 */ /* 0x000fe200078e000f */
[----:B---3--:R-:W-:Y:S04]  /*75410*/  STL.64 [R1+0x3170], R6 ;  /* 0x0031700601007387 */ /* 0x008fe80000100a00 */
[----:B--2---:R-:W-:Y:S04]  /*75420*/  STL.64 [R1+0x3168], R4 ;  /* 0x0031680401007387 */ /* 0x004fe80000100a00 */
[----:B------:R-:W2:Y:S04]  /*75430*/  LDL.64 R18, [R1+0x118] ;  /* 0x0001180001127983 */ /* 0x000ea80000100a00 */
[----:B------:R-:W3:Y:S04]  /*75440*/  LDL R14, [R1+0xf8] ;  /* 0x0000f800010e7983 */ /* 0x000ee80000100800 */
[----:B------:R-:W3:Y:S04]  /*75450*/  LDL R15, [R1+0xfc] ;  /* 0x0000fc00010f7983 */ /* 0x000ee80000100800 */
[----:B--2---:R0:W-:Y:S04]  /*75460*/  STL.64 [R1+0x31a0], R18 ;  /* 0x0031a01201007387 */ /* 0x0041e80000100a00 */
[----:B0-----:R-:W4:Y:S04]  /*75470*/  LDL.64 R18, [R1+0x128] ;  /* 0x0001280001127983 */ /* 0x001f280000100a00 */
[----:B---3--:R0:W-:Y:S04]  /*75480*/  STL.64 [R1+0x3178], R14 ;  /* 0x0031780e01007387 */ /* 0x0081e80000100a00 */
[----:B------:R-:W2:Y:S04]  /*75490*/  LDL.LU R12, [R1+0x670] ;  /* 0x00067000010c7983 */ /* 0x000ea80000300800 */
[----:B------:R-:W2:Y:S04]  /*754a0*/  LDL.LU R13, [R1+0x674] ;  /* 0x00067400010d7983 */ /* 0x000ea80000300800 */
[----:B0-----:R-:W3:Y:S04]  /*754b0*/  LDL.LU R14, [R1+0x678] ;  /* 0x00067800010e7983 */ /* 0x001ee80000300800 */
        /* <DEDUP_REMOVED lines=19> */
[----:B------:R-:W-:Y:S04]  /*755f0*/  STL.64 [R1+0x3118], R20 ;  /* 0x0031181401007387 */ /* 0x000fe80000100a00 */
[----:B0-----:R-:W2:Y:S08]  /*75600*/  LDL R22, [R1+0xc8] ;  /* 0x0000c80001167983 */ /* 0x001eb00000100800 */
[----:B------:R-:W-:Y:S04]  /*75610*/  STL.64 [R1+0x720], R24 ;  /* 0x0007201801007387 */ /* 0x000fe80000100a00 */
[----:B------:R0:W-:Y:S04]  /*75620*/  STL.64 [R1+0x728], R26 ;  /* 0x0007281a01007387 */ /* 0x0001e80000100a00 */
[----:B0-----:R-:W4:Y:S01]  /*75630*/  LDL.LU.64 R26, [R1+0x31a8] ;  /* 0x0031a800011a7983 */ /* 0x001f220000300a00 */
[----:B------:R-:W-:-:S02]  /*75640*/  IMAD.MOV.U32 R25, RZ, RZ, R18 ;  /* 0x000000ffff197224 */ /* 0x000fc400078e0012 */
[----:B------:R-:W-:Y:S02]  /*75650*/  IMAD.MOV.U32 R24, RZ, RZ, R19 ;  /* 0x000000ffff187224 */ /* 0x000fe400078e0013 */
[----:B------:R-:W2:Y:S04]  /*75660*/  LDL.LU.64 R18, [R1+0x31a0] ;  /* 0x0031a00001127983 */ /* 0x000ea80000300a00 */
[----:B----4-:R-:W-:Y:S04]  /*75670*/  STL.64 [R1+0x3130], R26 ;  /* 0x0031301a01007387 */ /* 0x010fe80000100a00 */
[----:B------:R0:W-:Y:S04]  /*75680*/  STL.64 [R1+0x3128], R24 ;  /* 0x0031281801007387 */ /* 0x0001e80000100a00 */
[----:B0-----:R-:W4:Y:S04]  /*75690*/  LDL.LU R24, [R1+0x630] ;  /* 0x0006300001187983 */ /* 0x001f280000300800 */
[----:B------:R-:W4:Y:S04]  /*756a0*/  LDL.LU R25, [R1+0x634] ;  /* 0x0006340001197983 */ /* 0x000f280000300800 */
[----:B------:R-:W3:Y:S04]  /*756b0*/  LDL.LU R26, [R1+0x638] ;  /* 0x00063800011a7983 */ /* 0x000ee80000300800 */
[----:B------:R-:W3:Y:S01]  /*756c0*/  LDL.LU R27, [R1+0x63c] ;  /* 0x00063c00011b7983 */ /* 0x000ee20000300800 */
[----:B--2---:R-:W-:Y:S01]  /*756d0*/  HMMA.16816.F32.BF16 R12, R8, R18, R12 ;  /* 0x00000012080c723c */ /* 0x004fe2000004180c */
[----:B------:R-:W-:-:S02]  /*756e0*/  IMAD.MOV.U32 R21, RZ, RZ, R18 ;  /* 0x000000ffff157224 */ /* 0x000fc400078e0012 */
[----:B------:R-:W-:Y:S01]  /*756f0*/  IMAD.MOV.U32 R20, RZ, RZ, R19 ;  /* 0x000000ffff147224 */ /* 0x000fe200078e0013 */
[----:B---3--:R-:W-:Y:S04]  /*75700*/  STL.64 [R1+0x3140], R26 ;  /* 0x0031401a01007387 */ /* 0x008fe80000100a00 */
        /* <DEDUP_REMOVED lines=9> */
[----:B------:R-:W3:Y:S04]  /*757a0*/  LDL.LU.64 R18, [R1+0x3188] ;  /* 0x0031880001127983 */ /* 0x000ee80000300a00 */
[----:B------:R-:W4:Y:S01]  /*757b0*/  LDL.LU.64 R16, [R1+0x3180] ;  /* 0x0031800001107983 */ /* 0x000f220000300a00 */
[----:B---3--:R-:W-:-:S15]  /*757c0*/  HMMA.16816.F32.BF16 R12, R8, R18, R12 ;  /* 0x00000012080c723c */ /* 0x008fde000004180c */
[----:B------:R-:W-:-:S04]  /*757d0*/  NOP ;  /* 0x0000000000007918 */ /* 0x000fc80000000000 */
[----:B------:R-:W-:Y:S04]  /*757e0*/  STL.64 [R1+0x700], R12 ;  /* 0x0007000c01007387 */ /* 0x000fe80000100a00 */
[----:B------:R0:W-:Y:S04]  /*757f0*/  STL.64 [R1+0x708], R14 ;  /* 0x0007080e01007387 */ /* 0x0001e80000100a00 */
[----:B0-----:R-:W3:Y:S04]  /*75800*/  LDL.LU.64 R14, [R1+0x3178] ;  /* 0x00317800010e7983 */ /* 0x001ee80000300a00 */
[----:B------:R-:W-:Y:S01]  /*75810*/  STL.64 [R1+0x3000], R18 ;  /* 0x0030001201007387 */ /* 0x000fe20000100a00 */
[----:B---3--:R-:W-:Y:S03]  /*75820*/  HMMA.16816.F32.BF16 R12, R8, R14, R4 ;  /* 0x0000000e080c723c */ /* 0x008fe60000041804 */
[----:B------:R-:W3:Y:S04]  /*75830*/  LDL.LU.64 R6, [R1+0x3170] ;  /* 0x0031700001067983 */ /* 0x000ee80000300a00 */
[----:B------:R-:W3:-:S12]  /*75840*/  LDL.LU.64 R4, [R1+0x3168] ;  /* 0x0031680001047983 */ /* 0x000ed80000300a00 */
[----:B------:R-:W-:Y:S04]  /*75850*/  STL.64 [R1+0x6f0], R12 ;  /* 0x0006f00c01007387 */ /* 0x000fe80000100a00 */
[----:B------:R0:W-:Y:S04]  /*75860*/  STL.64 [R1+0x6f8], R14 ;  /* 0x0006f80e01007387 */ /* 0x0001e80000100a00 */
[----:B0-----:R-:W3:Y:S04]  /*75870*/  LDL.LU.64 R14, [R1+0x3160] ;  /* 0x00316000010e7983 */ /* 0x001ee80000300a00 */
[----:B------:R-:W2:Y:S01]  /*75880*/  LDL.LU.64 R12, [R1+0x3158] ;  /* 0x00315800010c7983 */ /* 0x000ea20000300a00 */
[----:B---3--:R-:W-:-:S15]  /*75890*/  HMMA.16816.F32.BF16 R4, R8, R14, R4 ;  /* 0x0000000e0804723c */ /* 0x008fde0000041804 */
[----:B------:R-:W-:-:S04]  /*758a0*/  NOP ;  /* 0x0000000000007918 */ /* 0x000fc80000000000 */
[----:B------:R-:W-:Y:S04]  /*758b0*/  STL.64 [R1+0x6e0], R4 ;  /* 0x0006e00401007387 */ /* 0x000fe80000100a00 */
[----:B------:R0:W-:Y:S04]  /*758c0*/  STL.64 [R1+0x6e8], R6 ;  /* 0x0006e80601007387 */ /* 0x0001e80000100a00 */
[----:B0-----:R-:W2:Y:S04]  /*758d0*/  LDL.LU.64 R6, [R1+0x3150] ;  /* 0x0031500001067983 */ /* 0x001ea80000300a00 */
[----:B------:R-:W3:Y:S04]  /*758e0*/  LDL.LU.64 R4, [R1+0x3148] ;  /* 0x0031480001047983 */ /* 0x000ee80000300a00 */
[----:B------:R-:W-:Y:S01]  /*758f0*/  STL.64 [R1+0x3080], R14 ;  /* 0x0030800e01007387 */ /* 0x000fe20000100a00 */
        /* <DEDUP_REMOVED lines=8> */
[----:B------:R-:W-:-:S05]  /*75980*/  IMAD.MOV.U32 R19, RZ, RZ, R20 ;  /* 0x000000ffff137224 */ /* 0x000fca00078e0014 */
[----:B------:R-:W-:Y:S04]  /*75990*/  STL.64 [R1+0x3018], R18 ;  /* 0x0030181201007387 */ /* 0x000fe80000100a00 */
[----:B------:R-:W-:Y:S01]  /*759a0*/  STL.64 [R1+0x2fe8], R6 ;  /* 0x002fe80601007387 */ /* 0x000fe20000100a00 */
[----:B--2---:R-:W-:Y:S03]  /*759b0*/  HMMA.16816.F32.BF16 R20, R8, R22, R24 ;  /* 0x000000160814723c */ /* 0x004fe60000041818 */
[----:B------:R-:W2:Y:S04]  /*759c0*/  LDL.LU.64 R26, [R1+0x3130] ;  /* 0x00313000011a7983 */ /* 0x000ea80000300a00 */
[----:B------:R-:W2:-:S12]  /*759d0*/  LDL.LU.64 R24, [R1+0x3128] ;  /* 0x0031280001187983 */ /* 0x000e980000300a00 */
[----:B------:R-:W-:Y:S04]  /*759e0*/  STL.64 [R1+0x630], R20 ;  /* 0x0006301401007387 */ /* 0x000fe80000100a00 */
[----:B------:R0:W-:Y:S04]  /*759f0*/  STL.64 [R1+0x638], R22 ;  /* 0x0006381601007387 */ /* 0x0001e80000100a00 */
[----:B0-----:R-:W2:Y:S04]  /*75a00*/  LDL.LU.64 R22, [R1+0x3120] ;  /* 0x0031200001167983 */ /* 0x001ea80000300a00 */
[----:B------:R-:W2:Y:S02]  /*75a10*/  LDL.LU.64 R20, [R1+0x3118] ;  /* 0x0031180001147983 */ /* 0x000ea40000300a00 */
[----:B--2---:R-:W-:Y:S02]  /*75a20*/  HMMA.16816.F32.BF16 R8, R8, R26, R20 ;  /* 0x0000001a0808723c */ /* 0x004fe40000041814 */
[----:B------:R-:W2:Y:S04]  /*75a30*/  LDL.LU.64 R22, [R1+0x3110] ;  /* 0x0031100001167983 */ /* 0x000ea80000300a00 */
[----:B------:R-:W3:-:S13]  /*75a40*/  LDL.LU.64 R20, [R1+0x3108] ;  /* 0x0031080001147983 */ /* 0x000eda0000300a00 */
[----:B------:R-:W-:Y:S04]  /*75a50*/  STL.64 [R1+0x620], R8 ;  /* 0x0006200801007387 */ /* 0x000fe80000100a00 */
[----:B------:R0:W-:Y:S04]  /*75a60*/  STL.64 [R1+0x628], R10 ;  /* 0x0006280a01007387 */ /* 0x0001e80000100a00 */
[----:B0-----:R-:W3:Y:S04]  /*75a70*/  LDL.LU.64 R10, [R1+0x3100] ;  /* 0x00310000010a7983 */ /* 0x001ee80000300a00 */
[----:B------:R-:W4:Y:S01]  /*75a80*/  LDL.LU.64 R8, [R1+0x30f8] ;  /* 0x0030f80001087983 */ /* 0x000f220000300a00 */
[----:B------:R-:W-:-:S02]  /*75a90*/  IMAD.MOV.U32 R18, RZ, RZ, R25 ;  /* 0x000000ffff127224 */ /* 0x000fc400078e0019 */
[----:B------:R-:W-:-:S05]  /*75aa0*/  IMAD.MOV.U32 R19, RZ, RZ, R24 ;  /* 0x000000ffff137224 */ /* 0x000fca00078e0018 */
[----:B------:R2:W-:Y:S04]  /*75ab0*/  STL.64 [R1+0x3030], R18 ;  /* 0x0030301201007387 */ /* 0x0005e80000100a00 */
[----:B------:R3:W-:Y:S01]  /*75ac0*/  STL.64 [R1+0x2fc8], R26 ;  /* 0x002fc81a01007387 */ /* 0x0007e20000100a00 */
[----:B--2---:R-:W-:Y:S02]  /*75ad0*/  IMAD.MOV.U32 R18, RZ, RZ, R23 ;  /* 0x000000ffff127224 */ /* 0x004fe400078e0017 */
[----:B------:R-:W-:Y:S02]  /*75ae0*/  IMAD.MOV.U32 R19, RZ, RZ, R22 ;  /* 0x000000ffff137224 */ /* 0x000fe400078e0016 */
[----:B---3--:R-:W-:Y:S02]  /*75af0*/  IMAD.MOV.U32 R26, RZ, RZ, R10 ;  /* 0x000000ffff1a7224 */ /* 0x008fe400078e000a */
[----:B------:R-:W-:-:S02]  /*75b00*/  IMAD.MOV.U32 R27, RZ, RZ, R11 ;  /* 0x000000ffff1b7224 */ /* 0x000fc400078e000b */
[----:B----4-:R-:W-:Y:S02]  /*75b10*/  IMAD.MOV.U32 R24, RZ, RZ, R8 ;  /* 0x000000ffff187224 */ /* 0x010fe400078e0008 */
[----:B------:R-:W2:Y:S01]  /*75b20*/  LDL.LU R8, [R1+0x30f4] ;  /* 0x0030f40001087983 */ /* 0x000ea20000300800 */
[----:B------:R-:W-:-:S03]  /*75b30*/  IMAD.MOV.U32 R25, RZ, RZ, R9 ;  /* 0x000000ffff197224 */ /* 0x000fc600078e0009 */
[----:B------:R-:W3:Y:S04]  /*75b40*/  LDL.LU R9, [R1+0x30f0] ;  /* 0x0030f00001097983 */ /* 0x000ee80000300800 */
[----:B------:R-:W4:Y:S04]  /*75b50*/  LDL.LU R10, [R1+0x30ec] ;  /* 0x0030ec00010a7983 */ /* 0x000f280000300800 */
        /* <DEDUP_REMOVED lines=11> */
[----:B--2---:R3:W-:Y:S04]  /*75c10*/  STL.64 [R1+0x3028], R26 ;  /* 0x0030281a01007387 */ /* 0x0047e80000100a00 */
[----:B------:R0:W-:Y:S01]  /*75c20*/  STL.64 [R1+0x3020], R24 ;  /* 0x0030201801007387 */ /* 0x0001e20000100a00 */
[----:B---3--:R-:W-:Y:S02]  /*75c30*/  IMAD.MOV.U32 R26, RZ, RZ, R9 ;  /* 0x000000ffff1a7224 */ /* 0x008fe400078e0009 */
[----:B0-----:R-:W-:-:S02]  /*75c40*/  IMAD.MOV.U32 R24, RZ, RZ, R11 ;  /* 0x000000ffff187224 */ /* 0x001fc400078e000b */
[----:B------:R-:W2:Y:S01]  /*75c50*/  LDL.LU R11, [R1+0x30e4] ;  /* 0x0030e400010b7983 */ /* 0x000ea20000300800 */
[----:B----4-:R-:W-:Y:S02]  /*75c60*/  IMAD.MOV.U32 R25, RZ, RZ, R10 ;  /* 0x000000ffff197224 */ /* 0x010fe400078e000a */
[----:B------:R-:W-:Y:S01]  /*75c70*/  IMAD.MOV.U32 R27, RZ, RZ, R8 ;  /* 0x000000ffff1b7224 */ /* 0x000fe200078e0008 */
[----:B------:R-:W3:Y:S04]  /*75c80*/  LDL.LU R10, [R1+0x30e0] ;  /* 0x0030e000010a7983 */ /* 0x000ee80000300800 */
[----:B------:R-:W4:Y:S04]  /*75c90*/  LDL.LU R9, [R1+0x30dc] ;  /* 0x0030dc0001097983 */ /* 0x000f280000300800 */
[----:B------:R-:W2:Y:S04]  /*75ca0*/  LDL.LU R8, [R1+0x30d8] ;  /* 0x0030d80001087983 */ /* 0x000ea80000300800 */
[----:B------:R-:W2:Y:S01]  /*75cb0*/  LDL.64 R14, [R1+0x178] ;  /* 0x00017800010e7983 */ /* 0x000ea20000100a00 */
[----:B------:R-:W-:-:S02]  /*75cc0*/  IMAD.MOV.U32 R18, RZ, RZ, R17 ;  /* 0x000000ffff127224 */ /* 0x000fc400078e0011 */
[----:B------:R-:W-:Y:S02]  /*75cd0*/  IMAD.MOV.U32 R19, RZ, RZ, R16 ;  /* 0x000000ffff137224 */ /* 0x000fe400078e0010 */
[----:B------:R-:W-:Y:S02]  /*75ce0*/  IMAD.MOV.U32 R7, RZ, RZ, R12 ;  /* 0x000000ffff077224 */ /* 0x000fe400078e000c */
[----:B------:R-:W-:Y:S01]  /*75cf0*/  IMAD.MOV.U32 R6, RZ, RZ, R13 ;  /* 0x000000ffff067224 */ /* 0x000fe200078e000d */
[----:B--2---:R0:W-:Y:S04]  /*75d00*/  STL.64 [R1+0x3090], R14 ;  /* 0x0030900e01007387 */ /* 0x0041e80000100a00 */
[----:B------:R-:W-:Y:S04]  /*75d10*/  STL.64 [R1+0x3078], R18 ;  /* 0x0030781201007387 */ /* 0x000fe80000100a00 */
        /* <DEDUP_REMOVED lines=22> */
[----:B------:R-:W2:Y:S04]  /*75e80*/  LDL.LU R7, [R1+0x5ec] ;  /* 0x0005ec0001077983 */ /* 0x000ea80000300800 */
[----:B------:R-:W2:Y:S04]  /*75e90*/  LDL.LU R16, [R1+0x5d0] ;  /* 0x0005d00001107983 */ /* 0x000ea80000300800 */
        /* <DEDUP_REMOVED lines=11> */
[----:B---3--:R-:W-:-:S02]  /*75f50*/  IMAD.MOV.U32 R26, RZ, RZ, R10 ;  /* 0x000000ffff1a7224 */ /* 0x008fc400078e000a */
[----:B0-----:R-:W-:Y:S02]  /*75f60*/  IMAD.MOV.U32 R24, RZ, RZ, R8 ;  /* 0x000000ffff187224 */ /* 0x001fe400078e0008 */
[----:B------:R-:W2:Y:S01]  /*75f70*/  LDL.LU R8, [R1+0x30d4] ;  /* 0x0030d40001087983 */ /* 0x000ea20000300800 */
[----:B----4-:R-:W-:Y:S02]  /*75f80*/  IMAD.MOV.U32 R25, RZ, RZ, R9 ;  /* 0x000000ffff197224 */ /* 0x010fe400078e0009 */
[----:B------:R-:W-:Y:S01]  /*75f90*/  IMAD.MOV.U32 R27, RZ, RZ, R11 ;  /* 0x000000ffff1b7224 */ /* 0x000fe200078e000b */
        /* <DEDUP_REMOVED lines=14> */
[----:B0-----:R-:W2:Y:S04]  /*76080*/  LDL.LU.64 R22, [R1+0x30b0] ;  /* 0x0030b00001167983 */ /* 0x001ea80000300a00 */
[----:B------:R-:W4:Y:S01]  /*76090*/  LDL.LU R20, [R1+0x30a8] ;  /* 0x0030a80001147983 */ /* 0x000f220000300800 */
[----:B--2---:R-:W-:-:S15]  /*760a0*/  HMMA.16816.F32.BF16 R12, R8, R22, R12 ;  /* 0x00000016080c723c */ /* 0x004fde000004180c */
[----:B------:R-:W-:-:S04]  /*760b0*/  NOP ;  /* 0x0000000000007918 */ /* 0x000fc80000000000 */
[----:B------:R-:W-:Y:S04]  /*760c0*/  STL.64 [R1+0xc60], R12 ;  /* 0x000c600c01007387 */ /* 0x000fe80000100a00 */
[----:B------:R0:W-:Y:S04]  /*760d0*/  STL.64 [R1+0xc68], R14 ;  /* 0x000c680e01007387 */ /* 0x0001e80000100a00 */
[----:B0-----:R-:W2:Y:S04]  /*760e0*/  LDL.LU.64 R14, [R1+0x30a0] ;  /* 0x0030a000010e7983 */ /* 0x001ea80000300a00 */
[----:B------:R-:W2:Y:S04]  /*760f0*/  LDL.LU.64 R12, [R1+0x3098] ;  /* 0x00309800010c7983 */ /* 0x000ea80000300a00 */
[----:B------:R4:W-:Y:S02]  /*76100*/  STL.64 [R1+0x2fb0], R22 ;  /* 0x002fb01601007387 */ /* 0x0009e40000100a00 */
[----:B----4-:R-:W-:Y:S01]  /*76110*/  MOV R22, R20 ;  /* 0x0000001400167202 */ /* 0x010fe20000000f00 */
[----:B------:R-:W-:-:S07]  /*76120*/  IMAD.MOV.U32 R23, RZ, RZ, R0 ;  /* 0x000000ffff177224 */ /* 0x000fce00078e0000 */
[----:B--2---:R-:W-:Y:S01]  /*76130*/  HMMA.16816.F32.BF16 R20, R8, R22, R12 ;  /* 0x000000160814723c */ /* 0x004fe2000004180c */
[----:B------:R-:W2:-:S15]  /*76140*/  LDL.LU.64 R14, [R1+0x3090] ;  /* 0x00309000010e7983 */ /* 0x000e9e0000300a00 */
[----:B------:R-:W-:-:S03]  /*76150*/  NOP ;  /* 0x0000000000007918 */ /* 0x000fc60000000000 */
[----:B------:R-:W-:Y:S04]  /*76160*/  STL.64 [R1+0xc40], R20 ;  /* 0x000c401401007387 */ /* 0x000fe80000100a00 */
[----:B------:R0:W-:Y:S04]  /*76170*/  STL.64 [R1+0xc48], R22 ;  /* 0x000c481601007387 */ /* 0x0001e80000100a00 */
[----:B0-----:R-:W4:Y:S01]  /*76180*/  LDL.64 R22, [R1+0xf8] ;  /* 0x0000f80001167983 */ /* 0x001f220000100a00 */
[----:B--2---:R-:W-:Y:S01]  /*76190*/  HMMA.16816.F32.BF16 R4, R8, R14, R4 ;  /* 0x0000000e0804723c */ /* 0x004fe20000041804 */
[----:B------:R-:W-:-:S15]  /*761a0*/  IMAD.MOV.U32 R13, RZ, RZ, R15 ;  /* 0x000000ffff0d7224 */ /* 0x000fde00078e000f */
[----:B------:R-:W-:-:S03]  /*761b0*/  NOP ;  /* 0x0000000000007918 */ /* 0x000fc60000000000 */
[----:B------:R-:W-:Y:S04]  /*761c0*/  STL.64 [R1+0xc20], R4 ;  /* 0x000c200401007387 */ /* 0x000fe80000100a00 */
[----:B------:R0:W-:Y:S04]  /*761d0*/  STL.64 [R1+0xc28], R6 ;  /* 0x000c280601007387 */ /* 0x0001e80000100a00 */
[----:B0-----:R-:W2:Y:S04]  /*761e0*/  LDL.LU.64 R6, [R1+0x3088] ;  /* 0x0030880001067983 */ /* 0x001ea80000300a00 */
[----:B------:R-:W2:Y:S04]  /*761f0*/  LDL.LU.64 R14, [R1+0x3080] ;  /* 0x00308000010e7983 */ /* 0x000ea80000300a00 */
[----:B--2---:R-:W-:Y:S04]  /*76200*/  STL.64 [R1+0x2ff8], R14 ;  /* 0x002ff80e01007387 */ /* 0x004fe80000100a00 */
[----:B------:R0:W-:Y:S04]  /*76210*/  STL [R1+0x2ff0], R13 ;  /* 0x002ff00d01007387 */ /* 0x0001e80000100800 */
[----:B------:R-:W4:Y:S01]  /*76220*/  LDL.LU R12, [R1+0x560] ;  /* 0x00056000010c7983 */ /* 0x000f220000300800 */
[C---:B------:R-:W-:Y:S03]  /*76230*/  HMMA.16816.F32.BF16 R4, R8.reuse, R6, R16 ;  /* 0x000000060804723c */ /* 0x040fe60000041810 */
[----:B0-----:R-:W4:Y:S04]  /*76240*/  LDL.LU R13, [R1+0x564] ;  /* 0x00056400010d7983 */ /* 0x001f280000300800 */
[----:B------:R-:W4:Y:S04]  /*76250*/  LDL.LU R14, [R1+0x568] ;  /* 0x00056800010e7983 */ /* 0x000f280000300800 */
[----:B------:R-:W4:Y:S04]  /*76260*/  LDL.LU R15, [R1+0x56c] ;  /* 0x00056c00010f7983 */ /* 0x000f280000300800 */
[----:B------:R-:W3:Y:S04]  /*76270*/  LDL.LU.64 R18, [R1+0x3078] ;  /* 0x0030780001127983 */ /* 0x000ee80000300a00 */
        /* <DEDUP_REMOVED lines=36> */
[C---:B---3--:R-:W-:Y:S02]  /*764c0*/  HMMA.16816.F32.BF16 R16, R8.reuse, R18, R24 ;  /* 0x000000120810723c */ /* 0x048fe40000041818 */
[----:B------:R-:W3:Y:S06]  /*764d0*/  LDL.64 R26, [R1+0xc8] ;  /* 0x0000c800011a7983 */ /* 0x000eec0000100a00 */
[----:B----4-:R-:W-:Y:S01]  /*764e0*/  HMMA.16816.F32.BF16 R12, R8, R22, R12 ;  /* 0x00000016080c723c */ /* 0x010fe2000004180c */
[----:B---3--:R0:W-:Y:S10]  /*764f0*/  STL.64 [R1+0x2fe0], R26 ;  /* 0x002fe01a01007387 */ /* 0x0081f40000100a00 */
[----:B------:R1:W-:Y:S04]  /*76500*/  STL.64 [R1+0xab0], R16 ;  /* 0x000ab01001007387 */ /* 0x0003e80000100a00 */
[----:B------:R3:W-:Y:S04]  /*76510*/  STL.64 [R1+0xab8], R18 ;  /* 0x000ab81201007387 */ /* 0x0007e80000100a00 */
[----:B------:R-:W4:Y:S04]  /*76520*/  LDL.LU R24, [R1+0x540] ;  /* 0x0005400001187983 */ /* 0x000f280000300800 */
[----:B------:R-:W4:Y:S04]  /*76530*/  LDL.LU R25, [R1+0x544] ;  /* 0x0005440001197983 */ /* 0x000f280000300800 */
[----:B0-----:R-:W4:Y:S04]  /*76540*/  LDL.LU R26, [R1+0x548] ;  /* 0x00054800011a7983 */ /* 0x001f280000300800 */
[----:B------:R-:W4:Y:S04]  /*76550*/  LDL.LU R27, [R1+0x54c] ;  /* 0x00054c00011b7983 */ /* 0x000f280000300800 */
[----:B-1----:R-:W2:Y:S04]  /*76560*/  LDL.LU R16, [R1+0x520] ;  /* 0x0005200001107983 */ /* 0x002ea80000300800 */
[----:B------:R-:W2:Y:S04]  /*76570*/  LDL.LU R17, [R1+0x524] ;  /* 0x0005240001117983 */ /* 0x000ea80000300800 */
[----:B---3--:R-:W3:Y:S04]  /*76580*/  LDL.LU R18, [R1+0x528] ;  /* 0x0005280001127983 */ /* 0x008ee80000300800 */
        /* <DEDUP_REMOVED lines=10> */
[----:B------:R-:W2:Y:S04]  /*76630*/  LDL.LU R13, [R1+0x2ff0] ;  /* 0x002ff000010d7983 */ /* 0x000ea80000300800 */
[----:B------:R-:W2:Y:S01]  /*76640*/  LDL.LU R20, [R1+0x510] ;  /* 0x0005100001147983 */ /* 0x000ea20000300800 */
[----:B------:R-:W-:-:S03]  /*76650*/  IMAD.MOV.U32 R29, RZ, RZ, R22 ;  /* 0x000000ffff1d7224 */ /* 0x000fc600078e0016 */
[----:B------:R-:W2:Y:S01]  /*76660*/  LDL.LU R21, [R1+0x514] ;  /* 0x0005140001157983 */ /* 0x000ea20000300800 */
[----:B------:R-:W-:-:S03]  /*76670*/  IMAD.MOV.U32 R28, RZ, RZ, R23 ;  /* 0x000000ffff1c7224 */ /* 0x000fc600078e0017 */
[----:B------:R-:W2:Y:S04]  /*76680*/  LDL.LU R22, [R1+0x518] ;  /* 0x0005180001167983 */ /* 0x000ea80000300800 */
[----:B------:R-:W2:Y:S01]  /*76690*/  LDL.LU R23, [R1+0x51c] ;  /* 0x00051c0001177983 */ /* 0x000ea20000300800 */
[----:B---3--:R-:W-:-:S15]  /*766a0*/  HMMA.16816.F32.BF16 R4, R8, R14, R4 ;  /* 0x0000000e0804723c */ /* 0x008fde0000041804 */
[----:B------:R-:W-:-:S04]  /*766b0*/  NOP ;  /* 0x0000000000007918 */ /* 0x000fc80000000000 */
        /* <DEDUP_REMOVED lines=9> */
[----:B0-----:R-:W3:Y:S04]  /*76750*/  LDL.64 R6, [R1+0x168] ;  /* 0x0001680001067983 */ /* 0x001ee80000100a00 */
[----:B---3--:R0:W-:Y:S04]  /*76760*/  STL.64 [R1+0x2f88], R6 ;  /* 0x002f880601007387 */ /* 0x0081e80000100a00 */
[----:B------:R-:W3:Y:S04]  /*76770*/  LDL.LU R4, [R1+0x4f0] ;  /* 0x0004f00001047983 */ /* 0x000ee80000300800 */
[----:B------:R-:W3:Y:S04]  /*76780*/  LDL.LU R5, [R1+0x4f4] ;  /* 0x0004f40001057983 */ /* 0x000ee80000300800 */
[----:B0-----:R-:W4:Y:S04]  /*76790*/  LDL.LU R6, [R1+0x4f8] ;  /* 0x0004f80001067983 */ /* 0x001f280000300800 */
[----:B------:R-:W4:Y:S01]  /*767a0*/  LDL.LU R7, [R1+0x4fc] ;  /* 0x0004fc0001077983 */ /* 0x000f220000300800 */
[----:B--2---:R-:W-:Y:S03]  /*767b0*/  HMMA.16816.F32.BF16 R16, R8, R26, R16 ;  /* 0x0000001a0810723c */ /* 0x004fe60000041810 */
[----:B----4-:R-:W-:Y:S04]  /*767c0*/  STL.64 [R1+0x2f98], R6 ;  /* 0x002f980601007387 */ /* 0x010fe80000100a00 */
[----:B---3--:R0:W-:Y:S04]  /*767d0*/  STL.64 [R1+0x2f90], R4 ;  /* 0x002f900401007387 */ /* 0x0081e80000100a00 */
        /* <DEDUP_REMOVED lines=9> */
[----:B------:R-:W-:Y:S04]  /*76870*/  STL.64 [R1+0x990], R16 ;  /* 0x0009901001007387 */ /* 0x000fe80000100a00 */
[----:B------:R0:W-:Y:S04]  /*76880*/  STL.64 [R1+0x998], R18 ;  /* 0x0009981201007387 */ /* 0x0001e80000100a00 */
[----:B0-----:R-:W3:Y:S04]  /*76890*/  LDL.LU.64 R18, [R1+0x2fd8] ;  /* 0x002fd80001127983 */ /* 0x001ee80000300a00 */
[----:B------:R-:W3:Y:S04]  /*768a0*/  LDL.LU.64 R16, [R1+0x2fd0] ;  /* 0x002fd00001107983 */ /* 0x000ee80000300a00 */
[----:B------:R-:W3:Y:S04]  /*768b0*/  LDL.LU.64 R26, [R1+0x2fc8] ;  /* 0x002fc800011a7983 */ /* 0x000ee80000300a00 */
[----:B------:R-:W-:Y:S01]  /*768c0*/  STL [R1+0x2ed0], R12 ;  /* 0x002ed00c01007387 */ /* 0x000fe20000100800 */
[----:B---3--:R-:W-:Y:S03]  /*768d0*/  HMMA.16816.F32.BF16 R8, R8, R26, R16 ;  /* 0x0000001a0808723c */ /* 0x008fe60000041810 */
[----:B------:R-:W3:Y:S04]  /*768e0*/  LDL.LU.64 R18, [R1+0x2fc0] ;  /* 0x002fc00001127983 */ /* 0x000ee80000300a00 */
[----:B------:R-:W3:Y:S04]  /*768f0*/  LDL.LU.64 R16, [R1+0x2fb8] ;  /* 0x002fb80001107983 */ /* 0x000ee80000300a00 */
[----:B------:R0:W-:Y:S04]  /*76900*/  STL.64 [R1+0x2ea8], R26 ;  /* 0x002ea81a01007387 */ /* 0x0001e80000100a00 */
[----:B------:R-:W4:Y:S04]  /*76910*/  LDL.LU R24, [R1+0x4d0] ;  /* 0x0004d00001187983 */ /* 0x000f280000300800 */
[----:B------:R-:W-:Y:S04]  /*76920*/  STL.64 [R1+0x7d0], R8 ;  /* 0x0007d00801007387 */ /* 0x000fe80000100a00 */
[----:B------:R1:W-:Y:S04]  /*76930*/  STL.64 [R1+0x7d8], R10 ;  /* 0x0007d80a01007387 */ /* 0x0003e80000100a00 */
[----:B------:R-:W4:Y:S04]  /*76940*/  LDL.LU R25, [R1+0x4d4] ;  /* 0x0004d40001197983 */ /* 0x000f280000300800 */
[----:B0-----:R-:W4:Y:S04]  /*76950*/  LDL.LU R26, [R1+0x4d8] ;  /* 0x0004d800011a7983 */ /* 0x001f280000300800 */
[----:B------:R-:W4:Y:S04]  /*76960*/  LDL.LU R27, [R1+0x4dc] ;  /* 0x0004dc00011b7983 */ /* 0x000f280000300800 */
[----:B-1----:R-:W4:Y:S01]  /*76970*/  LDL.LU R10, [R1+0x178] ;  /* 0x00017800010a7983 */ /* 0x002f220000300800 */
[----:B------:R-:W-:-:S02]  /*76980*/  IMAD.MOV.U32 R11, RZ, RZ, R13 ;  /* 0x000000ffff0b7224 */ /* 0x000fc400078e000d */
[----:B--2---:R-:W-:Y:S01]  /*76990*/  IMAD.MOV.U32 R13, RZ, RZ, R7 ;  /* 0x000000ffff0d7224 */ /* 0x004fe200078e0007 */
[----:B---3--:R-:W-:-:S15]  /*769a0*/  HMMA.16816.F32.BF16 R20, R16, R6, R20 ;  /* 0x000000061014723c */ /* 0x008fde0000041814 */
[----:B------:R-:W-:-:S04]  /*769b0*/  NOP ;  /* 0x0000000000007918 */ /* 0x000fc80000000000 */
[----:B------:R0:W-:Y:S04]  /*769c0*/  STL.64 [R1+0x7a0], R20 ;  /* 0x0007a01401007387 */ /* 0x0001e80000100a00 */
[----:B------:R1:W-:Y:S01]  /*769d0*/  STL.64 [R1+0x7a8], R22 ;  /* 0x0007a81601007387 */ /* 0x0003e20000100a00 */
[----:B0-----:R-:W-:-:S03]  /*769e0*/  IMAD.MOV.U32 R20, RZ, RZ, R6 ;  /* 0x000000ffff147224 */ /* 0x001fc600078e0006 */
[----:B-1----:R-:W2:Y:S04]  /*769f0*/  LDL.LU.64 R22, [R1+0x2fb0] ;  /* 0x002fb00001167983 */ /* 0x002ea80000300a00 */
[----:B------:R-:W2:Y:S04]  /*76a00*/  LDL.LU.64 R6, [R1+0x2fa8] ;  /* 0x002fa80001067983 */ /* 0x000ea80000300a00 */
[----:B------:R-:W2:Y:S04]  /*76a10*/  LDL.LU.64 R4, [R1+0x2fa0] ;  /* 0x002fa00001047983 */ /* 0x000ea80000300a00 */
[----:B------:R-:W-:Y:S04]  /*76a20*/  STL.64 [R1+0x2f18], R14 ;  /* 0x002f180e01007387 */ /* 0x000fe80000100a00 */
[----:B------:R0:W-:Y:S04]  /*76a30*/  STL [R1+0x2f10], R13 ;  /* 0x002f100d01007387 */ /* 0x0001e80000100800 */
[----:B------:R-:W4:Y:S04]  /*76a40*/  LDL.LU R12, [R1+0x4e0] ;  /* 0x0004e000010c7983 */ /* 0x000f280000300800 */
[----:B0-----:R-:W4:Y:S04]  /*76a50*/  LDL.LU R13, [R1+0x4e4] ;  /* 0x0004e400010d7983 */ /* 0x001f280000300800 */
[----:B------:R-:W4:Y:S04]  /*76a60*/  LDL.LU R14, [R1+0x4e8] ;  /* 0x0004e800010e7983 */ /* 0x000f280000300800 */
[----:B------:R-:W4:Y:S01]  /*76a70*/  LDL.LU R15, [R1+0x4ec] ;  /* 0x0004ec00010f7983 */ /* 0x000f220000300800 */
[----:B--2---:R-:W-:-:S15]  /*76a80*/  HMMA.16816.F32.BF16 R4, R16, R22, R4 ;  /* 0x000000161004723c */ /* 0x004fde0000041804 */
[----:B------:R-:W-:-:S04]  /*76a90*/  NOP ;  /* 0x0000000000007918 */ /* 0x000fc80000000000 */
[----:B------:R-:W-:Y:S04]  /*76aa0*/  STL.64 [R1+0x780], R4 ;  /* 0x0007800401007387 */ /* 0x000fe80000100a00 */
[----:B------:R0:W-:Y:S04]  /*76ab0*/  STL.64 [R1+0x788], R6 ;  /* 0x0007880601007387 */ /* 0x0001e80000100a00 */
[----:B0-----:R-:W2:Y:S04]  /*76ac0*/  LDL.LU.64 R6, [R1+0x2f98] ;  /* 0x002f980001067983 */ /* 0x001ea80000300a00 */
[----:B------:R-:W2:Y:S04]  /*76ad0*/  LDL.LU.64 R4, [R1+0x2f90] ;  /* 0x002f900001047983 */ /* 0x000ea80000300a00 */
[----:B------:R0:W-:Y:S04]  /*76ae0*/  STL.64 [R1+0x2e78], R22 ;  /* 0x002e781601007387 */ /* 0x0001e80000100a00 */
[----:B------:R-:W-:Y:S04]  /*76af0*/  STL [R1+0x2f80], R20 ;  /* 0x002f801401007387 */ /* 0x000fe80000100800 */
[----:B0-----:R-:W2:Y:S02]  /*76b00*/  LDL.64 R22, [R1+0x188] ;  /* 0x0001880001167983 */ /* 0x001ea40000100a00 */
[----:B--2---:R-:W-:-:S15]  /*76b10*/  HMMA.16816.F32.BF16 R4, R16, R22, R4 ;  /* 0x000000161004723c */ /* 0x004fde0000041804 */
[----:B------:R-:W-:-:S04]  /*76b20*/  NOP ;  /* 0x0000000000007918 */ /* 0x000fc80000000000 */
[----:B------:R-:W-:Y:S04]  /*76b30*/  STL.64 [R1+0x750], R4 ;  /* 0x0007500401007387 */ /* 0x000fe80000100a00 */
[----:B------:R0:W-:Y:S04]  /*76b40*/  STL.64 [R1+0x758], R6 ;  /* 0x0007580601007387 */ /* 0x0001e80000100a00 */
[----:B0-----:R-:W2:Y:S01]  /*76b50*/  LDL.LU.64 R6, [R1+0x2f88] ;  /* 0x002f880001067983 */ /* 0x001ea20000300a00 */
[----:B------:R-:W-:Y:S02]  /*76b60*/  IMAD.MOV.U32 R9, RZ, RZ, R22 ;  /* 0x000000ffff097224 */ /* 0x000fe400078e0016 */
[----:B------:R-:W-:-:S02]  /*76b70*/  IMAD.MOV.U32 R8, RZ, RZ, R23 ;  /* 0x000000ffff087224 */ /* 0x000fc400078e0017 */
[----:B----4-:R-:W-:Y:S01]  /*76b80*/  HMMA.16816.F32.BF16 R20, R16, R10, R12 ;  /* 0x0000000a1014723c */ /* 0x010fe2000004180c */
[----:B------:R0:W-:-:S15]  /*76b90*/  STL.64 [R1+0x2e58], R10 ;  /* 0x002e580a01007387 */ /* 0x0001de0000100a00 */
[----:B------:R-:W-:-:S03]  /*76ba0*/  NOP ;  /* 0x0000000000007918 */ /* 0x000fc60000000000 */
[----:B------:R-:W-:Y:S04]  /*76bb0*/  STL.64 [R1+0x610], R20 ;  /* 0x0006101401007387 */ /* 0x000fe80000100a00 */
[----:B------:R-:W-:Y:S01]  /*76bc0*/  STL.64 [R1+0x618], R22 ;  /* 0x0006181601007387 */ /* 0x000fe20000100a00 */
[----:B--2---:R-:W-:Y:S01]  /*76bd0*/  HMMA.16816.F32.BF16 R12, R16, R6, R24 ;  /* 0x00000006100c723c */ /* 0x004fe20000041818 */
[----:B0-----:R-:W-:Y:S02]  /*76be0*/  IMAD.MOV.U32 R11, RZ, RZ, R6 ;  /* 0x000000ffff0b7224 */ /* 0x001fe400078e0006 */
        /* <DEDUP_REMOVED lines=30> */
[----:B------:R-:W-:Y:S04]  /*76dd0*/  STL.64 [R1+0x2f38], R4 ;  /* 0x002f380401007387 */ /* 0x000fe80000100a00 */
[----:B0-----:R-:W2:Y:S04]  /*76de0*/  LDL.64 R6, [R1+0x128] ;  /* 0x0001280001067983 */ /* 0x001ea80000100a00 */
[----:B--2---:R0:W-:Y:S04]  /*76df0*/  STL.64 [R1+0x2f50], R6 ;  /* 0x002f500601007387 */ /* 0x0041e80000100a00 */
[----:B0-----:R-:W2:Y:S04]  /*76e00*/  LDL.64 R6, [R1+0x138] ;  /* 0x0001380001067983 */ /* 0x001ea80000100a00 */
[----:B--2---:R0:W-:Y:S04]  /*76e10*/  STL.64 [R1+0x2f68], R6 ;  /* 0x002f680601007387 */ /* 0x0041e80000100a00 */
[----:B0-----:R-:W2:Y:S04]  /*76e20*/  LDL.64 R6, [R1+0x148] ;  /* 0x0001480001067983 */ /* 0x001ea80000100a00 */
[----:B------:R0:W-:Y:S04]  /*76e30*/  STL.64 [R1+0x2f28], R14 ;  /* 0x002f280e01007387 */ /* 0x0001e80000100a00 */
[----:B----4-:R1:W-:Y:S04]  /*76e40*/  STL.64 [R1+0x2f20], R12 ;  /* 0x002f200c01007387 */ /* 0x0103e80000100a00 */
[----:B0-----:R-:W4:Y:S04]  /*76e50*/  LDL.64 R14, [R1+0x118] ;  /* 0x00011800010e7983 */ /* 0x001f280000100a00 */
[----:B----4-:R0:W-:Y:S04]  /*76e60*/  STL.64 [R1+0x2f48], R14 ;  /* 0x002f480e01007387 */ /* 0x0101e80000100a00 */
[----:B-1----:R-:W4:Y:S04]  /*76e70*/  LDL.LU R12, [R1+0x490] ;  /* 0x00049000010c7983 */ /* 0x002f280000300800 */
        /* <DEDUP_REMOVED lines=16> */
[----:B----4-:R0:W-:Y:S04]  /*76f80*/  STL.64 [R1+0x2ef0], R10 ;  /* 0x002ef00a01007387 */ /* 0x0101e80000100a00 */
[----:B---3--:R-:W-:Y:S01]  /*76f90*/  STL.64 [R1+0x2ee8], R8 ;  /* 0x002ee80801007387 */ /* 0x008fe20000100a00 */
[----:B0-----:R-:W-:-:S02]  /*76fa0*/  IMAD.MOV.U32 R10, RZ, RZ, R29 ;  /* 0x000000ffff0a7224 */ /* 0x001fc400078e001d */
[----:B------:R-:W-:-:S05]  /*76fb0*/  IMAD.MOV.U32 R11, RZ, RZ, R28 ;  /* 0x000000ffff0b7224 */ /* 0x000fca00078e001c */
[----:B------:R0:W-:Y:S04]  /*76fc0*/  STL.64 [R1+0x2f08], R10 ;  /* 0x002f080a01007387 */ /* 0x0001e80000100a00 */
[----:B0-----:R-:W3:Y:S04]  /*76fd0*/  LDL.64 R10, [R1+0x108] ;  /* 0x00010800010a7983 */ /* 0x001ee80000100a00 */
[----:B------:R0:W-:Y:S04]  /*76fe0*/  STL.64 [R1+0x5e0], R20 ;  /* 0x0005e01401007387 */ /* 0x0001e80000100a00 */
[----:B------:R1:W-:Y:S04]  /*76ff0*/  STL.64 [R1+0x5e8], R22 ;  /* 0x0005e81601007387 */ /* 0x0003e80000100a00 */
[----:B0-----:R-:W4:Y:S01]  /*77000*/  LDL.LU R20, [R1+0x2f80] ;  /* 0x002f800001147983 */ /* 0x001f220000300800 */
[----:B-1----:R-:W-:-:S02]  /*77010*/  IMAD.MOV.U32 R22, RZ, RZ, R26 ;  /* 0x000000ffff167224 */ /* 0x002fc400078e001a */
[----:B------:R-:W-:Y:S02]  /*77020*/  IMAD.MOV.U32 R21, RZ, RZ, R27 ;  /* 0x000000ffff157224 */ /* 0x000fe400078e001b */
[----:B------:R-:W2:Y:S04]  /*77030*/  LDL.LU.64 R26, [R1+0x2f78] ;  /* 0x002f7800011a7983 */ /* 0x000ea80000300a00 */
[----:B------:R-:W2:Y:S01]  /*77040*/  LDL.LU.64 R24, [R1+0x2f70] ;  /* 0x002f700001187983 */ /* 0x000ea20000300a00 */
[----:B------:R-:W-:Y:S01]  /*77050*/  IMAD.MOV.U32 R23, RZ, RZ, R7 ;  /* 0x000000ffff177224 */ /* 0x000fe200078e0007 */
[----:B--2---:R-:W-:-:S15]  /*77060*/  HMMA.16816.F32.BF16 R24, R16, R6, R24 ;  /* 0x000000061018723c */ /* 0x004fde0000041818 */
[----:B------:R-:W-:-:S04]  /*77070*/  NOP ;  /* 0x0000000000007918 */ /* 0x000fc80000000000 */
[----:B------:R0:W-:Y:S04]  /*77080*/  STL.64 [R1+0x530], R24 ;  /* 0x0005301801007387 */ /* 0x0001e80000100a00 */
[----:B------:R-:W-:Y:S01]  /*77090*/  STL.64 [R1+0x538], R26 ;  /* 0x0005381a01007387 */ /* 0x000fe20000100a00 */
[----:B0-----:R-:W-:-:S03]  /*770a0*/  IMAD.MOV.U32 R24, RZ, RZ, R6 ;  /* 0x000000ffff187224 */ /* 0x001fc600078e0006 */
[----:B------:R-:W2:Y:S04]  /*770b0*/  LDL.LU.64 R6, [R1+0x2f68] ;  /* 0x002f680001067983 */ /* 0x000ea80000300a00 */
[----:B------:R-:W-:Y:S04]  /*770c0*/  STL.64 [R1+0x2f00], R22 ;  /* 0x002f001601007387 */ /* 0x000fe80000100a00 */
[----:B----4-:R0:W-:Y:S04]  /*770d0*/  STL.64 [R1+0x2ef8], R20 ;  /* 0x002ef81401007387 */ /* 0x0101e80000100a00 */
[----:B0-----:R-:W4:Y:S04]  /*770e0*/  LDL.LU R20, [R1+0x460] ;  /* 0x0004600001147983 */ /* 0x001f280000300800 */
[----:B------:R-:W4:Y:S04]  /*770f0*/  LDL.LU R21, [R1+0x464] ;  /* 0x0004640001157983 */ /* 0x000f280000300800 */
[----:B------:R-:W4:Y:S04]  /*77100*/  LDL.LU R22, [R1+0x468] ;  /* 0x0004680001167983 */ /* 0x000f280000300800 */
[----:B------:R-:W4:Y:S01]  /*77110*/  LDL.LU R23, [R1+0x46c] ;  /* 0x00046c0001177983 */ /* 0x000f220000300800 */
        /* <DEDUP_REMOVED lines=25> */
[----:B------:R-:W2:Y:S04]  /*772b0*/  LDL.LU.64 R14, [R1+0x2f28] ;  /* 0x002f2800010e7983 */ /* 0x000ea80000300a00 */
[----:B------:R-:W2:Y:S01]  /*772c0*/  LDL.LU.64 R12, [R1+0x2f20] ;  /* 0x002f2000010c7983 */ /* 0x000ea20000300a00 */
[----:B---3--:R-:W-:Y:S01]  /*772d0*/  IMAD.MOV.U32 R29, RZ, RZ, R11 ;  /* 0x000000ffff1d7224 */ /* 0x008fe200078e000b */
[----:B--2---:R-:W-:-:S15]  /*772e0*/  HMMA.16816.F32.BF16 R12, R16, R10, R12 ;  /* 0x0000000a100c723c */ /* 0x004fde000004180c */
[----:B------:R-:W-:-:S04]  /*772f0*/  NOP ;  /* 0x0000000000007918 */ /* 0x000fc80000000000 */
[----:B------:R0:W-:Y:S04]  /*77300*/  STL.64 [R1+0x4b0], R12 ;  /* 0x0004b00c01007387 */ /* 0x0001e80000100a00 */
[----:B------:R1:W-:Y:S01]  /*77310*/  STL.64 [R1+0x4b8], R14 ;  /* 0x0004b80e01007387 */ /* 0x0003e20000100a00 */
[----:B0-----:R-:W-:-:S03]  /*77320*/  IMAD.MOV.U32 R12, RZ, RZ, R10 ;  /* 0x000000ffff0c7224 */ /* 0x001fc600078e000a */
[----:B-1----:R-:W2:Y:S04]  /*77330*/  LDL.LU.64 R14, [R1+0x2f18] ;  /* 0x002f1800010e7983 */ /* 0x002ea80000300a00 */
[----:B------:R-:W3:Y:S04]  /*77340*/  LDL.LU R13, [R1+0x2f10] ;  /* 0x002f1000010d7983 */ /* 0x000ee80000300800 */
[----:B------:R-:W4:Y:S02]  /*77350*/  LDL.LU.64 R10, [R1+0x2f08] ;  /* 0x002f0800010a7983 */ /* 0x000f240000300a00 */
[----:B----4-:R-:W-:Y:S02]  /*77360*/  HMMA.16816.F32.BF16 R8, R16, R10, R20 ;  /* 0x0000000a1008723c */ /* 0x010fe40000041814 */
[----:B------:R-:W4:Y:S04]  /*77370*/  LDL.LU.64 R22, [R1+0x2f00] ;  /* 0x002f000001167983 */ /* 0x000f280000300a00 */
        /* <DEDUP_REMOVED lines=12> */
[----:B0-----:R-:W3:Y:S01]  /*77440*/  LDL.LU.64 R14, [R1+0xf8] ;  /* 0x0000f800010e7983 */ /* 0x001ee20000300a00 */
[----:B--2---:R-:W-:Y:S03]  /*77450*/  HMMA.16816.F32.BF16 R8, R16, R6, R8 ;  /* 0x000000061008723c */ /* 0x004fe60000041808 */
[----:B---3--:R0:W-:Y:S02]  /*77460*/  STL.64 [R1+0x2da8], R14 ;  /* 0x002da80e01007387 */ /* 0x0081e40000100a00 */
[----:B0-----:R-:W-:-:S02]  /*77470*/  IMAD.MOV.U32 R14, RZ, RZ, R12 ;  /* 0x000000ffff0e7224 */ /* 0x001fc400078e000c */
[----:B------:R-:W-:Y:S01]  /*77480*/  IMAD.MOV.U32 R15, RZ, RZ, R29 ;  /* 0x000000ffff0f7224 */ /* 0x000fe200078e001d */
[----:B------:R-:W2:Y:S04]  /*77490*/  LDL.LU R12, [R1+0x2ed0] ;  /* 0x002ed000010c7983 */ /* 0x000ea80000300800 */
[----:B------:R0:W-:Y:S07]  /*774a0*/  STL.64 [R1+0x2dc0], R14 ;  /* 0x002dc00e01007387 */ /* 0x0001ee0000100a00 */
[----:B------:R-:W-:Y:S04]  /*774b0*/  STL.64 [R1+0x470], R8 ;  /* 0x0004700801007387 */ /* 0x000fe80000100a00 */
[----:B------:R1:W-:Y:S01]  /*774c0*/  STL.64 [R1+0x478], R10 ;  /* 0x0004780a01007387 */ /* 0x0003e20000100a00 */
[----:B0-----:R-:W-:-:S02]  /*774d0*/  IMAD.MOV.U32 R14, RZ, RZ, R5 ;  /* 0x000000ffff0e7224 */ /* 0x001fc400078e0005 */
[----:B------:R-:W-:Y:S01]  /*774e0*/  IMAD.MOV.U32 R15, RZ, RZ, R4 ;  /* 0x000000ffff0f7224 */ /* 0x000fe200078e0004 */
[----:B-1----:R-:W3:Y:S04]  /*774f0*/  LDL.LU.64 R10, [R1+0x2ec8] ;  /* 0x002ec800010a7983 */ /* 0x002ee80000300a00 */
[----:B------:R-:W2:Y:S04]  /*77500*/  LDL.LU.64 R8, [R1+0x2ec0] ;  /* 0x002ec00001087983 */ /* 0x000ea80000300a00 */
[----:B------:R-:W-:Y:S04]  /*77510*/  STL.64 [R1+0x2dd8], R14 ;  /* 0x002dd80e01007387 */ /* 0x000fe80000100a00 */
[----:B------:R0:W-:Y:S04]  /*77520*/  STL.64 [R1+0x2d98], R6 ;  /* 0x002d980601007387 */ /* 0x0001e80000100a00 */
[----:B------:R-:W2:Y:S04]  /*77530*/  LDL.LU R4, [R1+0x350] ;  /* 0x0003500001047983 */ /* 0x000ea80000300800 */
[----:B------:R-:W2:Y:S04]  /*77540*/  LDL.LU R5, [R1+0x354] ;  /* 0x0003540001057983 */ /* 0x000ea80000300800 */
[----:B0-----:R-:W2:Y:S04]  /*77550*/  LDL.LU R6, [R1+0x358] ;  /* 0x0003580001067983 */ /* 0x001ea80000300800 */
        /* <DEDUP_REMOVED lines=20> */
[----:B----4-:R-:W-:-:S05]  /*776a0*/  IMAD.MOV.U32 R15, RZ, RZ, R23 ;  /* 0x000000ffff0f7224 */ /* 0x010fca00078e0017 */
[----:B------:R-:W-:Y:S04]  /*776b0*/  STL.64 [R1+0x2e20], R14 ;  /* 0x002e200e01007387 */ /* 0x000fe80000100a00 */
[----:B--2---:R-:W-:Y:S04]  /*776c0*/  STL.64 [R1+0x2de8], R6 ;  /* 0x002de80601007387 */ /* 0x004fe80000100a00 */
[----:B------:R0:W-:Y:S04]  /*776d0*/  STL.64 [R1+0x2de0], R4 ;  /* 0x002de00401007387 */ /* 0x0001e80000100a00 */
[----:B0-----:R-:W2:Y:S04]  /*776e0*/  LDL.LU R4, [R1+0x390] ;  /* 0x0003900001047983 */ /* 0x001ea80000300800 */
[----:B------:R-:W2:Y:S04]  /*776f0*/  LDL.LU R5, [R1+0x394] ;  /* 0x0003940001057983 */ /* 0x000ea80000300800 */
[----:B------:R-:W4:Y:S04]  /*77700*/  LDL.LU R6, [R1+0x398] ;  /* 0x0003980001067983 */ /* 0x000f280000300800 */
[----:B------:R-:W4:Y:S01]  /*77710*/  LDL.LU R7, [R1+0x39c] ;  /* 0x00039c0001077983 */ /* 0x000f220000300800 */
[----:B------:R-:W-:-:S02]  /*77720*/  IMAD.MOV.U32 R14, RZ, RZ, R22 ;  /* 0x000000ffff0e7224 */ /* 0x000fc400078e0016 */
[----:B------:R-:W-:-:S05]  /*77730*/  IMAD.MOV.U32 R15, RZ, RZ, R21 ;  /* 0x000000ffff0f7224 */ /* 0x000fca00078e0015 */
[----:B------:R3:W-:Y:S02]  /*77740*/  STL.64 [R1+0x2e38], R14 ;  /* 0x002e380e01007387 */ /* 0x0007e40000100a00 */
[----:B---3--:R-:W-:Y:S02]  /*77750*/  IMAD.MOV.U32 R14, RZ, RZ, R11 ;  /* 0x000000ffff0e7224 */ /* 0x008fe400078e000b */
[----:B------:R-:W-:Y:S02]  /*77760*/  IMAD.MOV.U32 R15, RZ, RZ, R10 ;  /* 0x000000ffff0f7224 */ /* 0x000fe400078e000a */
[----:B------:R-:W-:Y:S02]  /*77770*/  IMAD.MOV.U32 R10, RZ, RZ, R9 ;  /* 0x000000ffff0a7224 */ /* 0x000fe400078e0009 */
        /* <DEDUP_REMOVED lines=11> */
[----:B------:R-:W2:Y:S01]  /*77830*/  LDL.LU R11, [R1+0x40c] ;  /* 0x00040c00010b7983 */ /* 0x000ea20000300800 */
[----:B------:R-:W-:-:S02]  /*77840*/  IMAD.MOV.U32 R22, RZ, RZ, R20 ;  /* 0x000000ffff167224 */ /* 0x000fc400078e0014 */
[----:B------:R-:W-:Y:S01]  /*77850*/  IMAD.MOV.U32 R23, RZ, RZ, R13 ;  /* 0x000000ffff177224 */ /* 0x000fe200078e000d */
[----:B--2---:R-:W-:Y:S04]  /*77860*/  STL.64 [R1+0x2e88], R10 ;  /* 0x002e880a01007387 */ /* 0x004fe80000100a00 */
[----:B----4-:R0:W-:Y:S04]  /*77870*/  STL.64 [R1+0x2e80], R8 ;  /* 0x002e800801007387 */ /* 0x0101e80000100a00 */
[----:B------:R-:W-:Y:S04]  /*77880*/  STL.64 [R1+0x2ea0], R22 ;  /* 0x002ea01601007387 */ /* 0x000fe80000100a00 */
        /* <DEDUP_REMOVED lines=32> */
[----:B------:R-:W-:-:S03]  /*77a90*/  IMAD.MOV.U32 R27, RZ, RZ, R0 ;  /* 0x000000ffff1b7224 */ /* 0x000fc600078e0000 */
        /* <DEDUP_REMOVED lines=17> */
[----:B0-----:R-:W4:Y:S02]  /*77bb0*/  LDL.LU.64 R26, [R1+0x2ea8] ;  /* 0x002ea800011a7983 */ /* 0x001f240000300a00 */
[----:B----4-:R-:W-:Y:S02]  /*77bc0*/  HMMA.16816.F32.BF16 R16, R16, R26, R20 ;  /* 0x0000001a1010723c */ /* 0x010fe40000041814 */
[----:B------:R-:W3:-:S15]  /*77bd0*/  LDL.LU.64 R22, [R1+0x2ea0] ;  /* 0x002ea00001167983 */ /* 0x000ede0000300a00 */
[----:B------:R-:W-:Y:S02]  /*77be0*/  NOP ;  /* 0x0000000000007918 */ /* 0x000fe40000000000 */
[----:B------:R-:W-:Y:S04]  /*77bf0*/  STL.64 [R1+0x450], R16 ;  /* 0x0004501001007387 */ /* 0x000fe80000100a00 */
[----:B------:R0:W-:Y:S04]  /*77c00*/  STL.64 [R1+0x458], R18 ;  /* 0x0004581201007387 */ /* 0x0001e80000100a00 */
[----:B0-----:R-:W3:Y:S04]  /*77c10*/  LDL.LU.64 R18, [R1+0x2e98] ;  /* 0x002e980001127983 */ /* 0x001ee80000300a00 */
[----:B------:R-:W3:Y:S04]  /*77c20*/  LDL.LU.64 R16, [R1+0x2e90] ;  /* 0x002e900001107983 */ /* 0x000ee80000300a00 */
[----:B------:R0:W-:Y:S04]  /*77c30*/  STL.64 [R1+0x2d90], R26 ;  /* 0x002d901a01007387 */ /* 0x0001e80000100a00 */
[----:B0-----:R-:W4:Y:S01]  /*77c40*/  LDL.LU.64 R26, [R1+0xc8] ;  /* 0x0000c800011a7983 */ /* 0x001f220000300a00 */
        /* <DEDUP_REMOVED lines=12> */
[----:B------:R-:W2:Y:S04]  /*77d10*/  LDL.LU R20, [R1+0x340] ;  /* 0x0003400001147983 */ /* 0x000ea80000300800 */
[----:B------:R-:W2:Y:S04]  /*77d20*/  LDL.LU R21, [R1+0x344] ;  /* 0x0003440001157983 */ /* 0x000ea80000300800 */
[----:B0-----:R-:W2:Y:S04]  /*77d30*/  LDL.LU R22, [R1+0x348] ;  /* 0x0003480001167983 */ /* 0x001ea80000300800 */
[----:B------:R-:W2:Y:S01]  /*77d40*/  LDL.LU R23, [R1+0x34c] ;  /* 0x00034c0001177983 */ /* 0x000ea20000300800 */
        /* <DEDUP_REMOVED lines=57> */
[----:B0-----:R-:W3:Y:S02]  /*780e0*/  LDL.LU.64 R14, [R1+0x2da8] ;  /* 0x002da800010e7983 */ /* 0x001ee40000300a00 */
[----:B---3--:R-:W-:Y:S01]  /*780f0*/  HMMA.16816.F32.BF16 R8, R16, R14, R8 ;  /* 0x0000000e1008723c */ /* 0x008fe20000041808 */
[----:B------:R-:W-:-:S15]  /*78100*/  IMAD.MOV.U32 R0, RZ, RZ, R15 ;  /* 0x000000ffff007224 */ /* 0x000fde00078e000f */
[----:B------:R-:W-:-:S03]  /*78110*/  NOP ;  /* 0x0000000000007918 */ /* 0x000fc60000000000 */
[----:B------:R0:W-:Y:S04]  /*78120*/  STL.64 [R1+0x800], R8 ;  /* 0x0008000801007387 */ /* 0x0001e80000100a00 */
[----:B------:R-:W-:Y:S01]  /*78130*/  STL.64 [R1+0x808], R10 ;  /* 0x0008080a01007387 */ /* 0x000fe20000100a00 */
[----:B0-----:R-:W-:-:S03]  /*78140*/  IMAD.MOV.U32 R8, RZ, RZ, R14 ;  /* 0x000000ffff087224 */ /* 0x001fc600078e000e */
[----:B------:R-:W2:Y:S02]  /*78150*/  LDL.LU.64 R14, [R1+0x2da0] ;  /* 0x002da000010e7983 */ /* 0x000ea40000300a00 */
[----:B--2---:R-:W-:-:S15]  /*78160*/  HMMA.16816.F32.BF16 R4, R16, R14, R4 ;  /* 0x0000000e1004723c */ /* 0x004fde0000041804 */
        /* <DEDUP_REMOVED lines=9> */
[C---:B--2---:R-:W-:Y:S08]  /*78200*/  HMMA.16816.F32.BF16 R20, R16.reuse, R6, R20 ;  /* 0x000000061014723c */ /* 0x044ff00000041814 */
[----:B----4-:R-:W-:Y:S11]  /*78210*/  HMMA.16816.F32.BF16 R12, R16, R26, R12 ;  /* 0x0000001a100c723c */ /* 0x010ff6000004180c */
[----:B------:R-:W-:Y:S04]  /*78220*/  STL.64 [R1+0x7e0], R20 ;  /* 0x0007e01401007387 */ /* 0x000fe80000100a00 */
[----:B------:R0:W-:Y:S04]  /*78230*/  STL.64 [R1+0x7e8], R22 ;  /* 0x0007e81601007387 */ /* 0x0001e80000100a00 */
[----:B0-----:R-:W2:Y:S04]  /*78240*/  LDL.LU.64 R22, [R1+0x1a8] ;  /* 0x0001a80001167983 */ /* 0x001ea80000300a00 */
[----:B------:R-:W-:Y:S04]  /*78250*/  STL [R1+0x2c98], R7 ;  /* 0x002c980701007387 */ /* 0x000fe80000100800 */
[----:B------:R0:W-:Y:S04]  /*78260*/  STL [R1+0x2d18], R6 ;  /* 0x002d180601007387 */ /* 0x0001e80000100800 */
[----:B------:R-:W3:Y:S04]  /*78270*/  LDL.LU R4, [R1+0x320] ;  /* 0x0003200001047983 */ /* 0x000ee80000300800 */
[----:B------:R-:W3:Y:S04]  /*78280*/  LDL.LU R5, [R1+0x324] ;  /* 0x0003240001057983 */ /* 0x000ee80000300800 */
[----:B0-----:R-:W3:Y:S04]  /*78290*/  LDL.LU R6, [R1+0x328] ;  /* 0x0003280001067983 */ /* 0x001ee80000300800 */
[----:B------:R-:W3:Y:S04]  /*782a0*/  LDL.LU R7, [R1+0x32c] ;  /* 0x00032c0001077983 */ /* 0x000ee80000300800 */
[----:B------:R0:W-:Y:S04]  /*782b0*/  STL.64 [R1+0x760], R12 ;  /* 0x0007600c01007387 */ /* 0x0001e80000100a00 */
[----:B------:R-:W-:Y:S01]  /*782c0*/  STL.64 [R1+0x768], R14 ;  /* 0x0007680e01007387 */ /* 0x000fe20000100a00 */
[----:B0-----:R-:W-:-:S02]  /*782d0*/  IMAD.MOV.U32 R13, RZ, RZ, R26 ;  /* 0x000000ffff0d7224 */ /* 0x001fc400078e001a */
[----:B------:R-:W-:Y:S02]  /*782e0*/  IMAD.MOV.U32 R12, RZ, RZ, R27 ;  /* 0x000000ffff0c7224 */ /* 0x000fe400078e001b */
[----:B------:R-:W3:Y:S04]  /*782f0*/  LDL.LU.64 R26, [R1+0x2d90] ;  /* 0x002d9000011a7983 */ /* 0x000ee80000300a00 */
[----:B------:R-:W4:Y:S01]  /*78300*/  LDL.LU.64 R10, [R1+0x188] ;  /* 0x00018800010a7983 */ /* 0x000f220000300a00 */
[----:B---3--:R-:W-:-:S15]  /*78310*/  HMMA.16816.F32.BF16 R4, R16, R26, R4 ;  /* 0x0000001a1004723c */ /* 0x008fde0000041804 */
[----:B------:R-:W-:-:S04]  /*78320*/  NOP ;  /* 0x0000000000007918 */ /* 0x000fc80000000000 */
[----:B------:R-:W-:Y:S04]  /*78330*/  STL.64 [R1+0x730], R4 ;  /* 0x0007300401007387 */ /* 0x000fe80000100a00 */
[----:B------:R-:W-:Y:S04]  /*78340*/  STL.64 [R1+0x738], R6 ;  /* 0x0007380601007387 */ /* 0x000fe80000100a00 */
[----:B----4-:R-:W-:Y:S04]  /*78350*/  STL.64 [R1+0x2d70], R10 ;  /* 0x002d700a01007387 */ /* 0x010fe80000100a00 */
[----:B------:R0:W-:Y:S04]  /*78360*/  STL [R1+0x2d68], R8 ;  /* 0x002d680801007387 */ /* 0x0001e80000100800 */
[----:B------:R-:W2:Y:S04]  /*78370*/  LDL R9, [R1+0x34] ;  /* 0x0000340001097983 */ /* 0x000ea80000100800 */
[----:B0-----:R-:W2:Y:S04]  /*78380*/  LDL R8, [R1+0x30] ;  /* 0x0000300001087983 */ /* 0x001ea80000100800 */
[----:B------:R-:W2:Y:S04]  /*78390*/  LDL R10, [R1+0x38] ;  /* 0x00003800010a7983 */ /* 0x000ea80000100800 */
[----:B------:R-:W2:Y:S04]  /*783a0*/  LDL R11, [R1+0x3c] ;  /* 0x00003c00010b7983 */ /* 0x000ea80000100800 */
[----:B------:R-:W3:Y:S04]  /*783b0*/  LDL.LU R4, [R1+0x2d0] ;  /* 0x0002d00001047983 */ /* 0x000ee80000300800 */
[----:B------:R-:W3:Y:S04]  /*783c0*/  LDL.LU R5, [R1+0x2d4] ;  /* 0x0002d40001057983 */ /* 0x000ee80000300800 */
[----:B------:R-:W4:Y:S04]  /*783d0*/  LDL.LU R6, [R1+0x2d8] ;  /* 0x0002d80001067983 */ /* 0x000f280000300800 */
[----:B------:R-:W4:Y:S01]  /*783e0*/  LDL.LU R7, [R1+0x2dc] ;  /* 0x0002dc0001077983 */ /* 0x000f220000300800 */
[----:B------:R-:W-:Y:S01]  /*783f0*/  MOV R18, R13 ;  /* 0x0000000d00127202 */ /* 0x000fe20000000f00 */
[----:B------:R-:W-:-:S02]  /*78400*/  IMAD.MOV.U32 R19, RZ, RZ, R12 ;  /* 0x000000ffff137224 */ /* 0x000fc400078e000c */
[----:B----4-:R-:W-:Y:S04]  /*78410*/  STL.64 [R1+0x2d80], R6 ;  /* 0x002d800601007387 */ /* 0x010fe80000100a00 */
[----:B---3--:R0:W-:Y:S04]  /*78420*/  STL.64 [R1+0x2d78], R4 ;  /* 0x002d780401007387 */ /* 0x0081e80000100a00 */
[----:B0-----:R-:W3:Y:S04]  /*78430*/  LDL.LU R4, [R1+0x300] ;  /* 0x0003000001047983 */ /* 0x001ee80000300800 */
[----:B------:R-:W3:Y:S04]  /*78440*/  LDL.LU R5, [R1+0x304] ;  /* 0x0003040001057983 */ /* 0x000ee80000300800 */
[----:B------:R-:W3:Y:S04]  /*78450*/  LDL.LU R6, [R1+0x308] ;  /* 0x0003080001067983 */ /* 0x000ee80000300800 */
[----:B------:R-:W3:Y:S04]  /*78460*/  LDL.LU R7, [R1+0x30c] ;  /* 0x00030c0001077983 */ /* 0x000ee80000300800 */
[----:B------:R-:W4:Y:S04]  /*78470*/  LDL.LU.64 R14, [R1+0x168] ;  /* 0x00016800010e7983 */ /* 0x000f280000300a00 */
[----:B------:R0:W-:Y:S04]  /*78480*/  STL.64 [R1+0x2c60], R26 ;  /* 0x002c601a01007387 */ /* 0x0001e80000100a00 */
[----:B------:R-:W2:Y:S04]  /*78490*/  LDL.LU R24, [R1+0x2f0] ;  /* 0x0002f00001187983 */ /* 0x000ea80000300800 */
[----:B------:R-:W2:Y:S04]  /*784a0*/  LDL.LU R25, [R1+0x2f4] ;  /* 0x0002f40001197983 */ /* 0x000ea80000300800 */
[----:B0-----:R-:W2:Y:S04]  /*784b0*/  LDL.LU R26, [R1+0x2f8] ;  /* 0x0002f800011a7983 */ /* 0x001ea80000300800 */
[----:B------:R-:W2:Y:S04]  /*784c0*/  LDL.LU R27, [R1+0x2fc] ;  /* 0x0002fc00011b7983 */ /* 0x000ea80000300800 */
[----:B------:R0:W-:Y:S04]  /*784d0*/  STL.64 [R1+0x2c68], R18 ;  /* 0x002c681201007387 */ /* 0x0001e80000100a00 */
[----:B------:R-:W2:Y:S04]  /*784e0*/  LDL.LU R16, [R1+0x310] ;  /* 0x0003100001107983 */ /* 0x000ea80000300800 */
[----:B------:R-:W2:Y:S04]  /*784f0*/  LDL.LU R17, [R1+0x314] ;  /* 0x0003140001117983 */ /* 0x000ea80000300800 */
[----:B0-----:R-:W2:Y:S04]  /*78500*/  LDL.LU R18, [R1+0x318] ;  /* 0x0003180001127983 */ /* 0x001ea80000300800 */
[----:B------:R-:W2:Y:S02]  /*78510*/  LDL.LU R19, [R1+0x31c] ;  /* 0x00031c0001137983 */ /* 0x000ea40000300800 */
[----:B--2---:R-:W-:-:S15]  /*78520*/  HMMA.16816.F32.BF16 R16, R8, R22, R16 ;  /* 0x000000160810723c */ /* 0x004fde0000041810 */
[----:B------:R-:W-:-:S04]  /*78530*/  NOP ;  /* 0x0000000000007918 */ /* 0x000fc80000000000 */
[----:B------:R0:W-:Y:S04]  /*78540*/  STL.64 [R1+0x5f0], R16 ;  /* 0x0005f01001007387 */ /* 0x0001e80000100a00 */
[----:B------:R1:W-:Y:S01]  /*78550*/  STL.64 [R1+0x5f8], R18 ;  /* 0x0005f81201007387 */ /* 0x0003e20000100a00 */
[----:B0-----:R-:W-:Y:S02]  /*78560*/  IMAD.MOV.U32 R17, RZ, RZ, R22 ;  /* 0x000000ffff117224 */ /* 0x001fe400078e0016 */
[----:B------:R-:W-:Y:S02]  /*78570*/  IMAD.MOV.U32 R16, RZ, RZ, R23 ;  /* 0x000000ffff107224 */ /* 0x000fe400078e0017 */
[----:B------:R-:W3:Y:S02]  /*78580*/  LDL.LU.64 R22, [R1+0x2d88] ;  /* 0x002d880001167983 */ /* 0x000ee40000300a00 */
[----:B---3--:R-:W-:Y:S02]  /*78590*/  HMMA.16816.F32.BF16 R8, R8, R22, R4 ;  /* 0x000000160808723c */ /* 0x008fe40000041804 */
[----:B------:R-:W4:Y:S04]  /*785a0*/  LDL.LU.64 R6, [R1+0x2d80] ;  /* 0x002d800001067983 */ /* 0x000f280000300a00 */
[----:B------:R-:W4:Y:S01]  /*785b0*/  LDL.LU.64 R4, [R1+0x2d78] ;  /* 0x002d780001047983 */ /* 0x000f220000300a00 */
[----:B-1----:R-:W-:-:S02]  /*785c0*/  IMAD.MOV.U32 R19, RZ, RZ, R22 ;  /* 0x000000ffff137224 */ /* 0x002fc400078e0016 */
[----:B------:R-:W-:-:S10]  /*785d0*/  IMAD.MOV.U32 R18, RZ, RZ, R23 ;  /* 0x000000ffff127224 */ /* 0x000fd400078e0017 */
[----:B------:R-:W-:Y:S04]  /*785e0*/  STL.64 [R1+0x5d0], R8 ;  /* 0x0005d00801007387 */ /* 0x000fe80000100a00 */
[----:B------:R0:W-:Y:S04]  /*785f0*/  STL.64 [R1+0x5d8], R10 ;  /* 0x0005d80a01007387 */ /* 0x0001e80000100a00 */
[----:B0-----:R-:W2:Y:S04]  /*78600*/  LDL.LU.64 R10, [R1+0x2d70] ;  /* 0x002d7000010a7983 */ /* 0x001ea80000300a00 */
[----:B------:R-:W3:Y:S04]  /*78610*/  LDL.LU R8, [R1+0x2d68] ;  /* 0x002d680001087983 */ /* 0x000ee80000300800 */
[----:B------:R-:W-:Y:S04]  /*78620*/  STL.64 [R1+0x2ca8], R18 ;  /* 0x002ca81201007387 */ /* 0x000fe80000100a00 */
[----:B------:R0:W-:Y:S04]  /*78630*/  STL.64 [R1+0x2ca0], R16 ;  /* 0x002ca01001007387 */ /* 0x0001e80000100a00 */
[----:B0-----:R-:W2:Y:S04]  /*78640*/  LDL.LU.64 R16, [R1+0x30] ;  /* 0x0000300001107983 */ /* 0x001ea80000300a00 */
[----:B------:R-:W2:Y:S04]  /*78650*/  LDL.LU.64 R18, [R1+0x38] ;  /* 0x0000380001127983 */ /* 0x000ea80000300a00 */
[----:B------:R-:W3:Y:S04]  /*78660*/  LDL.LU R20, [R1] ;  /* 0x0000000001147983 */ /* 0x000ee80000300800 */
[----:B------:R-:W3:Y:S04]  /*78670*/  LDL.LU R21, [R1+0x4] ;  /* 0x0000040001157983 */ /* 0x000ee80000300800 */
[----:B------:R-:W3:Y:S04]  /*78680*/  LDL.LU R22, [R1+0x8] ;  /* 0x0000080001167983 */ /* 0x000ee80000300800 */
[----:B------:R-:W3:Y:S01]  /*78690*/  LDL.LU R23, [R1+0xc] ;  /* 0x00000c0001177983 */ /* 0x000ee20000300800 */
[----:B--2---:R-:W-:Y:S03]  /*786a0*/  HMMA.16816.F32.BF16 R24, R16, R10, R24 ;  /* 0x0000000a1018723c */ /* 0x004fe60000041818 */
[----:B---3--:R0:W-:Y:S04]  /*786b0*/  STL.64 [R1+0x2b30], R22 ;  /* 0x002b301601007387 */ /* 0x0081e80000100a00 */
[----:B------:R1:W-:Y:S01]  /*786c0*/  STL.64 [R1+0x2b28], R20 ;  /* 0x002b281401007387 */ /* 0x0003e20000100a00 */
[----:B0-----:R-:W-:-:S02]  /*786d0*/  IMAD.MOV.U32 R22, RZ, RZ, R8 ;  /* 0x000000ffff167224 */ /* 0x001fc400078e0008 */
[----:B------:R-:W-:-:S05]  /*786e0*/  IMAD.MOV.U32 R23, RZ, RZ, R0 ;  /* 0x000000ffff177224 */ /* 0x000fca00078e0000 */
[----:B------:R0:W-:Y:S04]  /*786f0*/  STL.64 [R1+0x2d58], R22 ;  /* 0x002d581601007387 */ /* 0x0001e80000100a00 */
[----:B-1----:R-:W2:Y:S04]  /*78700*/  LDL.LU R20, [R1+0x2e0] ;  /* 0x0002e00001147983 */ /* 0x002ea80000300800 */
[----:B------:R-:W2:Y:S04]  /*78710*/  LDL.LU R21, [R1+0x2e4] ;  /* 0x0002e40001157983 */ /* 0x000ea80000300800 */
[----:B0-----:R-:W2:Y:S04]  /*78720*/  LDL.LU R22, [R1+0x2e8] ;  /* 0x0002e80001167983 */ /* 0x001ea80000300800 */
[----:B------:R-:W2:Y:S04]  /*78730*/  LDL.LU R23, [R1+0x2ec] ;  /* 0x0002ec0001177983 */ /* 0x000ea80000300800 */
[----:B------:R0:W-:Y:S04]  /*78740*/  STL.64 [R1+0x520], R24 ;  /* 0x0005201801007387 */ /* 0x0001e80000100a00 */
[----:B------:R-:W-:Y:S01]  /*78750*/  STL.64 [R1+0x528], R26 ;  /* 0x0005281a01007387 */ /* 0x000fe20000100a00 */
[----:B0-----:R-:W-:-:S02]  /*78760*/  IMAD.MOV.U32 R25, RZ, RZ, R10 ;  /* 0x000000ffff197224 */ /* 0x001fc400078e000a */
[----:B------:R-:W-:Y:S02]  /*78770*/  IMAD.MOV.U32 R24, RZ, RZ, R11 ;  /* 0x000000ffff187224 */ /* 0x000fe400078e000b */
[----:B------:R-:W2:Y:S01]  /*78780*/  LDL.LU.64 R10, [R1+0x2d60] ;  /* 0x002d6000010a7983 */ /* 0x000ea20000300a00 */
[C---:B----4-:R-:W-:Y:S03]  /*78790*/  HMMA.16816.F32.BF16 R4, R16.reuse, R14, R4 ;  /* 0x0000000e1004723c */ /* 0x050fe60000041804 */
[----:B------:R-:W-:Y:S05]  /*787a0*/  STL.64 [R1+0x2d40], R24 ;  /* 0x002d401801007387 */ /* 0x000fea0000100a00 */
[----:B--2---:R-:W-:Y:S01]  /*787b0*/  HMMA.16816.F32.BF16 R20, R16, R10, R20 ;  /* 0x0000000a1014723c */ /* 0x004fe20000041814 */
[----:B------:R0:W-:Y:S02]  /*787c0*/  STL.64 [R1+0x2bf0], R10 ;  /* 0x002bf00a01007387 */ /* 0x0001e40000100a00 */
[----:B0-----:R-:W-:-:S02]  /*787d0*/  IMAD.MOV.U32 R11, RZ, RZ, R14 ;  /* 0x000000ffff0b7224 */ /* 0x001fc400078e000e */
[----:B------:R-:W-:-:S14]  /*787e0*/  IMAD.MOV.U32 R10, RZ, RZ, R15 ;  /* 0x000000ffff0a7224 */ /* 0x000fdc00078e000f */
[----:B------:R-:W-:Y:S04]  /*787f0*/  STL.64 [R1+0x500], R20 ;  /* 0x0005001401007387 */ /* 0x000fe80000100a00 */
[----:B------:R-:W-:Y:S04]  /*78800*/  STL.64 [R1+0x508], R22 ;  /* 0x0005081601007387 */ /* 0x000fe80000100a00 */
[----:B------:R-:W-:Y:S04]  /*78810*/  STL.64 [R1+0x4e0], R4 ;  /* 0x0004e00401007387 */ /* 0x000fe80000100a00 */
[----:B------:R-:W-:Y:S04]  /*78820*/  STL.64 [R1+0x4e8], R6 ;  /* 0x0004e80601007387 */ /* 0x000fe80000100a00 */
[----:B------:R0:W-:Y:S04]  /*78830*/  STL.64 [R1+0x2cb0], R10 ;  /* 0x002cb00a01007387 */ /* 0x0001e80000100a00 */
[----:B------:R-:W2:Y:S04]  /*78840*/  LDL.LU R8, [R1+0x250] ;  /* 0x0002500001087983 */ /* 0x000ea80000300800 */
[----:B------:R-:W2:Y:S04]  /*78850*/  LDL.LU R9, [R1+0x254] ;  /* 0x0002540001097983 */ /* 0x000ea80000300800 */
[----:B0-----:R-:W3:Y:S04]  /*78860*/  LDL.LU R10, [R1+0x258] ;  /* 0x00025800010a7983 */ /* 0x001ee80000300800 */
[----:B------:R-:W3:Y:S04]  /*78870*/  LDL.LU R11, [R1+0x25c] ;  /* 0x00025c00010b7983 */ /* 0x000ee80000300800 */
[----:B------:R-:W4:Y:S04]  /*78880*/  LDL.LU R12, [R1+0x290] ;  /* 0x00029000010c7983 */ /* 0x000f280000300800 */
[----:B------:R-:W4:Y:S04]  /*78890*/  LDL.LU R13, [R1+0x294] ;  /* 0x00029400010d7983 */ /* 0x000f280000300800 */
[----:B------:R-:W2:Y:S04]  /*788a0*/  LDL.LU R14, [R1+0x298] ;  /* 0x00029800010e7983 */ /* 0x000ea80000300800 */
        /* <DEDUP_REMOVED lines=16> */
[----:B------:R-:W-:Y:S04]  /*789b0*/  STL.64 [R1+0x2d48], R24 ;  /* 0x002d481801007387 */ /* 0x000fe80000100a00 */
[----:B0-----:R-:W2:Y:S04]  /*789c0*/  LDL.LU.64 R26, [R1+0x158] ;  /* 0x00015800011a7983 */ /* 0x001ea80000300a00 */
[----:B----4-:R0:W-:Y:S04]  /*789d0*/  STL.64 [R1+0x2d38], R14 ;  /* 0x002d380e01007387 */ /* 0x0101e80000100a00 */
[----:B------:R-:W-:Y:S04]  /*789e0*/  STL.64 [R1+0x2d30], R12 ;  /* 0x002d300c01007387 */ /* 0x000fe80000100a00 */
[----:B0-----:R-:W4:Y:S04]  /*789f0*/  LDL.LU.64 R14, [R1+0x148] ;  /* 0x00014800010e7983 */ /* 0x001f280000300a00 */
[----:B------:R-:W2:Y:S04]  /*78a00*/  LDL.LU.64 R6, [R1+0x138] ;  /* 0x0001380001067983 */ /* 0x000ea80000300a00 */
[----:B---3--:R-:W-:Y:S04]  /*78a10*/  STL.64 [R1+0x2cc8], R10 ;  /* 0x002cc80a01007387 */ /* 0x008fe80000100a00 */
[----:B------:R0:W-:Y:S04]  /*78a20*/  STL.64 [R1+0x2cc0], R8 ;  /* 0x002cc00801007387 */ /* 0x0001e80000100a00 */
[----:B0-----:R-:W3:Y:S04]  /*78a30*/  LDL.LU R8, [R1+0x260] ;  /* 0x0002600001087983 */ /* 0x001ee80000300800 */
[----:B------:R-:W3:Y:S04]  /*78a40*/  LDL.LU R9, [R1+0x264] ;  /* 0x0002640001097983 */ /* 0x000ee80000300800 */
[----:B------:R-:W2:Y:S04]  /*78a50*/  LDL.LU R10, [R1+0x268] ;  /* 0x00026800010a7983 */ /* 0x000ea80000300800 */
[----:B------:R-:W2:Y:S04]  /*78a60*/  LDL.LU R11, [R1+0x26c] ;  /* 0x00026c00010b7983 */ /* 0x000ea80000300800 */
[----:B--2---:R0:W-:Y:S04]  /*78a70*/  STL.64 [R1+0x2cd8], R10 ;  /* 0x002cd80a01007387 */ /* 0x0041e80000100a00 */
[----:B---3--:R-:W-:Y:S04]  /*78a80*/  STL.64 [R1+0x2cd0], R8 ;  /* 0x002cd00801007387 */ /* 0x008fe80000100a00 */
[----:B0-----:R-:W2:Y:S01]  /*78a90*/  LDL.LU.64 R10, [R1+0x108] ;  /* 0x00010800010a7983 */ /* 0x001ea20000300a00 */
[----:B------:R-:W-:Y:S03]  /*78aa0*/  HMMA.16816.F32.BF16 R20, R16, R26, R20 ;  /* 0x0000001a1014723c */ /* 0x000fe60000041814 */
[----:B--2---:R0:W-:Y:S04]  /*78ab0*/  STL.64 [R1+0x2cf0], R10 ;  /* 0x002cf00a01007387 */ /* 0x0041e80000100a00 */
[----:B0-----:R-:W2:Y:S04]  /*78ac0*/  LDL.LU.64 R10, [R1+0x118] ;  /* 0x00011800010a7983 */ /* 0x001ea80000300a00 */
[----:B--2---:R0:W-:Y:S04]  /*78ad0*/  STL.64 [R1+0x2d08], R10 ;  /* 0x002d080a01007387 */ /* 0x0041e80000100a00 */
[----:B0-----:R-:W2:Y:S04]  /*78ae0*/  LDL.LU.64 R10, [R1+0x128] ;  /* 0x00012800010a7983 */ /* 0x001ea80000300a00 */
[----:B------:R-:W-:Y:S04]  /*78af0*/  STL.64 [R1+0x4c0], R20 ;  /* 0x0004c01401007387 */ /* 0x000fe80000100a00 */
[----:B------:R0:W-:Y:S04]  /*78b00*/  STL.64 [R1+0x4c8], R22 ;  /* 0x0004c81601007387 */ /* 0x0001e80000100a00 */
[----:B0-----:R-:W3:Y:S01]  /*78b10*/  LDL.LU.64 R22, [R1+0x2d58] ;  /* 0x002d580001167983 */ /* 0x001ee20000300a00 */
[----:B------:R-:W-:-:S02]  /*78b20*/  IMAD.MOV.U32 R21, RZ, RZ, R26 ;  /* 0x000000ffff157224 */ /* 0x000fc400078e001a */
[----:B------:R-:W-:Y:S02]  /*78b30*/  IMAD.MOV.U32 R20, RZ, RZ, R27 ;  /* 0x000000ffff147224 */ /* 0x000fe400078e001b */
[----:B------:R-:W4:Y:S04]  /*78b40*/  LDL.LU.64 R26, [R1+0x2d50] ;  /* 0x002d5000011a7983 */ /* 0x000f280000300a00 */
[----:B------:R-:W4:Y:S04]  /*78b50*/  LDL.LU.64 R24, [R1+0x2d48] ;  /* 0x002d480001187983 */ /* 0x000f280000300a00 */
[----:B---3--:R-:W-:Y:S04]  /*78b60*/  STL.64 [R1+0x2ce8], R22 ;  /* 0x002ce81601007387 */ /* 0x008fe80000100a00 */
[----:B------:R0:W-:Y:S04]  /*78b70*/  STL.64 [R1+0x2ce0], R20 ;  /* 0x002ce01401007387 */ /* 0x0001e80000100a00 */
[----:B0-----:R-:W3:Y:S04]  /*78b80*/  LDL.LU R20, [R1+0x270] ;  /* 0x0002700001147983 */ /* 0x001ee80000300800 */
[----:B------:R-:W3:Y:S04]  /*78b90*/  LDL.LU R21, [R1+0x274] ;  /* 0x0002740001157983 */ /* 0x000ee80000300800 */
[----:B------:R-:W2:Y:S04]  /*78ba0*/  LDL.LU R22, [R1+0x278] ;  /* 0x0002780001167983 */ /* 0x000ea80000300800 */
[----:B------:R-:W2:Y:S01]  /*78bb0*/  LDL.LU R23, [R1+0x27c] ;  /* 0x00027c0001177983 */ /* 0x000ea20000300800 */
[----:B----4-:R-:W-:Y:S03]  /*78bc0*/  HMMA.16816.F32.BF16 R24, R16, R14, R24 ;  /* 0x0000000e1018723c */ /* 0x010fe60000041818 */
[----:B--2---:R-:W-:Y:S04]  /*78bd0*/  STL.64 [R1+0x2d00], R22 ;  /* 0x002d001601007387 */ /* 0x004fe80000100a00 */
[----:B---3--:R0:W-:Y:S04]  /*78be0*/  STL.64 [R1+0x2cf8], R20 ;  /* 0x002cf81401007387 */ /* 0x0081e80000100a00 */
        /* <DEDUP_REMOVED lines=8> */
[----:B------:R-:W-:Y:S02]  /*78c70*/  IMAD.MOV.U32 R26, RZ, RZ, R15 ;  /* 0x000000ffff1a7224 */ /* 0x000fe400078e000f */
[----:B------:R-:W4:Y:S04]  /*78c80*/  LDL.LU.64 R14, [R1+0x2d38] ;  /* 0x002d3800010e7983 */ /* 0x000f280000300a00 */
[----:B------:R-:W4:Y:S02]  /*78c90*/  LDL.LU.64 R12, [R1+0x2d30] ;  /* 0x002d3000010c7983 */ /* 0x000f240000300a00 */
[----:B----4-:R-:W-:-:S15]  /*78ca0*/  HMMA.16816.F32.BF16 R12, R16, R6, R12 ;  /* 0x00000006100c723c */ /* 0x010fde000004180c */
[----:B------:R-:W-:-:S04]  /*78cb0*/  NOP ;  /* 0x0000000000007918 */ /* 0x000fc80000000000 */
[----:B------:R-:W-:Y:S04]  /*78cc0*/  STL.64 [R1+0x3b0], R12 ;  /* 0x0003b00c01007387 */ /* 0x000fe80000100a00 */
[----:B------:R0:W-:Y:S04]  /*78cd0*/  STL.64 [R1+0x3b8], R14 ;  /* 0x0003b80e01007387 */ /* 0x0001e80000100a00 */
[----:B0-----:R-:W4:Y:S04]  /*78ce0*/  LDL.LU.64 R14, [R1+0x2d28] ;  /* 0x002d2800010e7983 */ /* 0x001f280000300a00 */
[----:B------:R-:W4:Y:S01]  /*78cf0*/  LDL.LU.64 R12, [R1+0x2d20] ;  /* 0x002d2000010c7983 */ /* 0x000f220000300a00 */
[----:B------:R-:W-:-:S03]  /*78d00*/  IMAD.MOV.U32 R0, RZ, RZ, R6 ;  /* 0x000000ffff007224 */ /* 0x000fc600078e0006 */
[----:B------:R-:W2:Y:S01]  /*78d10*/  LDL.LU R6, [R1+0x2d18] ;  /* 0x002d180001067983 */ /* 0x000ea20000300800 */
        /* <DEDUP_REMOVED lines=16> */
[----:B------:R-:W2:Y:S01]  /*78e20*/  LDL.LU.64 R10, [R1+0x2cf0] ;  /* 0x002cf000010a7983 */ /* 0x000ea20000300a00 */
        /* <DEDUP_REMOVED lines=14> */
[----:B------:R-:W-:Y:S04]  /*78f10*/  STL.64 [R1+0x300], R8 ;  /* 0x0003000801007387 */ /* 0x000fe80000100a00 */
[----:B------:R0:W-:Y:S04]  /*78f20*/  STL.64 [R1+0x308], R10 ;  /* 0x0003080a01007387 */ /* 0x0001e80000100a00 */
[----:B0-----:R-:W4:Y:S04]  /*78f30*/  LDL.LU.64 R10, [R1+0x2cc8] ;  /* 0x002cc800010a7983 */ /* 0x001f280000300a00 */
[----:B------:R-:W4:Y:S04]  /*78f40*/  LDL.LU.64 R8, [R1+0x2cc0] ;  /* 0x002cc00001087983 */ /* 0x000f280000300a00 */
[----:B------:R0:W-:Y:S02]  /*78f50*/  STL.64 [R1+0x2b40], R22 ;  /* 0x002b401601007387 */ /* 0x0001e40000100a00 */
[----:B0-----:R-:W-:-:S02]  /*78f60*/  IMAD.MOV.U32 R22, RZ, RZ, R3 ;  /* 0x000000ffff167224 */ /* 0x001fc400078e0003 */
[----:B------:R-:W-:Y:S01]  /*78f70*/  IMAD.MOV.U32 R23, RZ, RZ, R2 ;  /* 0x000000ffff177224 */ /* 0x000fe200078e0002 */
[----:B------:R-:W2:Y:S04]  /*78f80*/  LDL.LU R3, [R1+0x2cbc] ;  /* 0x002cbc0001037983 */ /* 0x000ea80000300800 */
[----:B------:R-:W2:Y:S04]  /*78f90*/  LDL.LU R2, [R1+0x2cb8] ;  /* 0x002cb80001027983 */ /* 0x000ea80000300800 */
[----:B------:R0:W-:Y:S02]  /*78fa0*/  STL.64 [R1+0x2b58], R22 ;  /* 0x002b581601007387 */ /* 0x0001e40000100a00 */
[----:B0-----:R-:W-:-:S02]  /*78fb0*/  IMAD.MOV.U32 R22, RZ, RZ, R5 ;  /* 0x000000ffff167224 */ /* 0x001fc400078e0005 */
[----:B------:R-:W-:Y:S02]  /*78fc0*/  IMAD.MOV.U32 R23, RZ, RZ, R4 ;  /* 0x000000ffff177224 */ /* 0x000fe400078e0004 */
[----:B------:R-:W-:Y:S02]  /*78fd0*/  IMAD.MOV.U32 R5, RZ, RZ, R18 ;  /* 0x000000ffff057224 */ /* 0x000fe400078e0012 */
[----:B------:R-:W-:Y:S01]  /*78fe0*/  IMAD.MOV.U32 R4, RZ, RZ, R19 ;  /* 0x000000ffff047224 */ /* 0x000fe200078e0013 */
[----:B------:R0:W-:Y:S02]  /*78ff0*/  STL.64 [R1+0x2b70], R22 ;  /* 0x002b701601007387 */ /* 0x0001e40000100a00 */
[----:B0-----:R-:W-:Y:S02]  /*79000*/  IMAD.MOV.U32 R22, RZ, RZ, R13 ;  /* 0x000000ffff167224 */ /* 0x001fe400078e000d */
[----:B------:R-:W-:Y:S01]  /*79010*/  IMAD.MOV.U32 R23, RZ, RZ, R12 ;  /* 0x000000ffff177224 */ /* 0x000fe200078e000c */
[----:B----4-:R-:W-:-:S15]  /*79020*/  HMMA.16816.F32.BF16 R8, R16, R14, R8 ;  /* 0x0000000e1008723c */ /* 0x010fde0000041808 */
[----:B------:R-:W-:-:S04]  /*79030*/  NOP ;  /* 0x0000000000007918 */ /* 0x000fc80000000000 */
[----:B------:R0:W-:Y:S04]  /*79040*/  STL.64 [R1+0x2f0], R8 ;  /* 0x0002f00801007387 */ /* 0x0001e80000100a00 */
[----:B------:R1:W-:Y:S01]  /*79050*/  STL.64 [R1+0x2f8], R10 ;  /* 0x0002f80a01007387 */ /* 0x0003e20000100a00 */
[----:B0-----:R-:W-:-:S03]  /*79060*/  IMAD.MOV.U32 R8, RZ, RZ, R16 ;  /* 0x000000ffff087224 */ /* 0x001fc600078e0010 */
[----:B-1----:R-:W4:Y:S01]  /*79070*/  LDL.LU.64 R10, [R1+0x2cb0] ;  /* 0x002cb000010a7983 */ /* 0x002f220000300a00 */
[----:B------:R-:W-:-:S03]  /*79080*/  IMAD.MOV.U32 R9, RZ, RZ, R17 ;  /* 0x000000ffff097224 */ /* 0x000fc600078e0011 */
[----:B------:R-:W2:Y:S04]  /*79090*/  LDL.LU.64 R18, [R1+0x2ca8] ;  /* 0x002ca80001127983 */ /* 0x000ea80000300a00 */
[----:B------:R-:W2:Y:S04]  /*790a0*/  LDL.LU.64 R16, [R1+0x2ca0] ;  /* 0x002ca00001107983 */ /* 0x000ea80000300a00 */
[----:B------:R-:W-:Y:S04]  /*790b0*/  STL.64 [R1+0x2b88], R22 ;  /* 0x002b881601007387 */ /* 0x000fe80000100a00 */
[----:B------:R0:W-:Y:S04]  /*790c0*/  STL.64 [R1+0x2b38], R14 ;  /* 0x002b380e01007387 */ /* 0x0001e80000100a00 */
[----:B------:R-:W2:Y:S04]  /*790d0*/  LDL.LU R12, [R1+0x20] ;  /* 0x00002000010c7983 */ /* 0x000ea80000300800 */
[----:B------:R-:W2:Y:S04]  /*790e0*/  LDL.LU R13, [R1+0x24] ;  /* 0x00002400010d7983 */ /* 0x000ea80000300800 */
[----:B0-----:R-:W2:Y:S04]  /*790f0*/  LDL.LU R14, [R1+0x28] ;  /* 0x00002800010e7983 */ /* 0x001ea80000300800 */
[----:B------:R-:W2:Y:S01]  /*79100*/  LDL.LU R15, [R1+0x2c] ;  /* 0x00002c00010f7983 */ /* 0x000ea20000300800 */
[----:B------:R-:W-:-:S03]  /*79110*/  IMAD.MOV.U32 R22, RZ, RZ, R0 ;  /* 0x000000ffff167224 */ /* 0x000fc600078e0000 */
[----:B------:R-:W3:Y:S01]  /*79120*/  LDL.LU R0, [R1+0x2c9c] ;  /* 0x002c9c0001007983 */ /* 0x000ee20000300800 */
[----:B------:R-:W-:-:S03]  /*79130*/  IMAD.MOV.U32 R23, RZ, RZ, R7 ;  /* 0x000000ffff177224 */ /* 0x000fc600078e0007 */
[----:B------:R-:W3:Y:S04]  /*79140*/  LDL.LU R7, [R1+0x2c98] ;  /* 0x002c980001077983 */ /* 0x000ee80000300800 */
[----:B------:R-:W-:Y:S04]  /*79150*/  STL.64 [R1+0x2ba0], R22 ;  /* 0x002ba01601007387 */ /* 0x000fe80000100a00 */
[----:B--2---:R-:W-:Y:S04]  /*79160*/  STL.64 [R1+0x2b50], R14 ;  /* 0x002b500e01007387 */ /* 0x004fe80000100a00 */
[----:B------:R0:W-:Y:S04]  /*79170*/  STL.64 [R1+0x2b48], R12 ;  /* 0x002b480c01007387 */ /* 0x0001e80000100a00 */
[----:B0-----:R-:W2:Y:S01]  /*79180*/  LDL.LU R12, [R1+0x40] ;  /* 0x00004000010c7983 */ /* 0x001ea20000300800 */
[----:B------:R-:W-:-:S02]  /*79190*/  IMAD.MOV.U32 R22, RZ, RZ, R27 ;  /* 0x000000ffff167224 */ /* 0x000fc400078e001b */
[----:B------:R-:W-:Y:S02]  /*791a0*/  IMAD.MOV.U32 R23, RZ, RZ, R26 ;  /* 0x000000ffff177224 */ /* 0x000fe400078e001a */
[----:B------:R-:W-:Y:S02]  /*791b0*/  IMAD.MOV.U32 R13, RZ, RZ, R2 ;  /* 0x000000ffff0d7224 */ /* 0x000fe400078e0002 */
[----:B------:R-:W-:Y:S01]  /*791c0*/  IMAD.MOV.U32 R14, RZ, RZ, R3 ;  /* 0x000000ffff0e7224 */ /* 0x000fe200078e0003 */
[----:B------:R-:W4:Y:S04]  /*791d0*/  LDL.LU R2, [R1+0x2c94] ;  /* 0x002c940001027983 */ /* 0x000f280000300800 */
[----:B------:R-:W4:Y:S01]  /*791e0*/  LDL.LU R3, [R1+0x2c90] ;  /* 0x002c900001037983 */ /* 0x000f220000300800 */
[----:B---3--:R-:W-:-:S03]  /*791f0*/  IMAD.MOV.U32 R15, RZ, RZ, R0 ;  /* 0x000000ffff0f7224 */ /* 0x008fc600078e0000 */
[----:B------:R-:W3:Y:S04]  /*79200*/  LDL.LU R0, [R1+0x2c8c] ;  /* 0x002c8c0001007983 */ /* 0x000ee80000300800 */
[----:B------:R0:W-:Y:S02]  /*79210*/  STL.64 [R1+0x2bb8], R22 ;  /* 0x002bb81601007387 */ /* 0x0001e40000100a00 */
[----:B0-----:R-:W-:Y:S02]  /*79220*/  IMAD.MOV.U32 R22, RZ, RZ, R21 ;  /* 0x000000ffff167224 */ /* 0x001fe400078e0015 */
[----:B------:R-:W-:-:S05]  /*79230*/  IMAD.MOV.U32 R23, RZ, RZ, R20 ;  /* 0x000000ffff177224 */ /* 0x000fca00078e0014 */
[----:B------:R-:W-:Y:S04]  /*79240*/  STL.64 [R1+0x2bd0], R22 ;  /* 0x002bd01601007387 */ /* 0x000fe80000100a00 */
[----:B------:R-:W-:Y:S04]  /*79250*/  STL.64 [R1+0x2b68], R14 ;  /* 0x002b680e01007387 */ /* 0x000fe80000100a00 */
[----:B--2---:R0:W-:Y:S04]  /*79260*/  STL.64 [R1+0x2b60], R12 ;  /* 0x002b600c01007387 */ /* 0x0041e80000100a00 */
[----:B0-----:R-:W2:Y:S04]  /*79270*/  LDL.LU R12, [R1+0x60] ;  /* 0x00006000010c7983 */ /* 0x001ea80000300800 */
[----:B------:R-:W2:Y:S04]  /*79280*/  LDL.LU R13, [R1+0x64] ;  /* 0x00006400010d7983 */ /* 0x000ea80000300800 */
[----:B------:R-:W2:Y:S04]  /*79290*/  LDL.LU R14, [R1+0x68] ;  /* 0x00006800010e7983 */ /* 0x000ea80000300800 */
[----:B------:R-:W2:Y:S01]  /*792a0*/  LDL.LU R15, [R1+0x6c] ;  /* 0x00006c00010f7983 */ /* 0x000ea20000300800 */
[----:B----4-:R-:W-:-:S02]  /*792b0*/  IMAD.MOV.U32 R22, RZ, RZ, R11 ;  /* 0x000000ffff167224 */ /* 0x010fc400078e000b */
[----:B------:R-:W-:-:S05]  /*792c0*/  IMAD.MOV.U32 R23, RZ, RZ, R10 ;  /* 0x000000ffff177224 */ /* 0x000fca00078e000a */
[----:B------:R-:W-:Y:S04]  /*792d0*/  STL.64 [R1+0x2be8], R22 ;  /* 0x002be81601007387 */ /* 0x000fe80000100a00 */
[----:B--2---:R0:W-:Y:S04]  /*792e0*/  STL.64 [R1+0x2b80], R14 ;  /* 0x002b800e01007387 */ /* 0x0041e80000100a00 */
[----:B------:R1:W-:Y:S01]  /*792f0*/  STL.64 [R1+0x2b78], R12 ;  /* 0x002b780c01007387 */ /* 0x0003e20000100a00 */
[----:B0-----:R-:W-:-:S03]  /*79300*/  IMAD.MOV.U32 R14, RZ, RZ, R3 ;  /* 0x000000ffff0e7224 */ /* 0x001fc600078e0003 */
[----:B-1----:R-:W2:Y:S01]  /*79310*/  LDL.LU R12, [R1+0x80] ;  /* 0x00008000010c7983 */ /* 0x002ea20000300800 */
[----:B---3--:R-:W-:-:S03]  /*79320*/  IMAD.MOV.U32 R13, RZ, RZ, R0 ;  /* 0x000000ffff0d7224 */ /* 0x008fc600078e0000 */
[----:B------:R-:W3:Y:S04]  /*79330*/  LDL.LU R0, [R1+0x2c88] ;  /* 0x002c880001007983 */ /* 0x000ee80000300800 */
[----:B------:R-:W4:Y:S01]  /*79340*/  LDL.LU R3, [R1+0x2c84] ;  /* 0x002c840001037983 */ /* 0x000f220000300800 */
[----:B------:R-:W-:-:S03]  /*79350*/  IMAD.MOV.U32 R15, RZ, RZ, R2 ;  /* 0x000000ffff0f7224 */ /* 0x000fc600078e0002 */
[----:B------:R-:W2:Y:S04]  /*79360*/  LDL.LU R2, [R1+0x2c80] ;  /* 0x002c800001027983 */ /* 0x000ea80000300800 */
        /* <DEDUP_REMOVED lines=13> */
[----:B-1----:R-:W-:Y:S01]  /*79440*/  IMAD.MOV.U32 R10, RZ, RZ, R19 ;  /* 0x000000ffff0a7224 */ /* 0x002fe200078e0013 */
[----:B------:R-:W-:-:S02]  /*79450*/  MOV R11, R18 ;  /* 0x00000012000b7202 */ /* 0x000fc40000000f00 */
[----:B--2---:R-:W-:Y:S04]  /*79460*/  STL.64 [R1+0x2c18], R22 ;  /* 0x002c181601007387 */ /* 0x004fe80000100a00 */
[----:B------:R-:W-:Y:S04]  /*79470*/  STL.64 [R1+0x2c10], R20 ;  /* 0x002c101401007387 */ /* 0x000fe80000100a00 */
[----:B------:R0:W-:Y:S02]  /*79480*/  STL.64 [R1+0x2c20], R10 ;  /* 0x002c200a01007387 */ /* 0x0001e40000100a00 */
[----:B0-----:R-:W-:-:S02]  /*79490*/  IMAD.MOV.U32 R10, RZ, RZ, R17 ;  /* 0x000000ffff0a7224 */ /* 0x001fc400078e0011 */
[----:B------:R-:W-:-:S05]  /*794a0*/  IMAD.MOV.U32 R11, RZ, RZ, R16 ;  /* 0x000000ffff0b7224 */ /* 0x000fca00078e0010 */
[----:B------:R-:W-:Y:S04]  /*794b0*/  STL.64 [R1+0x2c48], R10 ;  /* 0x002c480a01007387 */ /* 0x000fe80000100a00 */
        /* <DEDUP_REMOVED lines=32> */
[----:B0-----:R-:W2:Y:S01]  /*796c0*/  LDL.LU R12, [R1+0x1b0] ;  /* 0x0001b000010c7983 */ /* 0x001ea20000300800 */
[----:B----4-:R-:W-:-:S02]  /*796d0*/  IMAD.MOV.U32 R14, RZ, RZ, R3 ;  /* 0x000000ffff0e7224 */ /* 0x010fc400078e0003 */
[----:B---3--:R-:W-:Y:S02]  /*796e0*/  IMAD.MOV.U32 R15, RZ, RZ, R0 ;  /* 0x000000ffff0f7224 */ /* 0x008fe400078e0000 */
[----:B------:R-:W-:Y:S02]  /*796f0*/  IMAD.MOV.U32 R13, RZ, RZ, R2 ;  /* 0x000000ffff0d7224 */ /* 0x000fe400078e0002 */
[----:B------:R-:W3:Y:S04]  /*79700*/  LDL.LU R2, [R1+0x2c7c] ;  /* 0x002c7c0001027983 */ /* 0x000ee80000300800 */
[----:B------:R-:W4:Y:S04]  /*79710*/  LDL.LU R3, [R1+0x2c78] ;  /* 0x002c780001037983 */ /* 0x000f280000300800 */
[----:B------:R-:W3:Y:S04]  /*79720*/  LDL.LU R0, [R1+0x2c74] ;  /* 0x002c740001007983 */ /* 0x000ee80000300800 */
[----:B------:R-:W-:Y:S01]  /*79730*/  STL.64 [R1+0x2bc8], R14 ;  /* 0x002bc80e01007387 */ /* 0x000fe20000100a00 */
[----:B------:R-:W-:-:S02]  /*79740*/  IMAD.MOV.U32 R10, RZ, RZ, R5 ;  /* 0x000000ffff0a7224 */ /* 0x000fc400078e0005 */
[----:B------:R-:W-:Y:S01]  /*79750*/  IMAD.MOV.U32 R11, RZ, RZ, R4 ;  /* 0x000000ffff0b7224 */ /* 0x000fe200078e0004 */
[----:B--2---:R0:W-:Y:S04]  /*79760*/  STL.64 [R1+0x2bc0], R12 ;  /* 0x002bc00c01007387 */ /* 0x0041e80000100a00 */
[----:B0-----:R-:W2:Y:S04]  /*79770*/  LDL.LU R12, [R1+0x1c0] ;  /* 0x0001c000010c7983 */ /* 0x001ea80000300800 */
[----:B------:R-:W2:Y:S04]  /*79780*/  LDL.LU R13, [R1+0x1c4] ;  /* 0x0001c400010d7983 */ /* 0x000ea80000300800 */
[----:B------:R-:W2:Y:S04]  /*79790*/  LDL.LU R14, [R1+0x1c8] ;  /* 0x0001c800010e7983 */ /* 0x000ea80000300800 */
[----:B------:R-:W2:Y:S01]  /*797a0*/  LDL.LU R15, [R1+0x1cc] ;  /* 0x0001cc00010f7983 */ /* 0x000ea20000300800 */
[----:B------:R-:W-:Y:S03]  /*797b0*/  HMMA.16816.F32.BF16 R16, R8, R6, R16 ;  /* 0x000000060810723c */ /* 0x000fe60000041810 */
[----:B--2---:R-:W-:Y:S04]  /*797c0*/  STL.64 [R1+0x2be0], R14 ;  /* 0x002be00e01007387 */ /* 0x004fe80000100a00 */
[----:B------:R0:W-:Y:S04]  /*797d0*/  STL.64 [R1+0x2bd8], R12 ;  /* 0x002bd80c01007387 */ /* 0x0001e80000100a00 */
[----:B0-----:R-:W2:Y:S01]  /*797e0*/  LDL.LU R12, [R1+0x1d0] ;  /* 0x0001d000010c7983 */ /* 0x001ea20000300800 */
[----:B---3--:R-:W-:-:S03]  /*797f0*/  IMAD.MOV.U32 R13, RZ, RZ, R0 ;  /* 0x000000ffff0d7224 */ /* 0x008fc600078e0000 */
[----:B------:R-:W3:Y:S04]  /*79800*/  LDL.LU R0, [R1+0x2c70] ;  /* 0x002c700001007983 */ /* 0x000ee80000300800 */
[----:B------:R-:W-:Y:S04]  /*79810*/  STL.64 [R1+0x2e0], R16 ;  /* 0x0002e01001007387 */ /* 0x000fe80000100a00 */
[----:B------:R0:W-:Y:S04]  /*79820*/  STL.64 [R1+0x2e8], R18 ;  /* 0x0002e81201007387 */ /* 0x0001e80000100a00 */
[----:B0-----:R-:W2:Y:S02]  /*79830*/  LDL.LU.64 R18, [R1+0x2c68] ;  /* 0x002c680001127983 */ /* 0x001ea40000300a00 */
[----:B--2---:R-:W-:-:S15]  /*79840*/  HMMA.16816.F32.BF16 R24, R8, R18, R24 ;  /* 0x000000120818723c */ /* 0x004fde0000041818 */
[----:B------:R-:W-:-:S04]  /*79850*/  NOP ;  /* 0x0000000000007918 */ /* 0x000fc80000000000 */
[----:B------:R-:W-:Y:S04]  /*79860*/  STL.64 [R1+0x2d0], R24 ;  /* 0x0002d01801007387 */ /* 0x000fe80000100a00 */
[----:B------:R0:W-:Y:S04]  /*79870*/  STL.64 [R1+0x2d8], R26 ;  /* 0x0002d81a01007387 */ /* 0x0001e80000100a00 */
[----:B0-----:R-:W2:Y:S01]  /*79880*/  LDL.LU.64 R26, [R1+0x2c60] ;  /* 0x002c6000011a7983 */ /* 0x001ea20000300a00 */
[----:B----4-:R-:W-:Y:S02]  /*79890*/  IMAD.MOV.U32 R14, RZ, RZ, R3 ;  /* 0x000000ffff0e7224 */ /* 0x010fe400078e0003 */
[----:B------:R-:W-:Y:S01]  /*798a0*/  IMAD.MOV.U32 R15, RZ, RZ, R2 ;  /* 0x000000ffff0f7224 */ /* 0x000fe200078e0002 */
[----:B--2---:R-:W-:Y:S01]  /*798b0*/  HMMA.16816.F32.BF16 R8, R8, R26, R20 ;  /* 0x0000001a0808723c */ /* 0x004fe20000041814 */
[----:B------:R-:W2:Y:S04]  /*798c0*/  LDL.LU.64 R22, [R1+0x2c58] ;  /* 0x002c580001167983 */ /* 0x000ea80000300a00 */
[----:B------:R-:W2:Y:S01]  /*798d0*/  LDL.LU.64 R20, [R1+0x2c50] ;  /* 0x002c500001147983 */ /* 0x000ea20000300a00 */
[----:B------:R-:W-:-:S02]  /*798e0*/  IMAD.MOV.U32 R3, RZ, RZ, R26 ;  /* 0x000000ffff037224 */ /* 0x000fc400078e001a */
[----:B------:R-:W-:-:S11]  /*798f0*/  IMAD.MOV.U32 R2, RZ, RZ, R27 ;  /* 0x000000ffff027224 */ /* 0x000fd600078e001b */
        /* <DEDUP_REMOVED lines=28> */
[----:B0-----:R-:W4:Y:S01]  /*79ac0*/  LDL.LU.64 R10, [R1+0xdc8] ;  /* 0x000dc800010a7983 */ /* 0x001f220000300a00 */
        /* <DEDUP_REMOVED lines=56> */
[----:B--2---:R-:W-:Y:S02]  /*79e50*/  HMMA.16816.F32.BF16 R12, R24, R6, R12 ;  /* 0x00000006180c723c */ /* 0x004fe4000004180c */
[----:B------:R-:W2:Y:S04]  /*79e60*/  LDL.LU.64 R6, [R1+0x2b00] ;  /* 0x002b000001067983 */ /* 0x000ea80000300a00 */
[----:B------:R-:W2:-:S13]  /*79e70*/  LDL.LU.64 R4, [R1+0x2af8] ;  /* 0x002af80001047983 */ /* 0x000e9a0000300a00 */
[----:B------:R0:W-:Y:S02]  /*79e80*/  STL.64 [R1+0x8a0], R12 ;  /* 0x0008a00c01007387 */ /* 0x0001e40000100a00 */
[----:B0-----:R-:W0:Y:S02]  /*79e90*/  LDC R12, c[0x0][0x3a8] ;  /* 0x0000ea00ff0c7b82 */ /* 0x001e240000000800 */
[----:B------:R-:W-:Y:S04]  /*79ea0*/  STL.64 [R1+0x8a8], R14 ;  /* 0x0008a80e01007387 */ /* 0x000fe80000100a00 */
[----:B------:R-:W3:Y:S01]  /*79eb0*/  LDL.LU R13, [R1+0xfe8] ;  /* 0x000fe800010d7983 */ /* 0x000ee20000300800 */
[----:B0-----:R-:W-:-:S04]  /*79ec0*/  IMAD.SHL.U32 R12, R12, 0x80, RZ ;  /* 0x000000800c0c7824 */ /* 0x001fc800078e00ff */
[----:B------:R-:W-:-:S05]  /*79ed0*/  IMAD.SHL.U32 R12, R12, 0x2, RZ ;  /* 0x000000020c0c7824 */ /* 0x000fca00078e00ff */
[----:B------:R-:W-:-:S05]  /*79ee0*/  IADD3 R8, P0, PT, R28, R12, RZ ;  /* 0x0000000c1c087210 */ /* 0x000fca0007f1e0ff */
[----:B------:R0:W-:Y:S04]  /*79ef0*/  STL [R1+0x2af0], R8 ;  /* 0x002af00801007387 */ /* 0x0001e80000100800 */
[----:B0-----:R-:W3:Y:S04]  /*79f00*/  LDL.LU.64 R8, [R1+0xdd0] ;  /* 0x000dd00001087983 */ /* 0x001ee80000300a00 */
[----:B------:R-:W3:Y:S01]  /*79f10*/  LDL.LU R14, [R1+0x2468] ;  /* 0x00246800010e7983 */ /* 0x000ee20000300800 */
[----:B--2---:R-:W-:-:S15]  /*79f20*/  HMMA.16816.F32.BF16 R16, R24, R18, R4 ;  /* 0x000000121810723c */ /* 0x004fde0000041804 */
[----:B------:R-:W-:-:S04]  /*79f30*/  NOP ;  /* 0x0000000000007918 */ /* 0x000fc80000000000 */
[----:B------:R0:W-:Y:S04]  /*79f40*/  STL.64 [R1+0x8c0], R16 ;  /* 0x0008c01001007387 */ /* 0x0001e80000100a00 */
[----:B------:R1:W-:Y:S04]  /*79f50*/  STL.64 [R1+0x8c8], R18 ;  /* 0x0008c81201007387 */ /* 0x0003e80000100a00 */
[----:B------:R-:W2:Y:S04]  /*79f60*/  LDL.LU R15, [R1+0x2460] ;  /* 0x00246000010f7983 */ /* 0x000ea80000300800 */
[----:B0-----:R-:W2:Y:S04]  /*79f70*/  LDL.LU R16, [R1+0x2458] ;  /* 0x0024580001107983 */ /* 0x001ea80000300800 */
[----:B------:R-:W2:Y:S04]  /*79f80*/  LDL.LU R17, [R1+0x2450] ;  /* 0x0024500001117983 */ /* 0x000ea80000300800 */
[----:B-1----:R-:W2:Y:S04]  /*79f90*/  LDL.LU R18, [R1+0x2448] ;  /* 0x0024480001127983 */ /* 0x002ea80000300800 */
[----:B------:R-:W2:Y:S01]  /*79fa0*/  LDL.LU R19, [R1+0x2440] ;  /* 0x0024400001137983 */ /* 0x000ea20000300800 */
[----:B------:R-:W-:-:S03]  /*79fb0*/  IMAD.MOV.U32 R7, RZ, RZ, R29 ;  /* 0x000000ffff077224 */ /* 0x000fc600078e001d */
[----:B--2---:R-:W-:Y:S04]  /*79fc0*/  STL.64 [R1+0x2ae8], R18 ;  /* 0x002ae81201007387 */ /* 0x004fe80000100a00 */
[----:B------:R0:W-:Y:S04]  /*79fd0*/  STL.64 [R1+0x2ae0], R16 ;  /* 0x002ae01001007387 */ /* 0x0001e80000100a00 */
[----:B0-----:R-:W2:Y:S01]  /*79fe0*/  LDL.LU.64 R16, [R1+0xdc0] ;  /* 0x000dc00001107983 */ /* 0x001ea20000300a00 */
[----:B------:R-:W-:Y:S02]  /*79ff0*/  IMAD.MOV.U32 R6, RZ, RZ, R28 ;  /* 0x000000ffff067224 */ /* 0x000fe400078e001c */
[----:B---3--:R-:W-:Y:S01]  /*7a000*/  IMAD.X R4, R7, 0x1, R0, P0 ;  /* 0x0000000107047824 */ /* 0x008fe200000e0600 */
[----:B----4-:R-:W-:Y:S01]  /*7a010*/  IADD3 R6, P0, PT, R10, R12, RZ ;  /* 0x0000000c0a067210 */ /* 0x010fe20007f1e0ff */
[----:B------:R-:W3:Y:S01]  /*7a020*/  LDL.LU R29, [R1+0x2464] ;  /* 0x00246400011d7983 */ /* 0x000ee20000300800 */
[----:B------:R-:W-:-:S03]  /*7a030*/  IMAD.MOV.U32 R19, RZ, RZ, R2 ;  /* 0x000000ffff137224 */ /* 0x000fc600078e0002 */
[----:B------:R-:W4:Y:S01]  /*7a040*/  LDL.LU R28, [R1+0x2438] ;  /* 0x00243800011c7983 */ /* 0x000f220000300800 */
[----:B------:R-:W-:-:S03]  /*7a050*/  IMAD.MOV.U32 R18, RZ, RZ, R3 ;  /* 0x000000ffff127224 */ /* 0x000fc600078e0003 */
[----:B------:R-:W3:Y:S04]  /*7a060*/  LDL.LU R2, [R1+0x245c] ;  /* 0x00245c0001027983 */ /* 0x000ee80000300800 */
[----:B------:R-:W3:Y:S04]  /*7a070*/  LDL.LU R3, [R1+0x2430] ;  /* 0x0024300001037983 */ /* 0x000ee80000300800 */
[----:B------:R-:W-:Y:S01]  /*7a080*/  STL [R1+0x27f8], R6 ;  /* 0x0027f80601007387 */ /* 0x000fe20000100800 */
[----:B------:R-:W-:Y:S01]  /*7a090*/  IADD3 R5, P1, PT, R8, R12, RZ ;  /* 0x0000000c08057210 */ /* 0x000fe20007f3e0ff */
[----:B------:R-:W-:-:S02]  /*7a0a0*/  IMAD.X R10, R11, 0x1, R0, P0 ;  /* 0x000000010b0a7824 */ /* 0x000fc400000e0600 */
[----:B------:R-:W-:Y:S01]  /*7a0b0*/  VIADD R13, R13, 0x1 ;  /* 0x000000010d0d7836 */ /* 0x000fe20000000000 */
[----:B------:R-:W-:Y:S01]  /*7a0c0*/  HMMA.16816.F32.BF16 R24, R24, R18, R20 ;  /* 0x000000121818723c */ /* 0x000fe20000041814 */
[----:B--2---:R-:W-:-:S05]  /*7a0d0*/  IADD3 R7, P2, PT, R16, R12, RZ ;  /* 0x0000000c10077210 */ /* 0x004fca0007f5e0ff */
[----:B------:R0:W-:Y:S04]  /*7a0e0*/  STL [R1+0x27fc], R7 ;  /* 0x0027fc0701007387 */ /* 0x0001e80000100800 */
[----:B------:R-:W2:Y:S01]  /*7a0f0*/  LDL.LU R8, [R1+0x2af0] ;  /* 0x002af00001087983 */ /* 0x000ea20000300800 */
[----:B------:R-:W-:-:S03]  /*7a100*/  IMAD.X R11, R17, 0x1, R0, P2 ;  /* 0x00000001110b7824 */ /* 0x000fc600010e0600 */
[----:B------:R-:W-:Y:S04]  /*7a110*/  STL [R1+0x2800], R10 ;  /* 0x0028000a01007387 */ /* 0x000fe80000100800 */
[----:B------:R-:W-:Y:S04]  /*7a120*/  STL [R1+0xfe8], R13 ;  /* 0x000fe80d01007387 */ /* 0x000fe80000100800 */
[----:B------:R-:W-:Y:S04]  /*7a130*/  STL [R1+0x2804], R11 ;  /* 0x0028040b01007387 */ /* 0x000fe80000100800 */
[----:B------:R-:W3:Y:S04]  /*7a140*/  LDL.LU.64 R18, [R1+0x2ae8] ;  /* 0x002ae80001127983 */ /* 0x000ee80000300a00 */
[----:B------:R-:W3:Y:S01]  /*7a150*/  LDL.LU.64 R16, [R1+0x2ae0] ;  /* 0x002ae00001107983 */ /* 0x000ee20000300a00 */
[----:B------:R-:W-:-:S02]  /*7a160*/  IMAD.X R9, R9, 0x1, R0, P1 ;  /* 0x0000000109097824 */ /* 0x000fc400008e0600 */
[----:B------:R-:W-:Y:S02]  /*7a170*/  IMAD.MOV.U32 R20, RZ, RZ, R24 ;  /* 0x000000ffff147224 */ /* 0x000fe400078e0018 */
[----:B------:R-:W-:Y:S02]  /*7a180*/  IMAD.MOV.U32 R21, RZ, RZ, R26 ;  /* 0x000000ffff157224 */ /* 0x000fe400078e001a */
[----:B0-----:R-:W-:Y:S02]  /*7a190*/  IMAD.MOV.U32 R7, RZ, RZ, R4 ;  /* 0x000000ffff077224 */ /* 0x001fe400078e0004 */
[----:B------:R-:W-:Y:S01]  /*7a1a0*/  IMAD.MOV.U32 R4, RZ, RZ, R5 ;  /* 0x000000ffff047224 */ /* 0x000fe200078e0005 */
[----:B------:R-:W-:Y:S01]  /*7a1b0*/  STL.64 [R1+0x8b0], R24 ;  /* 0x0008b01801007387 */ /* 0x000fe20000100a00 */
[----:B------:R-:W-:-:S03]  /*7a1c0*/  IMAD.MOV.U32 R5, RZ, RZ, R9 ;  /* 0x000000ffff057224 */ /* 0x000fc600078e0009 */
[----:B------:R-:W-:Y:S04]  /*7a1d0*/  STL.64 [R1+0x8b8], R26 ;  /* 0x0008b81a01007387 */ /* 0x000fe80000100a00 */
[----:B------:R-:W-:Y:S04]  /*7a1e0*/  STL [R1+0x280c], R20 ;  /* 0x00280c1401007387 */ /* 0x000fe80000100800 */
[----:B------:R-:W-:Y:S01]  /*7a1f0*/  STL [R1+0x2808], R21 ;  /* 0x0028081501007387 */ /* 0x000fe20000100800 */
[----:B--2---:R-:W-:Y:S02]  /*7a200*/  IMAD.MOV.U32 R6, RZ, RZ, R8 ;  /* 0x000000ffff067224 */ /* 0x004fe400078e0008 */
[----:B------:R-:W0:Y:S03]  /*7a210*/  LDC R8, c[0x0][0x3a8] ;  /* 0x0000ea00ff087b82 */ /* 0x000e260000000800 */
[----:B------:R-:W-:Y:S04]  /*7a220*/  STL.64 [R1+0xdd8], R6 ;  /* 0x000dd80601007387 */ /* 0x000fe80000100a00 */
[----:B------:R-:W-:Y:S01]  /*7a230*/  STL.64 [R1+0xdd0], R4 ;  /* 0x000dd00401007387 */ /* 0x000fe20000100a00 */
[----:B0-----:R-:W-:-:S04]  /*7a240*/  IMAD.SHL.U32 R8, R8, 0x80, RZ ;  /* 0x0000008008087824 */ /* 0x001fc800078e00ff */
[----:B------:R-:W-:-:S05]  /*7a250*/  IMAD.SHL.U32 R8, R8, 0x2, RZ ;  /* 0x0000000208087824 */ /* 0x000fca00078e00ff */
[-C--:B------:R-:W-:Y:S02]  /*7a260*/  IADD3 R14, P6, PT, R14, R8.reuse, RZ ;  /* 0x000000080e0e7210 */ /* 0x080fe40007fde0ff */
[-C--:B------:R-:W-:Y:S02]  /*7a270*/  IADD3 R15, P1, PT, R15, R8.reuse, RZ ;  /* 0x000000080f0f7210 */ /* 0x080fe40007f3e0ff */
[-C--:B---3--:R-:W-:Y:S02]  /*7a280*/  IADD3 R16, P2, PT, R16, R8.reuse, RZ ;  /* 0x0000000810107210 */ /* 0x088fe40007f5e0ff */
[-C--:B------:R-:W-:Y:S02]  /*7a290*/  IADD3 R17, P3, PT, R17, R8.reuse, RZ ;  /* 0x0000000811117210 */ /* 0x080fe40007f7e0ff */
[-C--:B------:R-:W-:Y:S01]  /*7a2a0*/  IADD3 R18, P4, PT, R18, R8.reuse, RZ ;  /* 0x0000000812127210 */ /* 0x080fe20007f9e0ff */
[----:B------:R-:W-:Y:S01]  /*7a2b0*/  STL [R1+0x2468], R14 ;  /* 0x0024680e01007387 */ /* 0x000fe20000100800 */
[----:B------:R-:W-:-:S03]  /*7a2c0*/  IADD3 R19, P5, PT, R19, R8, RZ ;  /* 0x0000000813137210 */ /* 0x000fc60007fbe0ff */
[----:B------:R-:W-:Y:S01]  /*7a2d0*/  STL [R1+0x2460], R15 ;  /* 0x0024600f01007387 */ /* 0x000fe20000100800 */
[----:B------:R-:W-:-:S03]  /*7a2e0*/  IMAD.X R29, R29, 0x1, R0, P6 ;  /* 0x000000011d1d7824 */ /* 0x000fc600030e0600 */
[----:B------:R-:W-:Y:S04]  /*7a2f0*/  STL [R1+0x2458], R16 ;  /* 0x0024581001007387 */ /* 0x000fe80000100800 */
[----:B------:R-:W-:Y:S01]  /*7a300*/  STL [R1+0x2450], R17 ;  /* 0x0024501101007387 */ /* 0x000fe20000100800 */
[----:B----4-:R-:W-:-:S03]  /*7a310*/  IADD3 R28, P6, PT, R28, R8, RZ ;  /* 0x000000081c1c7210 */ /* 0x010fc60007fde0ff */
[----:B------:R-:W-:Y:S01]  /*7a320*/  STL [R1+0x2448], R18 ;  /* 0x0024481201007387 */ /* 0x000fe20000100800 */
[----:B------:R-:W-:-:S03]  /*7a330*/  IMAD.X R2, R2, 0x1, R0, P1 ;  /* 0x0000000102027824 */ /* 0x000fc600008e0600 */
[----:B------:R-:W-:Y:S04]  /*7a340*/  STL [R1+0x2440], R19 ;  /* 0x0024401301007387 */ /* 0x000fe80000100800 */
[----:B------:R-:W-:Y:S04]  /*7a350*/  STL [R1+0x2464], R29 ;  /* 0x0024641d01007387 */ /* 0x000fe80000100800 */
[----:B------:R0:W-:Y:S01]  /*7a360*/  STL [R1+0x2ad8], R8 ;  /* 0x002ad80801007387 */ /* 0x0001e20000100800 */
[----:B------:R-:W-:-:S03]  /*7a370*/  IADD3 R3, P1, PT, R3, R8, RZ ;  /* 0x0000000803037210 */ /* 0x000fc60007f3e0ff */
[----:B------:R-:W-:Y:S04]  /*7a380*/  STL [R1+0x2438], R28 ;  /* 0x0024381c01007387 */ /* 0x000fe80000100800 */
[----:B0-----:R-:W2:Y:S04]  /*7a390*/  LDL.LU R8, [R1+0x2454] ;  /* 0x0024540001087983 */ /* 0x001ea80000300800 */
[----:B------:R-:W-:Y:S04]  /*7a3a0*/  STL [R1+0x245c], R2 ;  /* 0x00245c0201007387 */ /* 0x000fe80000100800 */
[----:B------:R-:W3:Y:S04]  /*7a3b0*/  LDL.LU R5, [R1+0x2444] ;  /* 0x0024440001057983 */ /* 0x000ee80000300800 */
[----:B------:R-:W-:Y:S04]  /*7a3c0*/  STL [R1+0x2430], R3 ;  /* 0x0024300301007387 */ /* 0x000fe80000100800 */
[----:B---3--:R0:W-:Y:S04]  /*7a3d0*/  STL [R1+0x2acc], R5 ;  /* 0x002acc0501007387 */ /* 0x0081e80000100800 */
[----:B0-----:R-:W3:Y:S04]  /*7a3e0*/  LDL.LU R5, [R1+0x2420] ;  /* 0x0024200001057983 */ /* 0x001ee80000300800 */
[----:B---3--:R0:W-:Y:S04]  /*7a3f0*/  STL [R1+0x2ad0], R5 ;  /* 0x002ad00501007387 */ /* 0x0081e80000100800 */
[----:B0-----:R-:W3:Y:S01]  /*7a400*/  LDL.LU R5, [R1+0x244c] ;  /* 0x00244c0001057983 */ /* 0x001ee20000300800 */
[----:B------:R-:W-:Y:S01]  /*7a410*/  ISETP.NE.U32.AND P0, PT, R13, UR6, PT ;  /* 0x000000060d007c0c */ /* 0x000fe2000bf05070 */
[----:B--2---:R-:W-:-:S02]  /*7a420*/  IMAD.X R8, R8, 0x1, R0, P2 ;  /* 0x0000000108087824 */ /* 0x004fc400010e0600 */
[----:B---3--:R0:W-:Y:S04]  /*7a430*/  STL [R1+0x2ad4], R5 ;  /* 0x002ad40501007387 */ /* 0x0081e80000100800 */
[----:B0-----:R-:W2:Y:S04]  /*7a440*/  LDL.LU R5, [R1+0x2428] ;  /* 0x0024280001057983 */ /* 0x001ea80000300800 */
[----:B------:R-:W3:Y:S04]  /*7a450*/  LDL.LU R9, [R1+0x2418] ;  /* 0x0024180001097983 */ /* 0x000ee80000300800 */
        /* <DEDUP_REMOVED lines=25> */
[----:B------:R0:W-:Y:S04]  /*7a5f0*/  STL [R1+0x2454], R8 ;  /* 0x0024540801007387 */ /* 0x0001e80000100800 */
[----:B0-----:R-:W2:Y:S02]  /*7a600*/  LDL.LU R8, [R1+0x2ad8] ;  /* 0x002ad80001087983 */ /* 0x001ea40000300800 */
[----:B--2---:R-:W-:-:S05]  /*7a610*/  IADD3 R5, P2, PT, R5, R8, RZ ;  /* 0x0000000805057210 */ /* 0x004fca0007f5e0ff */
[----:B------:R0:W-:Y:S04]  /*7a620*/  STL [R1+0x2428], R5 ;  /* 0x0024280501007387 */ /* 0x0001e80000100800 */
[----:B0-----:R-:W2:Y:S02]  /*7a630*/  LDL.LU R5, [R1+0x2ad4] ;  /* 0x002ad40001057983 */ /* 0x001ea40000300800 */
[----:B--2---:R-:W-:-:S05]  /*7a640*/  IMAD.X R5, R5, 0x1, R0, P3 ;  /* 0x0000000105057824 */ /* 0x004fca00018e0600 */
[----:B------:R0:W-:Y:S04]  /*7a650*/  STL [R1+0x244c], R5 ;  /* 0x00244c0501007387 */ /* 0x0001e80000100800 */
[----:B0-----:R-:W2:Y:S02]  /*7a660*/  LDL.LU R5, [R1+0x2ad0] ;  /* 0x002ad00001057983 */ /* 0x001ea40000300800 */
[----:B--2---:R-:W-:-:S05]  /*7a670*/  IADD3 R5, P3, PT, R5, R8, RZ ;  /* 0x0000000805057210 */ /* 0x004fca0007f7e0ff */
[----:B------:R0:W-:Y:S04]  /*7a680*/  STL [R1+0x2420], R5 ;  /* 0x0024200501007387 */ /* 0x0001e80000100800 */
[----:B0-----:R-:W2:Y:S01]  /*7a690*/  LDL.LU R5, [R1+0x2acc] ;  /* 0x002acc0001057983 */ /* 0x001ea20000300800 */
[--C-:B----4-:R-:W-:Y:S01]  /*7a6a0*/  IMAD.X R4, R4, 0x1, R0.reuse, P5 ;  /* 0x0000000104047824 */ /* 0x110fe200028e0600 */
[-C--:B------:R-:W-:Y:S01]  /*7a6b0*/  IADD3 R21, P5, PT, R21, R8.reuse, RZ ;  /* 0x0000000815157210 */ /* 0x080fe20007fbe0ff */
[--C-:B------:R-:W-:Y:S01]  /*7a6c0*/  IMAD.X R20, R20, 0x1, R0.reuse, P6 ;  /* 0x0000000114147824 */ /* 0x100fe200030e0600 */
        /* <DEDUP_REMOVED lines=16> */
[----:B------:R-:W-:Y:S01]  /*7a7d0*/  IADD3 R29, P3, PT, R29, R8, RZ ;  /* 0x000000081d1d7210 */ /* 0x000fe20007f7e0ff */
[----:B------:R-:W-:-:S02]  /*7a7e0*/  IMAD.X R3, R3, 0x1, R0, P5 ;  /* 0x0000000103037824 */ /* 0x000fc400028e0600 */
[----:B--2---:R-:W-:Y:S01]  /*7a7f0*/  IMAD.X R5, R5, 0x1, R0, P4 ;  /* 0x0000000105057824 */ /* 0x004fe200020e0600 */
[----:B---3--:R-:W-:-:S04]  /*7a800*/  IADD3 R9, P4, PT, R9, R8, RZ ;  /* 0x0000000809097210 */ /* 0x008fc80007f9e0ff */
        /* <DEDUP_REMOVED lines=8> */
[----:B------:R-:W-:-:S03]  /*7a890*/  IMAD.X R10, R10, 0x1, R0, P4 ;  /* 0x000000010a0a7824 */ /* 0x000fc600020e0600 */
[----:B------:R-:W-:Y:S01]  /*7a8a0*/  STL [R1+0x2424], R27 ;  /* 0x0024241b01007387 */ /* 0x000fe20000100800 */
[----:B------:R-:W-:-:S03]  /*7a8b0*/  IADD3 R7, P4, PT, R7, R8, RZ ;  /* 0x0000000807077210 */ /* 0x000fc60007f9e0ff */
        /* <DEDUP_REMOVED lines=17> */
[----:B------:R0:W-:Y:S04]  /*7a9d0*/  STL [R1+0x2ac8], R0 ;  /* 0x002ac80001007387 */ /* 0x0001e80000100800 */
        /* <DEDUP_REMOVED lines=9> */
[----:B--2---:R-:W-:-:S03]  /*7aa70*/  IADD3 R0, P5, PT, R0, R8, RZ ;  /* 0x0000000800007210 */ /* 0x004fc60007fbe0ff */
        /* <DEDUP_REMOVED lines=30> */
[----:B--2---:R-:W-:-:S05]  /*7ac60*/  IMAD.X R5, R5, 0x1, R0, P6 ;  /* 0x0000000105057824 */ /* 0x004fca00030e0600 */
[----:B------:R0:W-:Y:S04]  /*7ac70*/  STL [R1+0x23d4], R5 ;  /* 0x0023d40501007387 */ /* 0x0001e80000100800 */
[----:B0-----:R-:W2:Y:S02]  /*7ac80*/  LDL.LU R5, [R1+0x2ac4] ;  /* 0x002ac40001057983 */ /* 0x001ea40000300800 */
[----:B--2---:R-:W-:-:S05]  /*7ac90*/  IADD3 R5, P6, PT, R5, R8, RZ ;  /* 0x0000000805057210 */ /* 0x004fca0007fde0ff */
[----:B------:R0:W-:Y:S04]  /*7aca0*/  STL [R1+0x23a8], R5 ;  /* 0x0023a80501007387 */ /* 0x0001e80000100800 */
[----:B0-----:R-:W2:Y:S02]  /*7acb0*/  LDL.LU R5, [R1+0x2ac0] ;  /* 0x002ac00001057983 */ /* 0x001ea40000300800 */
[----:B--2---:R-:W-:-:S05]  /*7acc0*/  IMAD.X R5, R5, 0x1, R0, P1 ;  /* 0x0000000105057824 */ /* 0x004fca00008e0600 */
[----:B------:R0:W-:Y:S04]  /*7acd0*/  STL [R1+0x23cc], R5 ;  /* 0x0023cc0501007387 */ /* 0x0001e80000100800 */
[----:B0-----:R-:W2:Y:S01]  /*7ace0*/  LDL.LU R5, [R1+0x2abc] ;  /* 0x002abc0001057983 */ /* 0x001ea20000300800 */
[----:B---3--:R-:W-:Y:S02]  /*7acf0*/  IADD3.X R9, PT, PT, R9, R0, RZ, P2, !PT ;  /* 0x0000000009097210 */ /* 0x008fe400017fe4ff */
[-C--:B----4-:R-:W-:Y:S01]  /*7ad00*/  IADD3 R4, P2, PT, R4, R8.reuse, RZ ;  /* 0x0000000804047210 */ /* 0x090fe20007f5e0ff */
        /* <DEDUP_REMOVED lines=18> */
[----:B------:R-:W-:Y:S01]  /*7ae30*/  IMAD.X R2, R2, 0x1, R0, P2 ;  /* 0x0000000102027824 */ /* 0x000fe200010e0600 */
[----:B------:R-:W-:-:S02]  /*7ae40*/  IADD3 R3, P2, PT, R3, R8, RZ ;  /* 0x0000000803037210 */ /* 0x000fc40007f5e0ff */
[----:B--2---:R-:W-:-:S05]  /*7ae50*/  IADD3 R5, P1, PT, R5, R8, RZ ;  /* 0x0000000805057210 */ /* 0x004fca0007f3e0ff */
        /* <DEDUP_REMOVED lines=22> */
[----:B------:R-:W-:Y:S04]  /*7afc0*/  STL [R1+0x237c], R16 ;  /* 0x00237c1001007387 */ /* 0x000fe80000100800 */
[----:B------:R-:W-:Y:S01]  /*7afd0*/  STL [R1+0x2350], R17 ;  /* 0x0023501101007387 */ /* 0x000fe20000100800 */
[----:B------:R-:W-:-:S03]  /*7afe0*/  IADD3 R28, P1, PT, R28, R8, RZ ;  /* 0x000000081c1c7210 */ /* 0x000fc60007f3e0ff */
[----:B------:R-:W-:Y:S04]  /*7aff0*/  STL [R1+0x2374], R18 ;  /* 0x0023741201007387 */ /* 0x000fe80000100800 */
        /* <DEDUP_REMOVED lines=12> */
[----:B--2---:R-:W-:-:S03]  /*7b0c0*/  IMAD.X R8, R8, 0x1, R0, P3 ;  /* 0x0000000108087824 */ /* 0x004fc600018e0600 */
        /* <DEDUP_REMOVED lines=140> */
[--C-:B---3--:R-:W-:Y:S01]  /*7b990*/  IMAD.X R9, R9, 0x1, R0.reuse, P3 ;  /* 0x0000000109097824 */ /* 0x108fe200018e0600 */
        /* <DEDUP_REMOVED lines=131> */
[----:B------:R-:W-:-:S03]  /*7c1d0*/  IADD3.X R10, PT, PT, R10, R0, RZ, P6, !PT ;  /* 0x000000000a0a7210 */ /* 0x000fc600037fe4ff */
        /* <DEDUP_REMOVED lines=676> */
[----:B----4-:R-:W-:Y:S02]  /*7ec20*/  IADD3 R4, P1, PT, R4, R8, RZ ;  /* 0x0000000804047210 */ /* 0x010fe40007f3e0ff */
[----:B------:R-:W-:Y:S02]  /*7ec30*/  IADD3.X R21, PT, PT, R21, R0, RZ, P2, !PT ;  /* 0x0000000015157210 */ /* 0x000fe400017fe4ff */
        /* <DEDUP_REMOVED lines=624> */
[-C--:B------:R-:W-:Y:S02]  /*81340*/  IADD3 R3, P4, PT, R3, R8.reuse, RZ ;  /* 0x0000000803037210 */ /* 0x080fe40007f9e0ff */
        /* <DEDUP_REMOVED lines=384> */
[----:B------:R-:W-:Y:S01]  /*82b50*/  IMAD.X R21, R21, 0x1, R0, P1 ;  /* 0x0000000115157824 */ /* 0x000fe200008e0600 */
[----:B------:R-:W-:Y:S02]  /*82b60*/  IADD3 R20, P1, PT, R20, R8, RZ ;  /* 0x0000000814147210 */ /* 0x000fe40007f3e0ff */
[----:B------:R-:W-:-:S02]  /*82b70*/  IADD3.X R24, PT, PT, R24, R0, RZ, P2, !PT ;  /* 0x0000000018187210 */ /* 0x000fc400017fe4ff */
        /* <DEDUP_REMOVED lines=48> */
[----:B------:R-:W3:Y:S01]  /*82e80*/  LDL.LU R5, [R1+0x199c] ;  /* 0x00199c0001057983 */ /* 0x000ee20000300800 */
[----:B------:R-:W-:-:S03]  /*82e90*/  IADD3 R3, P6, PT, R3, R8, RZ ;  /* 0x0000000803037210 */ /* 0x000fc60007fde0ff */
[----:B---3--:R0:W-:Y:S04]  /*82ea0*/  STL [R1+0x2970], R5 ;  /* 0x0029700501007387 */ /* 0x0081e80000100800 */
[----:B------:R-:W-:Y:S04]  /*82eb0*/  STL [R1+0x1988], R3 ;  /* 0x0019880301007387 */ /* 0x000fe80000100800 */
        /* <DEDUP_REMOVED lines=31> */
[----:B------:R0:W-:Y:S04]  /*830b0*/  STL [R1+0x19ac], R2 ;  /* 0x0019ac0201007387 */ /* 0x0001e80000100800 */
[----:B0-----:R-:W3:Y:S01]  /*830c0*/  LDL.LU R2, [R1+0x1934] ;  /* 0x0019340001027983 */ /* 0x001ee20000300800 */
        /* <DEDUP_REMOVED lines=10> */
[-C--:B---3--:R-:W-:Y:S01]  /*83170*/  IADD3 R21, P4, PT, R21, R8.reuse, RZ ;  /* 0x0000000815157210 */ /* 0x088fe20007f9e0ff */
        /* <DEDUP_REMOVED lines=15> */
[--C-:B------:R-:W-:Y:S01]  /*83270*/  IMAD.X R19, R19, 0x1, R0.reuse, P2 ;  /* 0x0000000113137824 */ /* 0x100fe200010e0600 */
[-C--:B------:R-:W-:Y:S02]  /*83280*/  IADD3 R3, P2, PT, R3, R8.reuse, RZ ;  /* 0x0000000803037210 */ /* 0x080fe40007f5e0ff */
[-C--:B------:R-:W-:Y:S01]  /*83290*/  IADD3 R18, P1, PT, R18, R8.reuse, RZ ;  /* 0x0000000812127210 */ /* 0x080fe20007f3e0ff */
[----:B--2---:R-:W-:Y:S01]  /*832a0*/  IMAD.X R5, R5, 0x1, R0, P3 ;  /* 0x0000000105057824 */ /* 0x004fe200018e0600 */
[----:B------:R-:W-:-:S04]  /*832b0*/  IADD3 R9, P3, PT, R9, R8, RZ ;  /* 0x0000000809097210 */ /* 0x000fc80007f7e0ff */
        /* <DEDUP_REMOVED lines=25> */
[----:B0-----:R-:W2:Y:S04]  /*83450*/  LDL.LU R3, [R1+0x1908] ;  /* 0x0019080001037983 */ /* 0x001ea80000300800 */
[----:B------:R-:W-:Y:S04]  /*83460*/  STL [R1+0x1944], R19 ;  /* 0x0019441301007387 */ /* 0x000fe80000100800 */
[----:B------:R-:W3:Y:S01]  /*83470*/  LDL.LU R5, [R1+0x18f8] ;  /* 0x0018f80001057983 */ /* 0x000ee20000300800 */
[----:B------:R-:W-:Y:S01]  /*83480*/  IMAD.X R29, R29, 0x1, R0, P3 ;  /* 0x000000011d1d7824 */ /* 0x000fe200018e0600 */
[----:B------:R-:W-:-:S04]  /*83490*/  IADD3 R28, P3, PT, R28, R8, RZ ;  /* 0x000000081c1c7210 */ /* 0x000fc80007f7e0ff */
[----:B------:R-:W-:Y:S04]  /*834a0*/  STL [R1+0x193c], R29 ;  /* 0x00193c1d01007387 */ /* 0x000fe80000100800 */
[----:B---3--:R0:W-:Y:S04]  /*834b0*/  STL [R1+0x2964], R5 ;  /* 0x0029640501007387 */ /* 0x0081e80000100800 */
[----:B------:R-:W-:Y:S04]  /*834c0*/  STL [R1+0x1910], R28 ;  /* 0x0019101c01007387 */ /* 0x000fe80000100800 */
[----:B0-----:R-:W3:Y:S01]  /*834d0*/  LDL.LU R5, [R1+0x1924] ;  /* 0x0019240001057983 */ /* 0x001ee20000300800 */
[----:B------:R-:W-:-:S05]  /*834e0*/  IMAD.X R2, R2, 0x1, R0, P4 ;  /* 0x0000000102027824 */ /* 0x000fca00020e0600 */
[----:B------:R-:W-:Y:S04]  /*834f0*/  STL [R1+0x1934], R2 ;  /* 0x0019340201007387 */ /* 0x000fe80000100800 */
[----:B---3--:R0:W-:Y:S04]  /*83500*/  STL [R1+0x2968], R5 ;  /* 0x0029680501007387 */ /* 0x0081e80000100800 */
[----:B0-----:R-:W3:Y:S01]  /*83510*/  LDL.LU R5, [R1+0x1900] ;  /* 0x0019000001057983 */ /* 0x001ee20000300800 */
[----:B--2---:R-:W-:-:S03]  /*83520*/  IADD3 R3, P4, PT, R3, R8, RZ ;  /* 0x0000000803037210 */ /* 0x004fc60007f9e0ff */
        /* <DEDUP_REMOVED lines=26> */
[----:B------:R-:W3:Y:S04]  /*836d0*/  LDL.LU R29, [R1+0x1898] ;  /* 0x00189800011d7983 */ /* 0x000ee80000300800 */
[----:B------:R-:W3:Y:S04]  /*836e0*/  LDL.LU R28, [R1+0x18bc] ;  /* 0x0018bc00011c7983 */ /* 0x000ee80000300800 */
[----:B0-----:R-:W3:Y:S01]  /*836f0*/  LDL.LU R3, [R1+0x1890] ;  /* 0x0018900001037983 */ /* 0x001ee20000300800 */
        /* <DEDUP_REMOVED lines=27> */
[----:B------:R-:W-:Y:S01]  /*838b0*/  IMAD.X R17, R17, 0x1, R0, P5 ;  /* 0x0000000111117824 */ /* 0x000fe200028e0600 */
        /* <DEDUP_REMOVED lines=23> */
[----:B------:R-:W-:Y:S01]  /*83a30*/  STL [R1+0x18b0], R15 ;  /* 0x0018b00f01007387 */ /* 0x000fe20000100800 */
[----:B------:R-:W-:-:S03]  /*83a40*/  IMAD.X R19, R19, 0x1, R0, P6 ;  /* 0x0000000113137824 */ /* 0x000fc600030e0600 */
[----:B0-----:R-:W2:Y:S04]  /*83a50*/  LDL.LU R2, [R1+0x18b4] ;  /* 0x0018b40001027983 */ /* 0x001ea80000300800 */
[----:B------:R-:W-:Y:S04]  /*83a60*/  STL [R1+0x18d4], R16 ;  /* 0x0018d41001007387 */ /* 0x000fe80000100800 */
[----:B------:R-:W-:Y:S04]  /*83a70*/  STL [R1+0x18cc], R17 ;  /* 0x0018cc1101007387 */ /* 0x000fe80000100800 */
[----:B------:R-:W-:Y:S04]  /*83a80*/  STL [R1+0x18a0], R18 ;  /* 0x0018a01201007387 */ /* 0x000fe80000100800 */
[----:B------:R-:W-:Y:S04]  /*83a90*/  STL [R1+0x18c4], R19 ;  /* 0x0018c41301007387 */ /* 0x000fe80000100800 */
[----:B------:R-:W3:Y:S01]  /*83aa0*/  LDL.LU R5, [R1+0x18a4] ;  /* 0x0018a40001057983 */ /* 0x000ee20000300800 */
[----:B------:R-:W-:Y:S01]  /*83ab0*/  IADD3 R29, P6, PT, R29, R8, RZ ;  /* 0x000000081d1d7210 */ /* 0x000fe20007fde0ff */
[----:B------:R-:W-:-:S04]  /*83ac0*/  IMAD.X R28, R28, 0x1, R0, P1 ;  /* 0x000000011c1c7824 */ /* 0x000fc800008e0600 */
[----:B------:R-:W-:Y:S04]  /*83ad0*/  STL [R1+0x1898], R29 ;  /* 0x0018981d01007387 */ /* 0x000fe80000100800 */
[----:B---3--:R0:W-:Y:S04]  /*83ae0*/  STL [R1+0x2958], R5 ;  /* 0x0029580501007387 */ /* 0x0081e80000100800 */
[----:B------:R-:W-:Y:S04]  /*83af0*/  STL [R1+0x18bc], R28 ;  /* 0x0018bc1c01007387 */ /* 0x000fe80000100800 */
[----:B0-----:R-:W3:Y:S01]  /*83b00*/  LDL.LU R5, [R1+0x1880] ;  /* 0x0018800001057983 */ /* 0x001ee20000300800 */
[----:B------:R-:W-:-:S05]  /*83b10*/  IADD3 R3, P1, PT, R3, R8, RZ ;  /* 0x0000000803037210 */ /* 0x000fca0007f3e0ff */
[----:B------:R-:W-:Y:S04]  /*83b20*/  STL [R1+0x1890], R3 ;  /* 0x0018900301007387 */ /* 0x000fe80000100800 */
        /* <DEDUP_REMOVED lines=28> */
[----:B------:R-:W3:Y:S04]  /*83cf0*/  LDL.LU R19, [R1+0x1820] ;  /* 0x0018200001137983 */ /* 0x000ee80000300800 */
[----:B------:R-:W3:Y:S04]  /*83d00*/  LDL.LU R29, [R1+0x1844] ;  /* 0x00184400011d7983 */ /* 0x000ee80000300800 */
[----:B------:R-:W3:Y:S04]  /*83d10*/  LDL.LU R28, [R1+0x1818] ;  /* 0x00181800011c7983 */ /* 0x000ee80000300800 */
        /* <DEDUP_REMOVED lines=20> */
[----:B------:R-:W-:Y:S01]  /*83e60*/  IMAD.X R6, R6, 0x1, R0, P5 ;  /* 0x0000000106067824 */ /* 0x000fe200028e0600 */
[----:B------:R-:W-:-:S02]  /*83e70*/  IADD3.X R13, PT, PT, R13, R0, RZ, P6, !PT ;  /* 0x000000000d0d7210 */ /* 0x000fc400037fe4ff */
[-C--:B------:R-:W-:Y:S02]  /*83e80*/  IADD3 R3, P6, PT, R3, R8.reuse, RZ ;  /* 0x0000000803037210 */ /* 0x080fe40007fde0ff */
[-C--:B------:R-:W-:Y:S01]  /*83e90*/  IADD3 R12, P5, PT, R12, R8.reuse, RZ ;  /* 0x000000080c0c7210 */ /* 0x080fe20007fbe0ff */
[--C-:B------:R-:W-:Y:S01]  /*83ea0*/  IMAD.X R14, R14, 0x1, R0.reuse, P1 ;  /* 0x000000010e0e7824 */ /* 0x100fe200008e0600 */
[-C--:B------:R-:W-:Y:S01]  /*83eb0*/  IADD3 R15, P1, PT, R15, R8.reuse, RZ ;  /* 0x000000080f0f7210 */ /* 0x080fe20007f3e0ff */
[--C-:B------:R-:W-:Y:S01]  /*83ec0*/  IMAD.X R16, R16, 0x1, R0.reuse, P2 ;  /* 0x0000000110107824 */ /* 0x100fe200010e0600 */
[-C--:B------:R-:W-:Y:S01]  /*83ed0*/  IADD3 R17, P2, PT, R17, R8.reuse, RZ ;  /* 0x0000000811117210 */ /* 0x080fe20007f5e0ff */
[--C-:B------:R-:W-:Y:S01]  /*83ee0*/  IMAD.X R18, R18, 0x1, R0.reuse, P3 ;  /* 0x0000000112127824 */ /* 0x100fe200018e0600 */
        /* <DEDUP_REMOVED lines=24> */
[----:B------:R-:W-:Y:S04]  /*84070*/  STL [R1+0x185c], R14 ;  /* 0x00185c0e01007387 */ /* 0x000fe80000100800 */
[----:B------:R-:W-:Y:S04]  /*84080*/  STL [R1+0x1830], R15 ;  /* 0x0018300f01007387 */ /* 0x000fe80000100800 */
[----:B------:R-:W-:Y:S04]  /*84090*/  STL [R1+0x1854], R16 ;  /* 0x0018541001007387 */ /* 0x000fe80000100800 */
[----:B------:R-:W-:Y:S04]  /*840a0*/  STL [R1+0x1828], R17 ;  /* 0x0018281101007387 */ /* 0x000fe80000100800 */
[----:B------:R-:W-:Y:S04]  /*840b0*/  STL [R1+0x184c], R18 ;  /* 0x00184c1201007387 */ /* 0x000fe80000100800 */
        /* <DEDUP_REMOVED lines=89> */
[----:B------:R-:W-:Y:S01]  /*84650*/  STL [R1+0x17d0], R10 ;  /* 0x0017d00a01007387 */ /* 0x000fe20000100800 */
[----:B------:R-:W-:Y:S01]  /*84660*/  IMAD.X R19, R19, 0x1, R0, P1 ;  /* 0x0000000113137824 */ /* 0x000fe200008e0600 */
[----:B------:R-:W-:-:S02]  /*84670*/  IADD3 R29, P1, PT, R29, R8, RZ ;  /* 0x000000081d1d7210 */ /* 0x000fc40007f3e0ff */
        /* <DEDUP_REMOVED lines=13> */
[----:B0-----:R-:W3:Y:S04]  /*84750*/  LDL.LU R3, [R1+0x1790] ;  /* 0x0017900001037983 */ /* 0x001ee80000300800 */
[----:B------:R-:W-:Y:S04]  /*84760*/  STL [R1+0x17c4], R2 ;  /* 0x0017c40201007387 */ /* 0x000fe80000100800 */
[----:B------:R-:W4:Y:S04]  /*84770*/  LDL.LU R5, [R1+0x17ac] ;  /* 0x0017ac0001057983 */ /* 0x000f280000300800 */
[----:B----4-:R0:W-:Y:S04]  /*84780*/  STL [R1+0x2944], R5 ;  /* 0x0029440501007387 */ /* 0x0101e80000100800 */
[----:B0-----:R-:W4:Y:S01]  /*84790*/  LDL.LU R5, [R1+0x1788] ;  /* 0x0017880001057983 */ /* 0x001f220000300800 */
[----:B--2---:R-:W-:-:S03]  /*847a0*/  IMAD.X R28, R28, 0x1, R0, P3 ;  /* 0x000000011c1c7824 */ /* 0x004fc600018e0600 */
[----:B----4-:R0:W-:Y:S04]  /*847b0*/  STL [R1+0x2948], R5 ;  /* 0x0029480501007387 */ /* 0x0101e80000100800 */
[----:B0-----:R-:W2:Y:S04]  /*847c0*/  LDL.LU R5, [R1+0x17b4] ;  /* 0x0017b40001057983 */ /* 0x001ea80000300800 */
        /* <DEDUP_REMOVED lines=15> */
[----:B------:R0:W-:Y:S04]  /*848c0*/  STL [R1+0x17bc], R28 ;  /* 0x0017bc1c01007387 */ /* 0x0001e80000100800 */
[----:B------:R-:W4:Y:S04]  /*848d0*/  LDL.LU R12, [R1+0x176c] ;  /* 0x00176c00010c7983 */ /* 0x000f280000300800 */
[----:B------:R-:W4:Y:S04]  /*848e0*/  LDL.LU R13, [R1+0x1740] ;  /* 0x00174000010d7983 */ /* 0x000f280000300800 */
[----:B------:R-:W4:Y:S04]  /*848f0*/  LDL.LU R14, [R1+0x1764] ;  /* 0x00176400010e7983 */ /* 0x000f280000300800 */
[----:B------:R-:W4:Y:S04]  /*84900*/  LDL.LU R15, [R1+0x1738] ;  /* 0x00173800010f7983 */ /* 0x000f280000300800 */
[----:B------:R-:W4:Y:S04]  /*84910*/  LDL.LU R16, [R1+0x175c] ;  /* 0x00175c0001107983 */ /* 0x000f280000300800 */
[----:B------:R-:W4:Y:S01]  /*84920*/  LDL.LU R17, [R1+0x1730] ;  /* 0x0017300001117983 */ /* 0x000f220000300800 */
[----:B---3--:R-:W-:-:S03]  /*84930*/  IADD3 R3, P3, PT, R3, R8, RZ ;  /* 0x0000000803037210 */ /* 0x008fc60007f7e0ff */
[----:B------:R-:W3:Y:S04]  /*84940*/  LDL.LU R18, [R1+0x1754] ;  /* 0x0017540001127983 */ /* 0x000ee80000300800 */
[----:B------:R-:W3:Y:S04]  /*84950*/  LDL.LU R19, [R1+0x1728] ;  /* 0x0017280001137983 */ /* 0x000ee80000300800 */
[----:B------:R-:W3:Y:S04]  /*84960*/  LDL.LU R29, [R1+0x174c] ;  /* 0x00174c00011d7983 */ /* 0x000ee80000300800 */
[----:B0-----:R-:W3:Y:S04]  /*84970*/  LDL.LU R28, [R1+0x1720] ;  /* 0x00172000011c7983 */ /* 0x001ee80000300800 */
[----:B------:R0:W-:Y:S04]  /*84980*/  STL [R1+0x1790], R3 ;  /* 0x0017900301007387 */ /* 0x0001e80000100800 */
[----:B0-----:R-:W3:Y:S01]  /*84990*/  LDL.LU R3, [R1+0x1744] ;  /* 0x0017440001037983 */ /* 0x001ee20000300800 */
        /* <DEDUP_REMOVED lines=24> */
[--C-:B---3--:R-:W-:Y:S01]  /*84b20*/  IMAD.X R18, R18, 0x1, R0.reuse, P4 ;  /* 0x0000000112127824 */ /* 0x108fe200020e0600 */
        /* <DEDUP_REMOVED lines=11> */
[----:B------:R-:W-:Y:S04]  /*84be0*/  STL [R1+0x1768], R26 ;  /* 0x0017681a01007387 */ /* 0x000fe80000100800 */
[----:B------:R-:W-:Y:S04]  /*84bf0*/  STL [R1+0x178c], R27 ;  /* 0x00178c1b01007387 */ /* 0x000fe80000100800 */
[----:B------:R-:W-:Y:S01]  /*84c00*/  STL [R1+0x1760], R22 ;  /* 0x0017601601007387 */ /* 0x000fe20000100800 */
[----:B------:R-:W-:-:S03]  /*84c10*/  IADD3 R10, P5, PT, R10, R8, RZ ;  /* 0x000000080a0a7210 */ /* 0x000fc60007fbe0ff */
[----:B------:R0:W-:Y:S04]  /*84c20*/  STL [R1+0x177c], R2 ;  /* 0x00177c0201007387 */ /* 0x0001e80000100800 */
[----:B------:R-:W-:Y:S01]  /*84c30*/  STL [R1+0x1784], R23 ;  /* 0x0017841701007387 */ /* 0x000fe20000100800 */
[--C-:B------:R-:W-:Y:S01]  /*84c40*/  IMAD.X R29, R29, 0x1, R0.reuse, P5 ;  /* 0x000000011d1d7824 */ /* 0x100fe200028e0600 */
[----:B------:R-:W-:Y:S02]  /*84c50*/  IADD3 R28, P5, PT, R28, R8, RZ ;  /* 0x000000081c1c7210 */ /* 0x000fe40007fbe0ff */
        /* <DEDUP_REMOVED lines=16> */
[----:B------:R-:W4:Y:S01]  /*84d60*/  LDL.LU R5, [R1+0x1708] ;  /* 0x0017080001057983 */ /* 0x000f220000300800 */
[----:B------:R-:W-:-:S03]  /*84d70*/  IMAD.X R3, R3, 0x1, R0, P6 ;  /* 0x0000000103037824 */ /* 0x000fc600030e0600 */
[----:B----4-:R0:W-:Y:S04]  /*84d80*/  STL [R1+0x293c], R5 ;  /* 0x00293c0501007387 */ /* 0x0101e80000100800 */
[----:B0-----:R-:W4:Y:S04]  /*84d90*/  LDL.LU R5, [R1+0x1734] ;  /* 0x0017340001057983 */ /* 0x001f280000300800 */
[----:B------:R-:W-:Y:S01]  /*84da0*/  STL [R1+0x1744], R3 ;  /* 0x0017440301007387 */ /* 0x000fe20000100800 */
[----:B--2---:R-:W-:-:S03]  /*84db0*/  IADD3 R2, P6, PT, R2, R8, RZ ;  /* 0x0000000802027210 */ /* 0x004fc60007fde0ff */
        /* <DEDUP_REMOVED lines=24> */
[----:B---3--:R-:W-:-:S03]  /*84f40*/  IMAD.X R28, R28, 0x1, R0, P1 ;  /* 0x000000011c1c7824 */ /* 0x008fc600008e0600 */
[----:B------:R-:W3:Y:S04]  /*84f50*/  LDL.LU R18, [R1+0x16b0] ;  /* 0x0016b00001127983 */ /* 0x000ee80000300800 */
[----:B0-----:R-:W3:Y:S04]  /*84f60*/  LDL.LU R2, [R1+0x16d4] ;  /* 0x0016d40001027983 */ /* 0x001ee80000300800 */
        /* <DEDUP_REMOVED lines=9> */
[----:B0-----:R-:W2:Y:S01]  /*85000*/  LDL.LU R5, [R1+0x293c] ;  /* 0x00293c0001057983 */ /* 0x001ea20000300800 */
[--C-:B----4-:R-:W-:Y:S01]  /*85010*/  IMAD.X R9, R9, 0x1, R0.reuse, P3 ;  /* 0x0000000109097824 */ /* 0x110fe200018e0600 */
        /* <DEDUP_REMOVED lines=18> */
[----:B---3--:R-:W-:-:S02]  /*85140*/  IADD3 R18, P1, PT, R18, R8, RZ ;  /* 0x0000000812127210 */ /* 0x008fc40007f3e0ff */
[----:B--2---:R-:W-:-:S05]  /*85150*/  IADD3 R5, P2, PT, R5, R8, RZ ;  /* 0x0000000805057210 */ /* 0x004fca0007f5e0ff */
        /* <DEDUP_REMOVED lines=9> */
[----:B------:R0:W-:Y:S01]  /*851f0*/  STL [R1+0x16e0], R3 ;  /* 0x0016e00301007387 */ /* 0x0001e20000100800 */
[----:B------:R-:W-:-:S03]  /*85200*/  IADD3 R11, P2, PT, R11, R8, RZ ;  /* 0x000000080b0b7210 */ /* 0x000fc60007f5e0ff */
        /* <DEDUP_REMOVED lines=19> */
[----:B------:R-:W-:Y:S01]  /*85340*/  IADD3 R19, P2, PT, R19, R8, RZ ;  /* 0x0000000813137210 */ /* 0x000fe20007f5e0ff */
[----:B------:R-:W-:-:S04]  /*85350*/  IMAD.X R29, R29, 0x1, R0, P3 ;  /* 0x000000011d1d7824 */ /* 0x000fc800018e0600 */
[----:B------:R-:W-:Y:S04]  /*85360*/  STL [R1+0x16a8], R19 ;  /* 0x0016a81301007387 */ /* 0x000fe80000100800 */
[----:B----4-:R0:W-:Y:S04]  /*85370*/  STL [R1+0x2934], R5 ;  /* 0x0029340501007387 */ /* 0x0101e80000100800 */
[----:B------:R-:W-:Y:S04]  /*85380*/  STL [R1+0x16cc], R29 ;  /* 0x0016cc1d01007387 */ /* 0x000fe80000100800 */
[----:B0-----:R-:W4:Y:S01]  /*85390*/  LDL.LU R5, [R1+0x1690] ;  /* 0x0016900001057983 */ /* 0x001f220000300800 */
[----:B------:R-:W-:-:S05]  /*853a0*/  IADD3 R28, P3, PT, R28, R8, RZ ;  /* 0x000000081c1c7210 */ /* 0x000fca0007f7e0ff */
[----:B------:R-:W-:Y:S01]  /*853b0*/  STL [R1+0x16a0], R28 ;  /* 0x0016a01c01007387 */ /* 0x000fe20000100800 */
[----:B--2---:R-:W-:-:S03]  /*853c0*/  IADD3.X R3, PT, PT, R3, R0, RZ, P4, !PT ;  /* 0x0000000003037210 */ /* 0x004fc600027fe4ff */
        /* <DEDUP_REMOVED lines=23> */
[----:B---3--:R-:W-:-:S03]  /*85540*/  IADD3 R2, P4, PT, R2, R8, RZ ;  /* 0x0000000802027210 */ /* 0x008fc60007f9e0ff */
[----:B0-----:R-:W3:Y:S04]  /*85550*/  LDL.LU R3, [R1+0x1638] ;  /* 0x0016380001037983 */ /* 0x001ee80000300800 */
[----:B------:R-:W3:Y:S04]  /*85560*/  LDL.LU R17, [R1+0x165c] ;  /* 0x00165c0001117983 */ /* 0x000ee80000300800 */
[----:B------:R-:W3:Y:S04]  /*85570*/  LDL.LU R18, [R1+0x1630] ;  /* 0x0016300001127983 */ /* 0x000ee80000300800 */
[----:B------:R-:W3:Y:S04]  /*85580*/  LDL.LU R19, [R1+0x1654] ;  /* 0x0016540001137983 */ /* 0x000ee80000300800 */
[----:B------:R0:W-:Y:S04]  /*85590*/  STL [R1+0x1698], R2 ;  /* 0x0016980201007387 */ /* 0x0001e80000100800 */
[----:B------:R-:W3:Y:S04]  /*855a0*/  LDL.LU R29, [R1+0x1628] ;  /* 0x00162800011d7983 */ /* 0x000ee80000300800 */
        /* <DEDUP_REMOVED lines=11> */
[--C-:B------:R-:W-:Y:S02]  /*85660*/  IMAD.X R28, R28, 0x1, R0.reuse, P4 ;  /* 0x000000011c1c7824 */ /* 0x100fe400020e0600 */
[----:B------:R-:W-:Y:S01]  /*85670*/  IMAD.X R25, R25, 0x1, R0, P3 ;  /* 0x0000000119197824 */ /* 0x000fe200018e0600 */
[----:B------:R-:W-:-:S02]  /*85680*/  IADD3 R26, P3, PT, R26, R8, RZ ;  /* 0x000000081a1a7210 */ /* 0x000fc40007f7e0ff */
[-C--:B------:R-:W-:Y:S01]  /*85690*/  IADD3 R27, P4, PT, R27, R8.reuse, RZ ;  /* 0x000000081b1b7210 */ /* 0x080fe20007f9e0ff */
[--C-:B------:R-:W-:Y:S01]  /*856a0*/  IMAD.X R22, R22, 0x1, R0.reuse, P5 ;  /* 0x0000000116167824 */ /* 0x100fe200028e0600 */
[-C--:B------:R-:W-:Y:S01]  /*856b0*/  IADD3 R23, P5, PT, R23, R8.reuse, RZ ;  /* 0x0000000817177210 */ /* 0x080fe20007fbe0ff */
[--C-:B------:R-:W-:Y:S01]  /*856c0*/  IMAD.X R7, R7, 0x1, R0.reuse, P1 ;  /* 0x0000000107077824 */ /* 0x100fe200008e0600 */
[-C--:B------:R-:W-:Y:S01]  /*856d0*/  IADD3 R6, P1, PT, R6, R8.reuse, RZ ;  /* 0x0000000806067210 */ /* 0x080fe20007f3e0ff */
[--C-:B------:R-:W-:Y:S01]  /*856e0*/  IMAD.X R12, R12, 0x1, R0.reuse, P2 ;  /* 0x000000010c0c7824 */ /* 0x100fe200010e0600 */
[-C--:B------:R-:W-:Y:S01]  /*856f0*/  IADD3 R13, P2, PT, R13, R8.reuse, RZ ;  /* 0x000000080d0d7210 */ /* 0x080fe20007f5e0ff */
[--C-:B------:R-:W-:Y:S02]  /*85700*/  IMAD.X R14, R14, 0x1, R0.reuse, P3 ;  /* 0x000000010e0e7824 */ /* 0x100fe400018e0600 */
[----:B------:R-:W-:Y:S01]  /*85710*/  IMAD.X R16, R16, 0x1, R0, P4 ;  /* 0x0000000110107824 */ /* 0x000fe200020e0600 */
[----:B---3--:R-:W-:-:S02]  /*85720*/  IADD3 R3, P4, PT, R3, R8, RZ ;  /* 0x0000000803037210 */ /* 0x008fc40007f9e0ff */
        /* <DEDUP_REMOVED lines=31> */
[----:B------:R-:W-:Y:S04]  /*85920*/  STL [R1+0x165c], R17 ;  /* 0x00165c1101007387 */ /* 0x000fe80000100800 */
[----:B------:R-:W-:Y:S04]  /*85930*/  STL [R1+0x1630], R18 ;  /* 0x0016301201007387 */ /* 0x000fe80000100800 */
[----:B------:R-:W4:Y:S01]  /*85940*/  LDL.LU R5, [R1+0x1610] ;  /* 0x0016100001057983 */ /* 0x000f220000300800 */
[----:B------:R-:W-:Y:S01]  /*85950*/  IMAD.X R19, R19, 0x1, R0, P6 ;  /* 0x0000000113137824 */ /* 0x000fe200030e0600 */
[----:B------:R-:W-:-:S04]  /*85960*/  IADD3 R29, P6, PT, R29, R8, RZ ;  /* 0x000000081d1d7210 */ /* 0x000fc80007fde0ff */
[----:B------:R-:W-:Y:S04]  /*85970*/  STL [R1+0x1654], R19 ;  /* 0x0016541301007387 */ /* 0x000fe80000100800 */
[----:B----4-:R0:W-:Y:S04]  /*85980*/  STL [R1+0x292c], R5 ;  /* 0x00292c0501007387 */ /* 0x0101e80000100800 */
[----:B------:R-:W-:Y:S04]  /*85990*/  STL [R1+0x1628], R29 ;  /* 0x0016281d01007387 */ /* 0x000fe80000100800 */
[----:B0-----:R-:W4:Y:S01]  /*859a0*/  LDL.LU R5, [R1+0x163c] ;  /* 0x00163c0001057983 */ /* 0x001f220000300800 */
[----:B------:R-:W-:-:S05]  /*859b0*/  IMAD.X R2, R2, 0x1, R0, P1 ;  /* 0x0000000102027824 */ /* 0x000fca00008e0600 */
        /* <DEDUP_REMOVED lines=24> */
[----:B0-----:R-:W3:Y:S04]  /*85b40*/  LDL.LU R28, [R1+0x15ec] ;  /* 0x0015ec00011c7983 */ /* 0x001ee80000300800 */
[----:B------:R-:W3:Y:S04]  /*85b50*/  LDL.LU R15, [R1+0x15c0] ;  /* 0x0015c000010f7983 */ /* 0x000ee80000300800 */
[----:B------:R-:W3:Y:S04]  /*85b60*/  LDL.LU R16, [R1+0x15e4] ;  /* 0x0015e40001107983 */ /* 0x000ee80000300800 */
[----:B------:R-:W3:Y:S04]  /*85b70*/  LDL.LU R17, [R1+0x15b8] ;  /* 0x0015b80001117983 */ /* 0x000ee80000300800 */
[----:B------:R0:W-:Y:S04]  /*85b80*/  STL [R1+0x1644], R3 ;  /* 0x0016440301007387 */ /* 0x0001e80000100800 */
        /* <DEDUP_REMOVED lines=24> */
[--C-:B---3--:R-:W-:Y:S02]  /*85d10*/  IMAD.X R28, R28, 0x1, R0.reuse, P1 ;  /* 0x000000011c1c7824 */ /* 0x108fe400008e0600 */
[----:B------:R-:W-:Y:S01]  /*85d20*/  IMAD.X R13, R13, 0x1, R0, P6 ;  /* 0x000000010d0d7824 */ /* 0x000fe200030e0600 */
[----:B------:R-:W-:-:S02]  /*85d30*/  IADD3 R14, P6, PT, R14, R8, RZ ;  /* 0x000000080e0e7210 */ /* 0x000fc40007fde0ff */
        /* <DEDUP_REMOVED lines=27> */
[----:B0-----:R-:W3:Y:S04]  /*85ef0*/  LDL.LU R28, [R1+0x15a0] ;  /* 0x0015a000011c7983 */ /* 0x001ee80000300800 */
[----:B------:R-:W-:Y:S04]  /*85f00*/  STL [R1+0x15c8], R14 ;  /* 0x0015c80e01007387 */ /* 0x000fe80000100800 */
[----:B------:R-:W-:Y:S04]  /*85f10*/  STL [R1+0x15c0], R15 ;  /* 0x0015c00f01007387 */ /* 0x000fe80000100800 */
[----:B------:R-:W-:Y:S04]  /*85f20*/  STL [R1+0x15e4], R16 ;  /* 0x0015e41001007387 */ /* 0x000fe80000100800 */
[----:B------:R-:W-:Y:S04]  /*85f30*/  STL [R1+0x15b8], R17 ;  /* 0x0015b81101007387 */ /* 0x000fe80000100800 */
        /* <DEDUP_REMOVED lines=48> */
[--C-:B----4-:R-:W-:Y:S02]  /*86240*/  IMAD.X R3, R3, 0x1, R0.reuse, P3 ;  /* 0x0000000103037824 */ /* 0x110fe400018e0600 */
        /* <DEDUP_REMOVED lines=11> */
[-C--:B---3--:R-:W-:Y:S02]  /*86300*/  IADD3 R2, P3, PT, R2, R8.reuse, RZ ;  /* 0x0000000802027210 */ /* 0x088fe40007f7e0ff */
        /* <DEDUP_REMOVED lines=33> */
[----:B------:R-:W-:Y:S04]  /*86520*/  STL [R1+0x156c], R15 ;  /* 0x00156c0f01007387 */ /* 0x000fe80000100800 */
        /* <DEDUP_REMOVED lines=12> */
[-C--:B--2---:R-:W-:Y:S01]  /*865f0*/  IADD3 R3, P2, PT, R3, R8.reuse, RZ ;  /* 0x0000000803037210 */ /* 0x084fe20007f5e0ff */
[----:B---3--:R-:W-:Y:S02]  /*86600*/  IMAD.X R2, R2, 0x1, R0, P3 ;  /* 0x0000000102027824 */ /* 0x008fe400018e0600 */
[----:B----4-:R0:W-:Y:S04]  /*86610*/  STL [R1+0x2920], R5 ;  /* 0x0029200501007387 */ /* 0x0101e80000100800 */
[----:B0-----:R-:W2:Y:S04]  /*86620*/  LDL.LU R5, [R1+0x1520] ;  /* 0x0015200001057983 */ /* 0x001ea80000300800 */
[----:B------:R-:W3:Y:S04]  /*86630*/  LDL.LU R9, [R1+0x153c] ;  /* 0x00153c0001097983 */ /* 0x000ee80000300800 */
[----:B------:R-:W4:Y:S04]  /*86640*/  LDL.LU R28, [R1+0x1510] ;  /* 0x00151000011c7983 */ /* 0x000f280000300800 */
        /* <DEDUP_REMOVED lines=36> */
[----:B------:R-:W-:Y:S02]  /*86890*/  IMAD.X R20, R20, 0x1, R0, P1 ;  /* 0x0000000114147824 */ /* 0x000fe400008e0600 */
[----:B------:R0:W-:Y:S01]  /*868a0*/  STL [R1+0x1510], R28 ;  /* 0x0015101c01007387 */ /* 0x0001e20000100800 */
[----:B------:R-:W-:-:S02]  /*868b0*/  IADD3 R24, P1, PT, R24, R8, RZ ;  /* 0x0000000818187210 */ /* 0x000fc40007f3e0ff */
[----:B------:R-:W-:Y:S02]  /*868c0*/  IADD3.X R25, PT, PT, R25, R0, RZ, P2, !PT ;  /* 0x0000000019197210 */ /* 0x000fe400017fe4ff */
[-C--:B------:R-:W-:Y:S01]  /*868d0*/  IADD3 R26, P2, PT, R26, R8.reuse, RZ ;  /* 0x000000081a1a7210 */ /* 0x080fe20007f5e0ff */
[--C-:B------:R-:W-:Y:S01]  /*868e0*/  IMAD.X R27, R27, 0x1, R0.reuse, P3 ;  /* 0x000000011b1b7824 */ /* 0x100fe200018e0600 */
[-C--:B------:R-:W-:Y:S01]  /*868f0*/  IADD3 R22, P3, PT, R22, R8.reuse, RZ ;  /* 0x0000000816167210 */ /* 0x080fe20007f7e0ff */
[--C-:B------:R-:W-:Y:S02]  /*86900*/  IMAD.X R3, R3, 0x1, R0.reuse, P6 ;  /* 0x0000000103037824 */ /* 0x100fe400030e0600 */
        /* <DEDUP_REMOVED lines=13> */
[----:B0-----:R-:W2:Y:S04]  /*869e0*/  LDL.LU R28, [R1+0x14d4] ;  /* 0x0014d400011c7983 */ /* 0x001ea80000300800 */
        /* <DEDUP_REMOVED lines=27> */
[----:B------:R-:W4:Y:S04]  /*86ba0*/  LDL.LU R4, [R1+0x14cc] ;  /* 0x0014cc0001047983 */ /* 0x000f280000300800 */
[----:B------:R-:W-:Y:S04]  /*86bb0*/  STL [R1+0x14b8], R19 ;  /* 0x0014b81301007387 */ /* 0x000fe80000100800 */
[----:B------:R0:W-:Y:S04]  /*86bc0*/  STL [R1+0x14b0], R2 ;  /* 0x0014b00201007387 */ /* 0x0001e80000100800 */
[----:B------:R-:W-:Y:S04]  /*86bd0*/  STL [R1+0x14dc], R29 ;  /* 0x0014dc1d01007387 */ /* 0x000fe80000100800 */
[----:B0-----:R-:W2:Y:S04]  /*86be0*/  LDL.LU R2, [R1+0x14c4] ;  /* 0x0014c40001027983 */ /* 0x001ea80000300800 */
[----:B--2---:R0:W-:Y:S04]  /*86bf0*/  STL [R1+0x2918], R2 ;  /* 0x0029180201007387 */ /* 0x0041e80000100800 */
[----:B0-----:R-:W2:Y:S01]  /*86c00*/  LDL.LU R2, [R1+0x14a0] ;  /* 0x0014a00001027983 */ /* 0x001ea20000300800 */
[----:B------:R-:W-:-:S03]  /*86c10*/  IMAD.X R28, R28, 0x1, R0, P6 ;  /* 0x000000011c1c7824 */ /* 0x000fc600030e0600 */
[----:B------:R-:W2:Y:S04]  /*86c20*/  LDL.LU R5, [R1+0x1498] ;  /* 0x0014980001057983 */ /* 0x000ea80000300800 */
[----:B------:R-:W2:Y:S04]  /*86c30*/  LDL.LU R9, [R1+0x14bc] ;  /* 0x0014bc0001097983 */ /* 0x000ea80000300800 */
[----:B------:R-:W2:Y:S04]  /*86c40*/  LDL.LU R21, [R1+0x1490] ;  /* 0x0014900001157983 */ /* 0x000ea80000300800 */
[----:B------:R-:W2:Y:S04]  /*86c50*/  LDL.LU R20, [R1+0x14b4] ;  /* 0x0014b40001147983 */ /* 0x000ea80000300800 */
        /* <DEDUP_REMOVED lines=10> */
[----:B---3--:R-:W-:-:S03]  /*86d00*/  IADD3 R3, P6, PT, R3, R8, RZ ;  /* 0x0000000803037210 */ /* 0x008fc60007fde0ff */
        /* <DEDUP_REMOVED lines=8> */
[----:B------:R-:W3:Y:S01]  /*86d90*/  LDL.LU R18, [R1+0x1448] ;  /* 0x0014480001127983 */ /* 0x000ee20000300800 */
[----:B----4-:R-:W-:-:S03]  /*86da0*/  IMAD.X R4, R4, 0x1, R0, P1 ;  /* 0x0000000104047824 */ /* 0x010fc600008e0600 */
[----:B------:R-:W4:Y:S04]  /*86db0*/  LDL.LU R19, [R1+0x146c] ;  /* 0x00146c0001137983 */ /* 0x000f280000300800 */
[----:B------:R-:W3:Y:S04]  /*86dc0*/  LDL.LU R29, [R1+0x1440] ;  /* 0x00144000011d7983 */ /* 0x000ee80000300800 */
[----:B0-----:R-:W3:Y:S04]  /*86dd0*/  LDL.LU R28, [R1+0x1464] ;  /* 0x00146400011c7983 */ /* 0x001ee80000300800 */
[----:B-1----:R-:W3:Y:S04]  /*86de0*/  LDL.LU R3, [R1+0x1438] ;  /* 0x0014380001037983 */ /* 0x002ee80000300800 */
[----:B------:R0:W-:Y:S02]  /*86df0*/  STL [R1+0x14cc], R4 ;  /* 0x0014cc0401007387 */ /* 0x0001e40000100800 */
[----:B0-----:R-:W0:Y:S01]  /*86e00*/  LDC R4, c[0x0][0x3ac] ;  /* 0x0000eb00ff047b82 */ /* 0x001e220000000800 */
[----:B--2---:R-:W-:-:S05]  /*86e10*/  IADD3 R2, P1, PT, R2, R8, RZ ;  /* 0x0000000802027210 */ /* 0x004fca0007f3e0ff */
[----:B------:R1:W-:Y:S04]  /*86e20*/  STL [R1+0x14a0], R2 ;  /* 0x0014a00201007387 */ /* 0x0003e80000100800 */
[----:B-1----:R-:W2:Y:S01]  /*86e30*/  LDL.LU R2, [R1+0x2918] ;  /* 0x0029180001027983 */ /* 0x002ea20000300800 */
[----:B0-----:R-:W-:Y:S02]  /*86e40*/  IMAD.SHL.U32 R4, R4, 0x80, RZ ;  /* 0x0000008004047824 */ /* 0x001fe400078e00ff */
[--C-:B------:R-:W-:Y:S02]  /*86e50*/  IMAD.X R9, R9, 0x1, R0.reuse, P3 ;  /* 0x0000000109097824 */ /* 0x100fe400018e0600 */
[----:B------:R-:W-:Y:S01]  /*86e60*/  IMAD.SHL.U32 R4, R4, 0x2, RZ ;  /* 0x0000000204047824 */ /* 0x000fe200078e00ff */
[----:B------:R-:W-:Y:S01]  /*86e70*/  IADD3 R21, P3, PT, R21, R8, RZ ;  /* 0x0000000815157210 */ /* 0x000fe20007f7e0ff */
[----:B------:R-:W-:-:S02]  /*86e80*/  IMAD.X R20, R20, 0x1, R0, P4 ;  /* 0x0000000114147824 */ /* 0x000fc400020e0600 */
[----:B--2---:R-:W-:-:S05]  /*86e90*/  IMAD.X R2, R2, 0x1, R0, P2 ;  /* 0x0000000102027824 */ /* 0x004fca00010e0600 */
[----:B------:R0:W-:Y:S04]  /*86ea0*/  STL [R1+0x14c4], R2 ;  /* 0x0014c40201007387 */ /* 0x0001e80000100800 */
[----:B0-----:R-:W2:Y:S01]  /*86eb0*/  LDL.LU R2, [R1+0x2914] ;  /* 0x0029140001027983 */ /* 0x001ea20000300800 */
[----:B------:R-:W-:Y:S02]  /*86ec0*/  IADD3 R5, P2, PT, R5, R8, RZ ;  /* 0x0000000805057210 */ /* 0x000fe40007f5e0ff */
[-C--:B------:R-:W-:Y:S01]  /*86ed0*/  IADD3 R24, P4, PT, R24, R4.reuse, RZ ;  /* 0x0000000418187210 */ /* 0x080fe20007f9e0ff */
[--C-:B------:R-:W-:Y:S01]  /*86ee0*/  IMAD.X R25, R25, 0x1, R0.reuse, P5 ;  /* 0x0000000119197824 */ /* 0x100fe200028e0600 */
[----:B------:R-:W-:Y:S01]  /*86ef0*/  IADD3 R26, P5, PT, R26, R4, RZ ;  /* 0x000000041a1a7210 */ /* 0x000fe20007fbe0ff */
[----:B------:R-:W-:Y:S04]  /*86f00*/  STL [R1+0x1498], R5 ;  /* 0x0014980501007387 */ /* 0x000fe80000100800 */
[----:B------:R-:W-:Y:S04]  /*86f10*/  STL [R1+0x14bc], R9 ;  /* 0x0014bc0901007387 */ /* 0x000fe80000100800 */
[----:B------:R-:W-:Y:S01]  /*86f20*/  STL [R1+0x1490], R21 ;  /* 0x0014901501007387 */ /* 0x000fe20000100800 */
[----:B------:R-:W-:-:S03]  /*86f30*/  IMAD.X R27, R27, 0x1, R0, P6 ;  /* 0x000000011b1b7824 */ /* 0x000fc600030e0600 */
[----:B------:R-:W-:Y:S01]  /*86f40*/  STL [R1+0x14b4], R20 ;  /* 0x0014b41401007387 */ /* 0x000fe20000100800 */
[----:B------:R-:W-:-:S03]  /*86f50*/  IADD3 R22, P6, PT, R22, R4, RZ ;  /* 0x0000000416167210 */ /* 0x000fc60007fde0ff */
[----:B------:R-:W-:Y:S01]  /*86f60*/  STL [R1+0x1488], R24 ;  /* 0x0014881801007387 */ /* 0x000fe20000100800 */
[----:B------:R-:W-:-:S03]  /*86f70*/  IMAD.X R23, R23, 0x1, R0, P1 ;  /* 0x0000000117177824 */ /* 0x000fc600008e0600 */
[----:B------:R-:W-:Y:S01]  /*86f80*/  STL [R1+0x14ac], R25 ;  /* 0x0014ac1901007387 */ /* 0x000fe20000100800 */
[----:B------:R-:W-:-:S03]  /*86f90*/  IADD3 R11, P1, PT, R11, R4, RZ ;  /* 0x000000040b0b7210 */ /* 0x000fc60007f3e0ff */
[----:B------:R-:W-:Y:S04]  /*86fa0*/  STL [R1+0x1480], R26 ;  /* 0x0014801a01007387 */ /* 0x000fe80000100800 */
[----:B------:R-:W-:Y:S01]  /*86fb0*/  STL [R1+0x14a4], R27 ;  /* 0x0014a41b01007387 */ /* 0x000fe20000100800 */
[----:B------:R-:W-:-:S03]  /*86fc0*/  IMAD.X R10, R10, 0x1, R0, P2 ;  /* 0x000000010a0a7824 */ /* 0x000fc600010e0600 */
[----:B------:R-:W-:Y:S01]  /*86fd0*/  STL [R1+0x1478], R22 ;  /* 0x0014781601007387 */ /* 0x000fe20000100800 */
[----:B------:R-:W-:-:S03]  /*86fe0*/  IADD3 R7, P2, PT, R7, R4, RZ ;  /* 0x0000000407077210 */ /* 0x000fc60007f5e0ff */
[----:B------:R-:W-:Y:S01]  /*86ff0*/  STL [R1+0x149c], R23 ;  /* 0x00149c1701007387 */ /* 0x000fe20000100800 */
[----:B---3--:R-:W-:-:S03]  /*87000*/  IMAD.X R6, R6, 0x1, R0, P3 ;  /* 0x0000000106067824 */ /* 0x008fc600018e0600 */
[----:B------:R-:W-:Y:S01]  /*87010*/  STL [R1+0x1470], R11 ;  /* 0x0014700b01007387 */ /* 0x000fe20000100800 */
[----:B------:R-:W-:-:S03]  /*87020*/  IADD3 R12, P3, PT, R12, R4, RZ ;  /* 0x000000040c0c7210 */ /* 0x000fc60007f7e0ff */
[----:B------:R-:W-:Y:S04]  /*87030*/  STL [R1+0x2810], R0 ;  /* 0x0028100001007387 */ /* 0x000fe80000100800 */
[----:B------:R-:W-:Y:S04]  /*87040*/  STL [R1+0x1494], R10 ;  /* 0x0014940a01007387 */ /* 0x000fe80000100800 */
[----:B------:R-:W-:Y:S04]  /*87050*/  STL [R1+0x1468], R7 ;  /* 0x0014680701007387 */ /* 0x000fe80000100800 */
[----:B------:R-:W-:Y:S04]  /*87060*/  STL [R1+0x148c], R6 ;  /* 0x00148c0601007387 */ /* 0x000fe80000100800 */
[----:B------:R-:W-:Y:S01]  /*87070*/  STL [R1+0x1460], R12 ;  /* 0x0014600c01007387 */ /* 0x000fe20000100800 */
[--C-:B--2---:R-:W-:Y:S01]  /*87080*/  IMAD.X R13, R13, 0x1, R2.reuse, P4 ;  /* 0x000000010d0d7824 */ /* 0x104fe200020e0602 */
[-C--:B------:R-:W-:Y:S01]  /*87090*/  IADD3 R14, P4, PT, R14, R4.reuse, RZ ;  /* 0x000000040e0e7210 */ /* 0x080fe20007f9e0ff */
[--C-:B------:R-:W-:Y:S01]  /*870a0*/  IMAD.X R15, R15, 0x1, R2.reuse, P5 ;  /* 0x000000010f0f7824 */ /* 0x100fe200028e0602 */
[-C--:B------:R-:W-:Y:S01]  /*870b0*/  IADD3 R16, P5, PT, R16, R4.reuse, RZ ;  /* 0x0000000410107210 */ /* 0x080fe20007fbe0ff */
[----:B------:R-:W-:Y:S01]  /*870c0*/  IMAD.X R17, R17, 0x1, R2, P6 ;  /* 0x0000000111117824 */ /* 0x000fe200030e0602 */
[----:B------:R-:W-:Y:S01]  /*870d0*/  STL [R1+0x1484], R13 ;  /* 0x0014840d01007387 */ /* 0x000fe20000100800 */
[----:B------:R-:W-:-:S03]  /*870e0*/  IADD3 R18, P6, PT, R18, R4, RZ ;  /* 0x0000000412127210 */ /* 0x000fc60007fde0ff */
[----:B------:R-:W-:Y:S01]  /*870f0*/  STL [R1+0x1458], R14 ;  /* 0x0014580e01007387 */ /* 0x000fe20000100800 */
[----:B----4-:R-:W-:-:S03]  /*87100*/  IMAD.X R19, R19, 0x1, R2, P1 ;  /* 0x0000000113137824 */ /* 0x010fc600008e0602 */
[----:B------:R-:W-:Y:S04]  /*87110*/  STL [R1+0x147c], R15 ;  /* 0x00147c0f01007387 */ /* 0x000fe80000100800 */
[----:B------:R-:W-:Y:S01]  /*87120*/  STL [R1+0x1450], R16 ;  /* 0x0014501001007387 */ /* 0x000fe20000100800 */
[----:B------:R-:W-:-:S03]  /*87130*/  IADD3 R29, P1, PT, R29, R4, RZ ;  /* 0x000000041d1d7210 */ /* 0x000fc60007f3e0ff */
        /* <DEDUP_REMOVED lines=479> */
[----:B------:R-:W-:Y:S01]  /*88f30*/  IADD3.X R3, PT, PT, R3, R2, RZ, P2, !PT ;  /* 0x0000000203037210 */ /* 0x000fe200017fe4ff */
        /* <DEDUP_REMOVED lines=1081> */
[----:B--2---:R-:W-:-:S05]  /*8d2d0*/  IADD3.X R0, PT, PT, R0, R2, RZ, P2, !PT ;  /* 0x0000000200007210 */ /* 0x004fca00017fe4ff */
        /* <DEDUP_REMOVED lines=12> */
[----:B------:R-:W-:Y:S01]  /*8d3a0*/  IMAD.X R7, R7, 0x1, R2, P6 ;  /* 0x0000000107077824 */ /* 0x000fe200030e0602 */
[----:B------:R-:W-:-:S02]  /*8d3b0*/  IADD3 R6, P6, PT, R6, R4, RZ ;  /* 0x0000000406067210 */ /* 0x000fc40007fde0ff */
[----:B--2---:R-:W-:-:S05]  /*8d3c0*/  IADD3 R0, P3, PT, R0, R4, RZ ;  /* 0x0000000400007210 */ /* 0x004fca0007f7e0ff */
[----:B------:R0:W-:Y:S04]  /*8d3d0*/  STL [R1+0x2798], R0 ;  /* 0x0027980001007387 */ /* 0x0001e80000100800 */
[----:B0-----:R0:W5:Y:S04]  /*8d3e0*/  LDL.LU R0, [R1+0x2810] ;  /* 0x0028100001007983 */ /* 0x0011680000300800 */
[----:B------:R1:W-:Y:S04]  /*8d3f0*/  STL [R1+0x2764], R20 ;  /* 0x0027641401007387 */ /* 0x0003e80000100800 */
[----:B-1----:R0:W5:Y:S04]  /*8d400*/  LDL.LU R20, [R1+0x280c] ;  /* 0x00280c0001147983 */ /* 0x0021680000300800 */
[----:B------:R1:W-:Y:S04]  /*8d410*/  STL [R1+0x27a0], R21 ;  /* 0x0027a01501007387 */ /* 0x0003e80000100800 */
[----:B-1----:R0:W5:Y:S04]  /*8d420*/  LDL.LU R21, [R1+0x2808] ;  /* 0x0028080001157983 */ /* 0x0021680000300800 */
[----:B------:R1:W-:Y:S04]  /*8d430*/  STL [R1+0x276c], R11 ;  /* 0x00276c0b01007387 */ /* 0x0003e80000100800 */
[----:B-1----:R-:W2:Y:S04]  /*8d440*/  LDL.LU R11, [R1+0x2804] ;  /* 0x00280400010b7983 */ /* 0x002ea80000300800 */
[----:B------:R1:W-:Y:S04]  /*8d450*/  STL [R1+0x27a8], R10 ;  /* 0x0027a80a01007387 */ /* 0x0003e80000100800 */
[----:B-1----:R-:W3:Y:S04]  /*8d460*/  LDL.LU R10, [R1+0x2800] ;  /* 0x00280000010a7983 */ /* 0x002ee80000300800 */
[----:B------:R1:W-:Y:S04]  /*8d470*/  STL [R1+0x2774], R7 ;  /* 0x0027740701007387 */ /* 0x0003e80000100800 */
[----:B-1----:R-:W4:Y:S04]  /*8d480*/  LDL.LU R7, [R1+0x27fc] ;  /* 0x0027fc0001077983 */ /* 0x002f280000300800 */
[----:B------:R1:W-:Y:S04]  /*8d490*/  STL [R1+0x27b0], R6 ;  /* 0x0027b00601007387 */ /* 0x0003e80000100800 */
[----:B-1----:R-:W4:Y:S01]  /*8d4a0*/  LDL.LU R6, [R1+0x27f8] ;  /* 0x0027f80001067983 */ /* 0x002f220000300800 */
[--C-:B------:R-:W-:Y:S01]  /*8d4b0*/  IMAD.X R29, R29, 0x1, R2.reuse, P1 ;  /* 0x000000011d1d7824 */ /* 0x100fe200008e0602 */
[-C--:B------:R-:W-:Y:S01]  /*8d4c0*/  IADD3 R28, P1, PT, R28, R4.reuse, RZ ;  /* 0x000000041c1c7210 */ /* 0x080fe20007f3e0ff */
[--C-:B------:R-:W-:Y:S01]  /*8d4d0*/  IMAD.X R3, R3, 0x1, R2.reuse, P2 ;  /* 0x0000000103037824 */ /* 0x100fe200010e0602 */
[-C--:B------:R-:W-:Y:S01]  /*8d4e0*/  IADD3 R5, P2, PT, R5, R4.reuse, RZ ;  /* 0x0000000405057210 */ /* 0x080fe20007f5e0ff */
[--C-:B------:R-:W-:Y:S01]  /*8d4f0*/  IMAD.X R9, R9, 0x1, R2.reuse, P3 ;  /* 0x0000000109097824 */ /* 0x100fe200018e0602 */
[----:B------:R1:W-:Y:S01]  /*8d500*/  STL [R1+0x277c], R29 ;  /* 0x00277c1d01007387 */ /* 0x0003e20000100800 */
[-C--:B------:R-:W-:Y:S01]  /*8d510*/  IADD3 R8, P3, PT, R8, R4.reuse, RZ ;  /* 0x0000000408087210 */ /* 0x080fe20007f7e0ff */
[--C-:B------:R-:W-:Y:S01]  /*8d520*/  IMAD.X R24, R24, 0x1, R2.reuse, P4 ;  /* 0x0000000118187824 */ /* 0x100fe200020e0602 */
[-C--:B------:R-:W-:Y:S01]  /*8d530*/  IADD3 R25, P4, PT, R25, R4.reuse, RZ ;  /* 0x0000000419197210 */ /* 0x080fe20007f9e0ff */
[--C-:B------:R-:W-:Y:S01]  /*8d540*/  IMAD.X R26, R26, 0x1, R2.reuse, P5 ;  /* 0x000000011a1a7824 */ /* 0x100fe200028e0602 */
[-C--:B------:R-:W-:Y:S01]  /*8d550*/  IADD3 R27, P5, PT, R27, R4.reuse, RZ ;  /* 0x000000041b1b7210 */ /* 0x080fe20007fbe0ff */
[----:B-1----:R0:W5:Y:S04]  /*8d560*/  LDL.LU R29, [R1+0x27f4] ;  /* 0x0027f400011d7983 */ /* 0x0021680000300800 */
[----:B------:R1:W-:Y:S01]  /*8d570*/  STL [R1+0x27b8], R28 ;  /* 0x0027b81c01007387 */ /* 0x0003e20000100800 */
[--C-:B------:R-:W-:Y:S01]  /*8d580*/  IMAD.X R22, R22, 0x1, R2.reuse, P6 ;  /* 0x0000000116167824 */ /* 0x100fe200030e0602 */
[-C--:B------:R-:W-:Y:S01]  /*8d590*/  IADD3 R23, P6, PT, R23, R4.reuse, RZ ;  /* 0x0000000417177210 */ /* 0x080fe20007fde0ff */
[----:B------:R-:W-:Y:S01]  /*8d5a0*/  IMAD.X R12, R12, 0x1, R2, P1 ;  /* 0x000000010c0c7824 */ /* 0x000fe200008e0602 */
[----:B-1----:R0:W5:Y:S04]  /*8d5b0*/  LDL.LU R28, [R1+0x27f0] ;  /* 0x0027f000011c7983 */ /* 0x0021680000300800 */
[----:B------:R1:W-:Y:S04]  /*8d5c0*/  STL [R1+0x2784], R3 ;  /* 0x0027840301007387 */ /* 0x0003e80000100800 */
[----:B------:R2:W-:Y:S04]  /*8d5d0*/  STL [R1+0x27c0], R5 ;  /* 0x0027c00501007387 */ /* 0x0005e80000100800 */
[----:B------:R3:W-:Y:S04]  /*8d5e0*/  STL [R1+0x278c], R9 ;  /* 0x00278c0901007387 */ /* 0x0007e80000100800 */
[----:B------:R0:W-:Y:S04]  /*8d5f0*/  STL [R1+0x27c8], R8 ;  /* 0x0027c80801007387 */ /* 0x0001e80000100800 */
[----:B------:R0:W-:Y:S04]  /*8d600*/  STL [R1+0x2794], R24 ;  /* 0x0027941801007387 */ /* 0x0001e80000100800 */
[----:B------:R0:W-:Y:S04]  /*8d610*/  STL [R1+0x27d0], R25 ;  /* 0x0027d01901007387 */ /* 0x0001e80000100800 */
[----:B------:R0:W-:Y:S01]  /*8d620*/  STL [R1+0x279c], R26 ;  /* 0x00279c1a01007387 */ /* 0x0001e20000100800 */
[----:B-1----:R-:W1:Y:S01]  /*8d630*/  S2R R3, SR_TID.X ;  /* 0x0000000000037919 */ /* 0x002e620000002100 */
[----:B------:R-:W-:-:S02]  /*8d640*/  IADD3 R13, P1, PT, R13, R4, RZ ;  /* 0x000000040d0d7210 */ /* 0x000fc40007f3e0ff */
[----:B------:R0:W-:Y:S01]  /*8d650*/  STL [R1+0x27d8], R27 ;  /* 0x0027d81b01007387 */ /* 0x0001e20000100800 */
[----:B------:R-:W-:-:S03]  /*8d660*/  IMAD.X R14, R14, 0x1, R2, P2 ;  /* 0x000000010e0e7824 */ /* 0x000fc600010e0602 */
        /* <DEDUP_REMOVED lines=8> */
[----:B------:R0:W-:Y:S04]  /*8d6f0*/  STL [R1+0x27b4], R14 ;  /* 0x0027b40e01007387 */ /* 0x0001e80000100800 */
[----:B------:R0:W-:Y:S01]  /*8d700*/  STL [R1+0x27bc], R15 ;  /* 0x0027bc0f01007387 */ /* 0x0001e20000100800 */
[----:B------:R-:W-:-:S03]  /*8d710*/  IMAD.X R19, R19, 0x1, R2, P1 ;  /* 0x0000000113137824 */ /* 0x000fc600008e0602 */
[----:B------:R0:W-:Y:S04]  /*8d720*/  STL [R1+0x27c4], R16 ;  /* 0x0027c41001007387 */ /* 0x0001e80000100800 */
[----:B------:R0:W-:Y:S04]  /*8d730*/  STL [R1+0x27cc], R17 ;  /* 0x0027cc1101007387 */ /* 0x0001e80000100800 */
[----:B------:R0:W-:Y:S01]  /*8d740*/  STL [R1+0x27d4], R18 ;  /* 0x0027d41201007387 */ /* 0x0001e20000100800 */
[----:B-1----:R-:W-:-:S05]  /*8d750*/  LOP3.LUT R3, R3, 0x3f, RZ, 0xc0, !PT ;  /* 0x0000003f03037812 */ /* 0x002fca00078ec0ff */
[----:B------:R-:W-:Y:S02]  /*8d760*/  IMAD.SHL.U32 R3, R3, 0x2, RZ ;  /* 0x0000000203037824 */ /* 0x000fe400078e00ff */
[----:B--2---:R-:W-:Y:S02]  /*8d770*/  IMAD.MOV.U32 R5, RZ, RZ, R11 ;  /* 0x000000ffff057224 */ /* 0x004fe400078e000b */
[----:B---3--:R-:W-:Y:S02]  /*8d780*/  IMAD.MOV.U32 R9, RZ, RZ, R10 ;  /* 0x000000ffff097224 */ /* 0x008fe400078e000a */
[----:B----4-:R-:W-:-:S05]  /*8d790*/  IMAD.MOV.U32 R4, RZ, RZ, R7 ;  /* 0x000000ffff047224 */ /* 0x010fca00078e0007 */
[----:B------:R2:W-:Y:S04]  /*8d7a0*/  STL.64 [R1+0xdc0], R4 ;  /* 0x000dc00401007387 */ /* 0x0005e80000100a00 */
[----:B------:R2:W-:Y:S01]  /*8d7b0*/  STL [R1+0x27dc], R19 ;  /* 0x0027dc1301007387 */ /* 0x0005e20000100800 */
[----:B0-----:R-:W-:-:S05]  /*8d7c0*/  IMAD.MOV.U32 R8, RZ, RZ, R6 ;  /* 0x000000ffff087224 */ /* 0x001fca00078e0006 */
[----:B------:R2:W-:Y:S01]  /*8d7d0*/  STL.64 [R1+0xdc8], R8 ;  /* 0x000dc80801007387 */ /* 0x0005e20000100a00 */
[----:B------:R-:W-:Y:S05]  /*8d7e0*/  @P0 BRA `(.L_x_1) ;  /* 0xfffff8f000100947 */ /* 0x000fea000383ffff */
[----:B------:R-:W3:Y:S04]  /*8d7f0*/  LDL.LU R3, [R1+0x73c] ;  /* 0x00073c0001037983 */ /* 0x000ee80000300800 */
[----:B------:R-:W4:Y:S04]  /*8d800*/  LDL.LU R2, [R1+0x8b4] ;  /* 0x0008b40001027983 */ /* 0x000f280000300800 */
[----:B-----5:R-:W4:Y:S04]  /*8d810*/  LDL.LU R0, [R1+0x734] ;  /* 0x0007340001007983 */ /* 0x020f280000300800 */
[----:B--2---:R-:W2:Y:S04]  /*8d820*/  LDL.LU R7, [R1+0x2cc] ;  /* 0x0002cc0001077983 */ /* 0x004ea80000300800 */
        /* <DEDUP_REMOVED lines=22> */
[----:B0-----:R-:W3:Y:S04]  /*8d990*/  LDL.LU R28, [R1+0x8bc] ;  /* 0x0008bc00011c7983 */ /* 0x001ee80000300800 */
[----:B------:R-:W-:Y:S01]  /*8d9a0*/  STL [R1+0x27f0], R29 ;  /* 0x0027f01d01007387 */ /* 0x000fe20000100800 */
[----:B----4-:R-:W-:-:S02]  /*8d9b0*/  F2FP.BF16.F32.PACK_AB R2, R2, R0 ;  /* 0x000000000202723e */ /* 0x010fc400000010ff */
[----:B--2---:R-:W-:Y:S02]  /*8d9c0*/  F2FP.BF16.F32.PACK_AB R0, R7, R11 ;  /* 0x0000000b0700723e */ /* 0x004fe400000010ff */
[----:B---3--:R-:W-:-:S05]  /*8d9d0*/  F2FP.BF16.F32.PACK_AB R3, R28, R3 ;  /* 0x000000031c03723e */ /* 0x008fca00000010ff */
[----:B------:R0:W-:Y:S04]  /*8d9e0*/  STL [R1+0x39c], R3 ;  /* 0x00039c0301007387 */ /* 0x0001e80000100800 */
[----:B------:R1:W-:Y:S04]  /*8d9f0*/  STL [R1+0x398], R2 ;  /* 0x0003980201007387 */ /* 0x0003e80000100800 */
[----:B------:R2:W-:Y:S01]  /*8da00*/  STL [R1+0x394], R0 ;  /* 0x0003940001007387 */ /* 0x0005e20000100800 */
[----:B0-----:R-:W-:Y:S02]  /*8da10*/  F2FP.BF16.F32.PACK_AB R3, R6, R10 ;  /* 0x0000000a0603723e */ /* 0x001fe400000010ff */
[----:B-1----:R-:W-:-:S03]  /*8da20*/  F2FP.BF16.F32.PACK_AB R2, R5, R9 ;  /* 0x000000090502723e */ /* 0x002fc600000010ff */
[----:B------:R0:W-:Y:S01]  /*8da30*/  STL [R1+0x390], R3 ;  /* 0x0003900301007387 */ /* 0x0001e20000100800 */
[----:B--2---:R-:W-:-:S03]  /*8da40*/  F2FP.BF16.F32.PACK_AB R0, R8, R4 ;  /* 0x000000040800723e */ /* 0x004fc600000010ff */
[----:B------:R1:W-:Y:S04]  /*8da50*/  STL [R1+0x3ac], R2 ;  /* 0x0003ac0201007387 */ /* 0x0003e80000100800 */
[----:B------:R2:W-:Y:S01]  /*8da60*/  STL [R1+0x3a8], R0 ;  /* 0x0003a80001007387 */ /* 0x0005e20000100800 */
[----:B0-----:R-:W-:Y:S02]  /*8da70*/  F2FP.BF16.F32.PACK_AB R3, R24, R25 ;  /* 0x000000191803723e */ /* 0x001fe400000010ff */
[----:B-1----:R-:W-:-:S03]  /*8da80*/  F2FP.BF16.F32.PACK_AB R2, R26, R27 ;  /* 0x0000001b1a02723e */ /* 0x002fc600000010ff */
[----:B------:R0:W-:Y:S01]  /*8da90*/  STL [R1+0x3a4], R3 ;  /* 0x0003a40301007387 */ /* 0x0001e20000100800 */
[----:B------:R-:W-:Y:S02]  /*8daa0*/  F2FP.BF16.F32.PACK_AB R27, R16, R17 ;  /* 0x00000011101b723e */ /* 0x000fe400000010ff */
[----:B--2---:R-:W-:Y:S01]  /*8dab0*/  F2FP.BF16.F32.PACK_AB R0, R21, R22 ;  /* 0x000000161500723e */ /* 0x004fe200000010ff */
[----:B------:R1:W-:Y:S01]  /*8dac0*/  STL [R1+0x3a0], R2 ;  /* 0x0003a00201007387 */ /* 0x0003e20000100800 */
[----:B------:R-:W-:-:S03]  /*8dad0*/  F2FP.BF16.F32.PACK_AB R26, R18, R19 ;  /* 0x00000013121a723e */ /* 0x000fc600000010ff */
[----:B------:R2:W-:Y:S01]  /*8dae0*/  STL [R1+0x38c], R0 ;  /* 0x00038c0001007387 */ /* 0x0005e20000100800 */
[----:B0-----:R-:W-:Y:S02]  /*8daf0*/  F2FP.BF16.F32.PACK_AB R3, R20, R23 ;  /* 0x000000171403723e */ /* 0x001fe400000010ff */
[----:B-1----:R-:W-:-:S03]  /*8db00*/  F2FP.BF16.F32.PACK_AB R2, R12, R13 ;  /* 0x0000000d0c02723e */ /* 0x002fc600000010ff */
[----:B------:R-:W-:Y:S01]  /*8db10*/  STL [R1+0x388], R3 ;  /* 0x0003880301007387 */ /* 0x000fe20000100800 */
[----:B--2---:R-:W-:-:S03]  /*8db20*/  F2FP.BF16.F32.PACK_AB R0, R14, R15 ;  /* 0x0000000f0e00723e */ /* 0x004fc600000010ff */
[----:B------:R-:W-:Y:S04]  /*8db30*/  STL [R1+0x384], R2 ;  /* 0x0003840201007387 */ /* 0x000fe80000100800 */
[----:B------:R-:W-:Y:S04]  /*8db40*/  STL [R1+0x27f8], R27 ;  /* 0x0027f81b01007387 */ /* 0x000fe80000100800 */
[----:B------:R-:W-:Y:S04]  /*8db50*/  STL [R1+0x380], R0 ;  /* 0x0003800001007387 */ /* 0x000fe80000100800 */
[----:B------:R-:W2:Y:S04]  /*8db60*/  LDL.LU R25, [R1+0x828] ;  /* 0x0008280001197983 */ /* 0x000ea80000300800 */
[----:B------:R-:W3:Y:S04]  /*8db70*/  LDL.LU R24, [R1+0x820] ;  /* 0x0008200001187983 */ /* 0x000ee80000300800 */
[----:B---3--:R0:W-:Y:S04]  /*8db80*/  STL [R1+0x2c00], R24 ;  /* 0x002c001801007387 */ /* 0x0081e80000100800 */
[----:B0-----:R-:W2:Y:S04]  /*8db90*/  LDL.LU R24, [R1+0x628] ;  /* 0x0006280001187983 */ /* 0x001ea80000300800 */
[----:B------:R-:W3:Y:S04]  /*8dba0*/  LDL.LU R23, [R1+0x76c] ;  /* 0x00076c0001177983 */ /* 0x000ee80000300800 */
[----:B---3--:R0:W-:Y:S04]  /*8dbb0*/  STL [R1+0x2bfc], R23 ;  /* 0x002bfc1701007387 */ /* 0x0081e80000100800 */
[----:B0-----:R-:W3:Y:S04]  /*8dbc0*/  LDL.LU R23, [R1+0x620] ;  /* 0x0006200001177983 */ /* 0x001ee80000300800 */
[----:B------:R-:W4:Y:S04]  /*8dbd0*/  LDL.LU R22, [R1+0x764] ;  /* 0x0007640001167983 */ /* 0x000f280000300800 */
[----:B----4-:R0:W-:Y:S04]  /*8dbe0*/  STL [R1+0x2bf8], R22 ;  /* 0x002bf81601007387 */ /* 0x0101e80000100800 */
[----:B0-----:R-:W4:Y:S04]  /*8dbf0*/  LDL.LU R22, [R1+0x8cc] ;  /* 0x0008cc0001167983 */ /* 0x001f280000300800 */
[----:B------:R-:W2:Y:S04]  /*8dc00*/  LDL.LU R21, [R1+0x46c] ;  /* 0x00046c0001157983 */ /* 0x000ea80000300800 */
[----:B--2---:R0:W-:Y:S04]  /*8dc10*/  STL [R1+0x2bf4], R21 ;  /* 0x002bf41501007387 */ /* 0x0041e80000100800 */
[----:B0-----:R-:W2:Y:S04]  /*8dc20*/  LDL.LU R21, [R1+0x8c4] ;  /* 0x0008c40001157983 */ /* 0x001ea80000300800 */
[----:B------:R-:W2:Y:S04]  /*8dc30*/  LDL.LU R20, [R1+0x464] ;  /* 0x0004640001147983 */ /* 0x000ea80000300800 */
[----:B--2---:R0:W-:Y:S04]  /*8dc40*/  STL [R1+0x2bf0], R20 ;  /* 0x002bf01401007387 */ /* 0x0041e80000100800 */
[----:B0-----:R-:W2:Y:S04]  /*8dc50*/  LDL.LU R20, [R1+0x2dc] ;  /* 0x0002dc0001147983 */ /* 0x001ea80000300800 */
[----:B------:R-:W2:Y:S04]  /*8dc60*/  LDL.LU R27, [R1+0x990] ;  /* 0x00099000011b7983 */ /* 0x000ea80000300800 */
[----:B--2---:R0:W-:Y:S04]  /*8dc70*/  STL [R1+0x2bc0], R27 ;  /* 0x002bc01b01007387 */ /* 0x0041e80000100800 */
[----:B0-----:R-:W2:Y:S04]  /*8dc80*/  LDL.LU R27, [R1+0x8c0] ;  /* 0x0008c000011b7983 */ /* 0x001ea80000300800 */
        /* <DEDUP_REMOVED lines=20> */
[----:B0-----:R-:W2:Y:S01]  /*8ddd0*/  LDL.LU R29, [R1+0x994] ;  /* 0x00099400011d7983 */ /* 0x001ea20000300800 */
[----:B------:R-:W-:-:S03]  /*8dde0*/  F2FP.BF16.F32.PACK_AB R25, R24, R25 ;  /* 0x000000191819723e */ /* 0x000fc600000010ff */
[----:B--2---:R0:W-:Y:S04]  /*8ddf0*/  STL [R1+0x2be8], R29 ;  /* 0x002be81d01007387 */ /* 0x0041e80000100800 */
        /* <DEDUP_REMOVED lines=22> */
[----:B0-----:R-:W2:Y:S04]  /*8df60*/  LDL.LU R26, [R1+0xad8] ;  /* 0x000ad800011a7983 */ /* 0x001ea80000300800 */
[----:B------:R-:W3:Y:S04]  /*8df70*/  LDL.LU R24, [R1+0x2c00] ;  /* 0x002c000001187983 */ /* 0x000ee80000300800 */
[----:B------:R0:W-:Y:S04]  /*8df80*/  STL [R1+0x2800], R25 ;  /* 0x0028001901007387 */ /* 0x0001e80000100800 */
[----:B0-----:R-:W2:Y:S01]  /*8df90*/  LDL.LU R25, [R1+0x998] ;  /* 0x0009980001197983 */ /* 0x001ea20000300800 */
[----:B---3--:R-:W-:-:S03]  /*8dfa0*/  F2FP.BF16.F32.PACK_AB R24, R23, R24 ;  /* 0x000000181718723e */ /* 0x008fc600000010ff */
[----:B------:R-:W4:Y:S04]  /*8dfb0*/  LDL.LU R23, [R1+0x2bfc] ;  /* 0x002bfc0001177983 */ /* 0x000f280000300800 */
[----:B------:R0:W-:Y:S04]  /*8dfc0*/  STL [R1+0x2804], R24 ;  /* 0x0028041801007387 */ /* 0x0001e80000100800 */
[----:B0-----:R-:W3:Y:S01]  /*8dfd0*/  LDL.LU R24, [R1+0x460] ;  /* 0x0004600001187983 */ /* 0x001ee20000300800 */
[----:B----4-:R-:W-:-:S03]  /*8dfe0*/  F2FP.BF16.F32.PACK_AB R23, R22, R23 ;  /* 0x000000171617723e */ /* 0x010fc600000010ff */
[----:B------:R-:W4:Y:S04]  /*8dff0*/  LDL.LU R22, [R1+0x2bf8] ;  /* 0x002bf80001167983 */ /* 0x000f280000300800 */
[----:B------:R0:W-:Y:S04]  /*8e000*/  STL [R1+0x2808], R23 ;  /* 0x0028081701007387 */ /* 0x0001e80000100800 */
[----:B0-----:R-:W3:Y:S01]  /*8e010*/  LDL.LU R23, [R1+0x2d0] ;  /* 0x0002d00001177983 */ /* 0x001ee20000300800 */
[----:B----4-:R-:W-:-:S03]  /*8e020*/  F2FP.BF16.F32.PACK_AB R22, R21, R22 ;  /* 0x000000161516723e */ /* 0x010fc600000010ff */
[----:B------:R-:W4:Y:S04]  /*8e030*/  LDL.LU R21, [R1+0x2bf4] ;  /* 0x002bf40001157983 */ /* 0x000f280000300800 */
[----:B------:R0:W-:Y:S04]  /*8e040*/  STL [R1+0x280c], R22 ;  /* 0x00280c1601007387 */ /* 0x0001e80000100800 */
[----:B0-----:R-:W2:Y:S01]  /*8e050*/  LDL.LU R22, [R1+0x468] ;  /* 0x0004680001167983 */ /* 0x001ea20000300800 */
[----:B----4-:R-:W-:-:S03]  /*8e060*/  F2FP.BF16.F32.PACK_AB R21, R20, R21 ;  /* 0x000000151415723e */ /* 0x010fc600000010ff */
[----:B------:R-:W4:Y:S04]  /*8e070*/  LDL.LU R20, [R1+0x2bf0] ;  /* 0x002bf00001147983 */ /* 0x000f280000300800 */
[----:B------:R0:W-:Y:S04]  /*8e080*/  STL [R1+0x2810], R21 ;  /* 0x0028101501007387 */ /* 0x0001e80000100800 */
[----:B0-----:R-:W2:Y:S01]  /*8e090*/  LDL.LU R21, [R1+0x2d8] ;  /* 0x0002d80001157983 */ /* 0x001ea20000300800 */
[----:B----4-:R-:W-:-:S03]  /*8e0a0*/  F2FP.BF16.F32.PACK_AB R20, R27, R20 ;  /* 0x000000141b14723e */ /* 0x010fc600000010ff */
[----:B------:R-:W2:Y:S04]  /*8e0b0*/  LDL.LU R27, [R1+0x2bec] ;  /* 0x002bec00011b7983 */ /* 0x000ea80000300800 */
[----:B------:R0:W-:Y:S04]  /*8e0c0*/  STL [R1+0x2814], R20 ;  /* 0x0028141401007387 */ /* 0x0001e80000100800 */
[----:B0-----:R-:W4:Y:S01]  /*8e0d0*/  LDL.LU R20, [R1+0x760] ;  /* 0x0007600001147983 */ /* 0x001f220000300800 */
[----:B--2---:R-:W-:-:S03]  /*8e0e0*/  F2FP.BF16.F32.PACK_AB R27, R29, R27 ;  /* 0x0000001b1d1b723e */ /* 0x004fc600000010ff */
[----:B------:R-:W2:Y:S04]  /*8e0f0*/  LDL.LU R29, [R1+0x2be8] ;  /* 0x002be800011d7983 */ /* 0x000ea80000300800 */
[----:B------:R0:W-:Y:S04]  /*8e100*/  STL [R1+0x10c], R27 ;  /* 0x00010c1b01007387 */ /* 0x0001e80000100800 */
[----:B0-----:R-:W2:Y:S02]  /*8e110*/  LDL.LU R27, [R1+0x2be4] ;  /* 0x002be400011b7983 */ /* 0x001ea40000300800 */
[----:B--2---:R-:W-:-:S02]  /*8e120*/  F2FP.BF16.F32.PACK_AB R27, R29, R27 ;  /* 0x0000001b1d1b723e */ /* 0x004fc400000010ff */
        /* <DEDUP_REMOVED lines=14> */
[----:B0-----:R-:W4:Y:S01]  /*8e210*/  LDL.LU R27, [R1+0x2bc4] ;  /* 0x002bc400011b7983 */ /* 0x001f220000300800 */
[----:B------:R-:W-:Y:S02]  /*8e220*/  F2FP.BF16.F32.PACK_AB R21, R21, R22 ;  /* 0x000000161515723e */ /* 0x000fe400000010ff */
[----:B----4-:R-:W-:-:S02]  /*8e230*/  F2FP.BF16.F32.PACK_AB R20, R27, R20 ;  /* 0x000000141b14723e */ /* 0x010fc400000010ff */
[----:B------:R-:W2:Y:S01]  /*8e240*/  LDL.LU R27, [R1+0x2bc0] ;  /* 0x002bc000011b7983 */ /* 0x000ea20000300800 */
[----:B------:R-:W-:-:S03]  /*8e250*/  F2FP.BF16.F32.PACK_AB R22, R25, R26 ;  /* 0x0000001a1916723e */ /* 0x000fc600000010ff */
[----:B------:R3:W-:Y:S04]  /*8e260*/  STL [R1+0x118], R20 ;  /* 0x0001181401007387 */ /* 0x0007e80000100800 */
[----:B------:R-:W-:Y:S01]  /*8e270*/  STL [R1+0x114], R21 ;  /* 0x0001141501007387 */ /* 0x000fe20000100800 */
[----:B---3--:R-:W-:-:S05]  /*8e280*/  F2FP.BF16.F32.PACK_AB R20, R23, R24 ;  /* 0x000000181714723e */ /* 0x008fca00000010ff */
[----:B------:R0:W-:Y:S04]  /*8e290*/  STL [R1+0x110], R20 ;  /* 0x0001101401007387 */ /* 0x0001e80000100800 */
[----:B------:R-:W-:Y:S01]  /*8e2a0*/  STL [R1+0x12c], R22 ;  /* 0x00012c1601007387 */ /* 0x000fe20000100800 */
[----:B0-----:R-:W-:Y:S02]  /*8e2b0*/  F2FP.BF16.F32.PACK_AB R20, R28, R3 ;  /* 0x000000031c14723e */ /* 0x001fe400000010ff */
[----:B------:R-:W-:Y:S02]  /*8e2c0*/  F2FP.BF16.F32.PACK_AB R3, R2, R0 ;  /* 0x000000000203723e */ /* 0x000fe400000010ff */
[----:B------:R-:W-:Y:S02]  /*8e2d0*/  F2FP.BF16.F32.PACK_AB R2, R7, R11 ;  /* 0x0000000b0702723e */ /* 0x000fe400000010ff */
[----:B------:R-:W-:-:S02]  /*8e2e0*/  F2FP.BF16.F32.PACK_AB R0, R6, R10 ;  /* 0x0000000a0600723e */ /* 0x000fc400000010ff */
[----:B--2---:R-:W-:-:S05]  /*8e2f0*/  F2FP.BF16.F32.PACK_AB R21, R27, R29 ;  /* 0x0000001d1b15723e */ /* 0x004fca00000010ff */
[----:B------:R-:W-:Y:S04]  /*8e300*/  STL [R1+0x128], R21 ;  /* 0x0001281501007387 */ /* 0x000fe80000100800 */
[----:B------:R-:W-:Y:S04]  /*8e310*/  STL [R1+0x124], R20 ;  /* 0x0001241401007387 */ /* 0x000fe80000100800 */
[----:B------:R0:W-:Y:S04]  /*8e320*/  STL [R1+0x120], R3 ;  /* 0x0001200301007387 */ /* 0x0001e80000100800 */
[----:B------:R1:W-:Y:S04]  /*8e330*/  STL [R1+0x13c], R2 ;  /* 0x00013c0201007387 */ /* 0x0003e80000100800 */
[----:B------:R2:W-:Y:S01]  /*8e340*/  STL [R1+0x138], R0 ;  /* 0x0001380001007387 */ /* 0x0005e20000100800 */
[----:B0-----:R-:W-:-:S02]  /*8e350*/  F2FP.BF16.F32.PACK_AB R3, R5, R9 ;  /* 0x000000090503723e */ /* 0x001fc400000010ff */
[----:B-1----:R-:W-:-:S03]  /*8e360*/  F2FP.BF16.F32.PACK_AB R2, R8, R4 ;  /* 0x000000040802723e */ /* 0x002fc600000010ff */
[----:B------:R0:W-:Y:S01]  /*8e370*/  STL [R1+0x134], R3 ;  /* 0x0001340301007387 */ /* 0x0001e20000100800 */
[----:B--2---:R-:W-:-:S03]  /*8e380*/  F2FP.BF16.F32.PACK_AB R0, R12, R13 ;  /* 0x0000000d0c00723e */ /* 0x004fc600000010ff */
[----:B------:R1:W-:Y:S04]  /*8e390*/  STL [R1+0x130], R2 ;  /* 0x0001300201007387 */ /* 0x0003e80000100800 */
[----:B------:R2:W-:Y:S01]  /*8e3a0*/  STL [R1+0x14c], R0 ;  /* 0x00014c0001007387 */ /* 0x0005e20000100800 */
[----:B0-----:R-:W-:Y:S02]  /*8e3b0*/  F2FP.BF16.F32.PACK_AB R3, R14, R15 ;  /* 0x0000000f0e03723e */ /* 0x001fe400000010ff */
[----:B-1----:R-:W-:-:S03]  /*8e3c0*/  F2FP.BF16.F32.PACK_AB R2, R16, R17 ;  /* 0x000000111002723e */ /* 0x002fc600000010ff */
[----:B------:R-:W-:Y:S01]  /*8e3d0*/  STL [R1+0x148], R3 ;  /* 0x0001480301007387 */ /* 0x000fe20000100800 */
[----:B--2---:R-:W-:-:S03]  /*8e3e0*/  F2FP.BF16.F32.PACK_AB R0, R18, R19 ;  /* 0x000000131200723e */ /* 0x004fc600000010ff */
[----:B------:R-:W2:Y:S04]  /*8e3f0*/  LDL.LU R20, [R1+0x7f0] ;  /* 0x0007f00001147983 */ /* 0x000ea80000300800 */
[----:B------:R-:W-:Y:S04]  /*8e400*/  STL [R1+0x144], R2 ;  /* 0x0001440201007387 */ /* 0x000fe80000100800 */
[----:B--2---:R0:W-:Y:S04]  /*8e410*/  STL [R1+0x2b38], R20 ;  /* 0x002b381401007387 */ /* 0x0041e80000100800 */
[----:B------:R-:W-:Y:S04]  /*8e420*/  STL [R1+0x140], R0 ;  /* 0x0001400001007387 */ /* 0x000fe80000100800 */
        /* <DEDUP_REMOVED lines=33> */
[----:B------:R-:W3:Y:S04]  /*8e640*/  LDL.LU R21, [R1+0x2f8] ;  /* 0x0002f80001157983 */ /* 0x000ee80000300800 */
[----:B---3--:R0:W-:Y:S04]  /*8e650*/  STL [R1+0x2b34], R21 ;  /* 0x002b341501007387 */ /* 0x0081e80000100800 */
[----:B0-----:R-:W3:Y:S04]  /*8e660*/  LDL.LU R21, [R1+0x890] ;  /* 0x0008900001157983 */ /* 0x001ee80000300800 */
        /* <DEDUP_REMOVED lines=33> */
[----:B0-----:R-:W2:Y:S04]  /*8e880*/  LDL.LU R21, [R1+0x8a8] ;  /* 0x0008a80001157983 */ /* 0x001ea80000300800 */
[----:B------:R-:W3:Y:S04]  /*8e890*/  LDL.LU R22, [R1+0x488] ;  /* 0x0004880001167983 */ /* 0x000ee80000300800 */
[----:B------:R-:W4:Y:S04]  /*8e8a0*/  LDL.LU R23, [R1+0x2f0] ;  /* 0x0002f00001177983 */ /* 0x000f280000300800 */
        /* <DEDUP_REMOVED lines=94> */
[----:B------:R-:W3:Y:S04]  /*8ee90*/  LDL.LU R21, [R1+0x2b34] ;  /* 0x002b340001157983 */ /* 0x000ee80000300800 */
[----:B------:R4:W-:Y:S02]  /*8eea0*/  STL [R1+0x198], R20 ;  /* 0x0001981401007387 */ /* 0x0009e40000100800 */
[----:B----4-:R-:W-:Y:S02]  /*8eeb0*/  F2FP.BF16.F32.PACK_AB R20, R23, R24 ;  /* 0x000000181714723e */ /* 0x010fe400000010ff */
[----:B---3--:R-:W-:Y:S02]  /*8eec0*/  F2FP.BF16.F32.PACK_AB R21, R21, R22 ;  /* 0x000000161515723e */ /* 0x008fe400000010ff */
[----:B------:R-:W-:-:S03]  /*8eed0*/  F2FP.BF16.F32.PACK_AB R22, R25, R26 ;  /* 0x0000001a1916723e */ /* 0x000fc600000010ff */
[----:B------:R0:W-:Y:S04]  /*8eee0*/  STL [R1+0x194], R21 ;  /* 0x0001941501007387 */ /* 0x0001e80000100800 */
[----:B------:R1:W-:Y:S04]  /*8eef0*/  STL [R1+0x190], R20 ;  /* 0x0001901401007387 */ /* 0x0003e80000100800 */
[----:B------:R-:W-:Y:S01]  /*8ef00*/  STL [R1+0x1ac], R22 ;  /* 0x0001ac1601007387 */ /* 0x000fe20000100800 */
[----:B0-----:R-:W-:Y:S02]  /*8ef10*/  F2FP.BF16.F32.PACK_AB R21, R27, R29 ;  /* 0x0000001d1b15723e */ /* 0x001fe400000010ff */
[----:B-1----:R-:W-:-:S03]  /*8ef20*/  F2FP.BF16.F32.PACK_AB R20, R28, R3 ;  /* 0x000000031c14723e */ /* 0x002fc600000010ff */
[----:B------:R-:W-:Y:S01]  /*8ef30*/  STL [R1+0x1a8], R21 ;  /* 0x0001a81501007387 */ /* 0x000fe20000100800 */
[----:B------:R-:W-:Y:S02]  /*8ef40*/  F2FP.BF16.F32.PACK_AB R3, R2, R0 ;  /* 0x000000000203723e */ /* 0x000fe400000010ff */
[----:B------:R-:W-:Y:S01]  /*8ef50*/  F2FP.BF16.F32.PACK_AB R2, R7, R11 ;  /* 0x0000000b0702723e */ /* 0x000fe200000010ff */
[----:B------:R-:W-:Y:S01]  /*8ef60*/  STL [R1+0x1a4], R20 ;  /* 0x0001a41401007387 */ /* 0x000fe20000100800 */
[----:B------:R-:W-:-:S03]  /*8ef70*/  F2FP.BF16.F32.PACK_AB R0, R6, R10 ;  /* 0x0000000a0600723e */ /* 0x000fc600000010ff */
        /* <DEDUP_REMOVED lines=646> */
[----:B---3--:R0:W-:Y:S04]  /*917e0*/  STL [R1+0x2948], R17 ;  /* 0x0029481101007387 */ /* 0x0081e80000100800 */
[----:B0-----:R-:W3:Y:S04]  /*917f0*/  LDL.LU R17, [R1+0x974] ;  /* 0x0009740001117983 */ /* 0x001ee80000300800 */
        /* <DEDUP_REMOVED lines=60> */
[----:B------:R0:W-:Y:S04]  /*91bc0*/  STL [R1+0x2818], R19 ;  /* 0x0028181301007387 */ /* 0x0001e80000100800 */
[----:B0-----:R-:W2:Y:S01]  /*91bd0*/  LDL.LU R19, [R1+0x4ec] ;  /* 0x0004ec0001137983 */ /* 0x001ea20000300800 */
[----:B---3--:R-:W-:-:S03]  /*91be0*/  F2FP.BF16.F32.PACK_AB R18, R17, R18 ;  /* 0x000000121112723e */ /* 0x008fc600000010ff */
[----:B------:R-:W2:Y:S01]  /*91bf0*/  LDL.LU R17, [R1+0x2948] ;  /* 0x0029480001117983 */ /* 0x000ea20000300800 */
[----:B----4-:R-:W-:Y:S02]  /*91c00*/  F2FP.BF16.F32.PACK_AB R16, R20, R16 ;  /* 0x000000101410723e */ /* 0x010fe400000010ff */
[----:B------:R-:W-:Y:S01]  /*91c10*/  F2FP.BF16.F32.PACK_AB R15, R5, R15 ;  /* 0x0000000f050f723e */ /* 0x000fe200000010ff */
[----:B------:R0:W-:Y:S01]  /*91c20*/  STL [R1+0x281c], R18 ;  /* 0x00281c1201007387 */ /* 0x0001e20000100800 */
[----:B------:R-:W-:Y:S02]  /*91c30*/  F2FP.BF16.F32.PACK_AB R14, R9, R14 ;  /* 0x0000000e090e723e */ /* 0x000fe400000010ff */
[----:B------:R-:W-:Y:S02]  /*91c40*/  F2FP.BF16.F32.PACK_AB R13, R8, R13 ;  /* 0x0000000d080d723e */ /* 0x000fe400000010ff */
[----:B------:R-:W-:Y:S02]  /*91c50*/  F2FP.BF16.F32.PACK_AB R12, R4, R12 ;  /* 0x0000000c040c723e */ /* 0x000fe400000010ff */
[----:B0-----:R-:W-:-:S02]  /*91c60*/  F2FP.BF16.F32.PACK_AB R18, R25, R26 ;  /* 0x0000001a1912723e */ /* 0x001fc400000010ff */
[----:B--2---:R-:W-:-:S05]  /*91c70*/  F2FP.BF16.F32.PACK_AB R17, R19, R17 ;  /* 0x000000111311723e */ /* 0x004fca00000010ff */
[----:B------:R0:W-:Y:S04]  /*91c80*/  STL [R1+0x2820], R17 ;  /* 0x0028201101007387 */ /* 0x0001e80000100800 */
[----:B------:R1:W-:Y:S01]  /*91c90*/  STL [R1+0x2824], R16 ;  /* 0x0028241001007387 */ /* 0x0003e20000100800 */
[----:B0-----:R-:W-:Y:S02]  /*91ca0*/  F2FP.BF16.F32.PACK_AB R17, R21, R22 ;  /* 0x000000161511723e */ /* 0x001fe400000010ff */
[----:B-1----:R-:W-:-:S03]  /*91cb0*/  F2FP.BF16.F32.PACK_AB R16, R23, R24 ;  /* 0x000000181710723e */ /* 0x002fc600000010ff */
        /* <DEDUP_REMOVED lines=10> */
[----:B------:R-:W-:Y:S04]  /*91d60*/  STL [R1+0xf8], R3 ;  /* 0x0000f80301007387 */ /* 0x000fe80000100800 */
[----:B------:R-:W-:Y:S04]  /*91d70*/  STL [R1+0xf4], R2 ;  /* 0x0000f40201007387 */ /* 0x000fe80000100800 */
[----:B------:R-:W-:Y:S04]  /*91d80*/  STL [R1+0x2828], R15 ;  /* 0x0028280f01007387 */ /* 0x000fe80000100800 */
        /* <DEDUP_REMOVED lines=156> */
[----:B------:R-:W-:-:S02]  /*92750*/  F2FP.BF16.F32.PACK_AB R5, R7, R8 ;  /* 0x000000080705723e */ /* 0x000fc400000010ff */
[----:B----4-:R-:W-:Y:S02]  /*92760*/  F2FP.BF16.F32.PACK_AB R4, R13, R4 ;  /* 0x000000040d04723e */ /* 0x010fe400000010ff */
[----:B------:R-:W2:Y:S01]  /*92770*/  LDL.LU R13, [R1+0x28dc] ;  /* 0x0028dc00010d7983 */ /* 0x000ea20000300800 */
[----:B------:R-:W-:Y:S02]  /*92780*/  F2FP.BF16.F32.PACK_AB R3, R28, R3 ;  /* 0x000000031c03723e */ /* 0x000fe400000010ff */
[----:B------:R-:W-:Y:S01]  /*92790*/  F2FP.BF16.F32.PACK_AB R0, R2, R0 ;  /* 0x000000000200723e */ /* 0x000fe200000010ff */
[----:B------:R3:W-:Y:S04]  /*927a0*/  STL [R1+0x38], R4 ;  /* 0x0000380401007387 */ /* 0x0007e80000100800 */
[----:B------:R0:W-:Y:S04]  /*927b0*/  STL [R1+0x34], R6 ;  /* 0x0000340601007387 */ /* 0x0001e80000100800 */
[----:B------:R-:W-:Y:S01]  /*927c0*/  STL [R1+0x30], R5 ;  /* 0x0000300501007387 */ /* 0x000fe20000100800 */
[----:B---3--:R-:W-:-:S02]  /*927d0*/  F2FP.BF16.F32.PACK_AB R4, R9, R10 ;  /* 0x0000000a0904723e */ /* 0x008fc400000010ff */
[----:B0-----:R-:W-:-:S03]  /*927e0*/  F2FP.BF16.F32.PACK_AB R6, R11, R12 ;  /* 0x0000000c0b06723e */ /* 0x001fc600000010ff */
[----:B------:R0:W-:Y:S04]  /*927f0*/  STL [R1+0x4c], R4 ;  /* 0x00004c0401007387 */ /* 0x0001e80000100800 */
[----:B------:R1:W-:Y:S01]  /*92800*/  STL [R1+0x48], R6 ;  /* 0x0000480601007387 */ /* 0x0003e20000100800 */
[----:B0-----:R-:W-:Y:S02]  /*92810*/  F2FP.BF16.F32.PACK_AB R4, R15, R16 ;  /* 0x000000100f04723e */ /* 0x001fe400000010ff */
[----:B-1----:R-:W-:Y:S02]  /*92820*/  F2FP.BF16.F32.PACK_AB R6, R17, R18 ;  /* 0x000000121106723e */ /* 0x002fe400000010ff */
[----:B--2---:R-:W-:-:S05]  /*92830*/  F2FP.BF16.F32.PACK_AB R5, R13, R14 ;  /* 0x0000000e0d05723e */ /* 0x004fca00000010ff */
[----:B------:R0:W-:Y:S04]  /*92840*/  STL [R1+0x44], R5 ;  /* 0x0000440501007387 */ /* 0x0001e80000100800 */
[----:B------:R1:W-:Y:S04]  /*92850*/  STL [R1+0x40], R4 ;  /* 0x0000400401007387 */ /* 0x0003e80000100800 */
[----:B------:R2:W-:Y:S01]  /*92860*/  STL [R1+0x5c], R6 ;  /* 0x00005c0601007387 */ /* 0x0005e20000100800 */
[----:B0-----:R-:W-:Y:S02]  /*92870*/  F2FP.BF16.F32.PACK_AB R5, R19, R20 ;  /* 0x000000141305723e */ /* 0x001fe400000010ff */
[----:B-1----:R-:W-:-:S02]  /*92880*/  F2FP.BF16.F32.PACK_AB R4, R21, R22 ;  /* 0x000000161504723e */ /* 0x002fc400000010ff */
[----:B--2---:R-:W-:Y:S01]  /*92890*/  F2FP.BF16.F32.PACK_AB R6, R23, R24 ;  /* 0x000000181706723e */ /* 0x004fe200000010ff */
[----:B------:R0:W-:Y:S04]  /*928a0*/  STL [R1+0x58], R5 ;  /* 0x0000580501007387 */ /* 0x0001e80000100800 */
[----:B------:R1:W-:Y:S04]  /*928b0*/  STL [R1+0x54], R4 ;  /* 0x0000540401007387 */ /* 0x0003e80000100800 */
[----:B------:R-:W-:Y:S01]  /*928c0*/  STL [R1+0x50], R6 ;  /* 0x0000500601007387 */ /* 0x000fe20000100800 */
[----:B0-----:R-:W-:-:S02]  /*928d0*/  F2FP.BF16.F32.PACK_AB R5, R25, R26 ;  /* 0x0000001a1905723e */ /* 0x001fc400000010ff */
[----:B-1----:R-:W-:-:S03]  /*928e0*/  F2FP.BF16.F32.PACK_AB R4, R27, R29 ;  /* 0x0000001d1b04723e */ /* 0x002fc600000010ff */
[----:B------:R-:W-:Y:S04]  /*928f0*/  STL [R1+0x6c], R5 ;  /* 0x00006c0501007387 */ /* 0x000fe80000100800 */
[----:B------:R0:W-:Y:S04]  /*92900*/  STL [R1+0x68], R4 ;  /* 0x0000680401007387 */ /* 0x0001e80000100800 */
[----:B0-----:R-:W2:Y:S04]  /*92910*/  LDL.LU R4, [R1+0xbec] ;  /* 0x000bec0001047983 */ /* 0x001ea80000300800 */
        /* <DEDUP_REMOVED lines=162> */
[----:B------:R0:W-:Y:S01]  /*93340*/  STL [R1+0xbc], R4 ;  /* 0x0000bc0401007387 */ /* 0x0001e20000100800 */
[----:B----4-:R-:W-:Y:S02]  /*93350*/  F2FP.BF16.F32.PACK_AB R8, R7, R8 ;  /* 0x000000080708723e */ /* 0x010fe400000010ff */
[----:B---3--:R-:W-:Y:S02]  /*93360*/  F2FP.BF16.F32.PACK_AB R10, R9, R10 ;  /* 0x0000000a090a723e */ /* 0x008fe400000010ff */
[----:B------:R-:W-:Y:S01]  /*93370*/  F2FP.BF16.F32.PACK_AB R12, R11, R12 ;  /* 0x0000000c0b0c723e */ /* 0x000fe200000010ff */
[----:B0-----:R1:W5:Y:S01]  /*93380*/  LDL.LU R4, [R1+0x2854] ;  /* 0x0028540001047983 */ /* 0x0013620000300800 */
[----:B------:R-:W-:-:S02]  /*93390*/  F2FP.BF16.F32.PACK_AB R14, R13, R14 ;  /* 0x0000000e0d0e723e */ /* 0x000fc400000010ff */
[----:B------:R-:W-:Y:S02]  /*933a0*/  F2FP.BF16.F32.PACK_AB R16, R15, R16 ;  /* 0x000000100f10723e */ /* 0x000fe400000010ff */
[----:B------:R-:W-:Y:S02]  /*933b0*/  F2FP.BF16.F32.PACK_AB R18, R17, R18 ;  /* 0x000000121112723e */ /* 0x000fe400000010ff */
[----:B------:R-:W-:Y:S02]  /*933c0*/  F2FP.BF16.F32.PACK_AB R20, R19, R20 ;  /* 0x000000141314723e */ /* 0x000fe400000010ff */
[----:B------:R-:W-:Y:S02]  /*933d0*/  F2FP.BF16.F32.PACK_AB R22, R21, R22 ;  /* 0x000000161516723e */ /* 0x000fe400000010ff */
[----:B------:R-:W-:Y:S02]  /*933e0*/  F2FP.BF16.F32.PACK_AB R24, R23, R24 ;  /* 0x000000181718723e */ /* 0x000fe400000010ff */
[----:B------:R-:W-:-:S02]  /*933f0*/  F2FP.BF16.F32.PACK_AB R26, R25, R26 ;  /* 0x0000001a191a723e */ /* 0x000fc400000010ff */
[----:B------:R-:W-:Y:S02]  /*93400*/  F2FP.BF16.F32.PACK_AB R28, R27, R28 ;  /* 0x0000001c1b1c723e */ /* 0x000fe400000010ff */
[----:B------:R-:W-:Y:S02]  /*93410*/  F2FP.BF16.F32.PACK_AB R3, R29, R3 ;  /* 0x000000031d03723e */ /* 0x000fe400000010ff */
[----:B--2---:R-:W-:Y:S02]  /*93420*/  F2FP.BF16.F32.PACK_AB R6, R5, R6 ;  /* 0x000000060506723e */ /* 0x004fe400000010ff */
[----:B------:R1:W5:Y:S04]  /*93430*/  LDL.LU R5, [R1+0x2850] ;  /* 0x0028500001057983 */ /* 0x0003680000300800 */
[----:B------:R0:W-:Y:S04]  /*93440*/  STL [R1+0xb8], R6 ;  /* 0x0000b80601007387 */ /* 0x0001e80000100800 */
[----:B0-----:R1:W5:Y:S04]  /*93450*/  LDL.LU R6, [R1+0x284c] ;  /* 0x00284c0001067983 */ /* 0x0013680000300800 */
        /* <DEDUP_REMOVED lines=32> */
[----:B0-----:R-:W2:Y:S04]  /*93660*/  LDL.LU R28, [R1+0x27f4] ;  /* 0x0027f400011c7983 */ /* 0x001ea80000300800 */
[----:B------:R-:W2:Y:S01]  /*93670*/  LDL.LU R29, [R1+0x27f0] ;  /* 0x0027f000011d7983 */ /* 0x000ea20000300800 */
[----:B------:R-:W-:-:S03]  /*93680*/  F2FP.BF16.F32.PACK_AB R2, R2, R0 ;  /* 0x000000000202723e */ /* 0x000fc600000010ff */
[----:B------:R1:W-:Y:S01]  /*93690*/  STL [R1+0x8], R3 ;  /* 0x0000080301007387 */ /* 0x0003e20000100800 */
[----:B--2---:R-:W-:-:S05]  /*936a0*/  F2FP.BF16.F32.PACK_AB R0, R29, R28 ;  /* 0x0000001c1d00723e */ /* 0x004fca00000010ff */
[----:B------:R1:W-:Y:S04]  /*936b0*/  STL [R1], R0 ;  /* 0x0000000001007387 */ /* 0x0003e80000100800 */
[----:B------:R1:W-:Y:S02]  /*936c0*/  STL [R1+0x4], R2 ;  /* 0x0000040201007387 */ /* 0x0003e40000100800 */
.L_x_0:
[----:B-1---5:R-:W2:Y:S01]  /*936d0*/  LDL.LU R3, [R1] ;  /* 0x0000000001037983 */ /* 0x022ea20000300800 */
[----:B------:R-:W1:Y:S01]  /*936e0*/  S2UR UR5, SR_CgaCtaId ;  /* 0x00000000000579c3 */ /* 0x000e620000008800 */
[----:B------:R-:W3:Y:S02]  /*936f0*/  LDCU.64 UR26, c[0x0][0x398] ;  /* 0x00007300ff1a77ac */ /* 0x000ee40008000a00 */
[----:B------:R-:W4:Y:S01]  /*93700*/  LDL.LU R29, [R1+0xa4] ;  /* 0x0000a400011d7983 */ /* 0x000f220000300800 */
[----:B------:R-:W-:Y:S01]  /*93710*/  UMOV UR4, 0x400 ;  /* 0x0000040000047882 */ /* 0x000fe20000000000 */
[----:B------:R-:W0:Y:S02]  /*93720*/  LDCU.64 UR6, c[0x0][0x398] ;  /* 0x00007300ff0677ac */ /* 0x000e240008000a00 */
[----:B------:R-:W3:Y:S01]  /*93730*/  LDL.LU R28, [R1+0xa8] ;  /* 0x0000a800011c7983 */ /* 0x000ee20000300800 */
[----:B------:R-:W0:Y:S03]  /*93740*/  LDCU.64 UR28, c[0x0][0x398] ;  /* 0x00007300ff1c77ac */ /* 0x000e260008000a00 */
[----:B------:R-:W3:Y:S01]  /*93750*/  LDL.LU R2, [R1+0xac] ;  /* 0x0000ac0001027983 */ /* 0x000ee20000300800 */
[----:B------:R-:W0:Y:S03]  /*93760*/  LDCU UR24, c[0x0][0x3b8] ;  /* 0x00007700ff1877ac */ /* 0x000e260008000800 */
[----:B------:R-:W-:Y:S01]  /*93770*/  STL.64 [R1+0x28d8], R6 ;  /* 0x0028d80601007387 */ /* 0x000fe20000100a00 */
[----:B------:R-:W0:Y:S03]  /*93780*/  LDCU.64 UR10, c[0x0][0x398] ;  /* 0x00007300ff0a77ac */ /* 0x000e260008000a00 */
[----:B------:R-:W-:Y:S01]  /*93790*/  STL.64 [R1+0x28d0], R4 ;  /* 0x0028d00401007387 */ /* 0x000fe20000100a00 */
[----:B------:R-:W0:Y:S03]  /*937a0*/  LDCU.64 UR30, c[0x0][0x398] ;  /* 0x00007300ff1e77ac */ /* 0x000e260008000a00 */
[----:B------:R1:W-:Y:S01]  /*937b0*/  STL.64 [R1+0x28c8], R10 ;  /* 0x0028c80a01007387 */ /* 0x0003e20000100a00 */
[----:B------:R-:W0:Y:S01]  /*937c0*/  LDCU.64 UR22, c[0x0][0x398] ;  /* 0x00007300ff1677ac */ /* 0x000e220008000a00 */
[----:B------:R-:W0:Y:S01]  /*937d0*/  LDCU.64 UR20, c[0x0][0x398] ;  /* 0x00007300ff1477ac */ /* 0x000e220008000a00 */
[----:B------:R-:W0:Y:S01]  /*937e0*/  LDCU.64 UR18, c[0x0][0x398] ;  /* 0x00007300ff1277ac */ /* 0x000e220008000a00 */
[----:B-1----:R-:W3:Y:S01]  /*937f0*/  LDL.LU R11, [R1+0xa0] ;  /* 0x0000a000010b7983 */ /* 0x002ee20000300800 */
[----:B------:R-:W1:Y:S03]  /*93800*/  LDCU.64 UR16, c[0x0][0x398] ;  /* 0x00007300ff1077ac */ /* 0x000e660008000a00 */
[----:B------:R-:W3:Y:S01]  /*93810*/  LDL.LU R10, [R1+0xbc] ;  /* 0x0000bc00010a7983 */ /* 0x000ee20000300800 */
[----:B------:R-:W0:Y:S03]  /*93820*/  LDCU.64 UR14, c[0x0][0x398] ;  /* 0x00007300ff0e77ac */ /* 0x000e260008000a00 */
[----:B------:R-:W3:Y:S01]  /*93830*/  LDL.LU R4, [R1+0x90] ;  /* 0x0000900001047983 */ /* 0x000ee20000300800 */
[----:B------:R-:W0:Y:S03]  /*93840*/  LDCU.64 UR12, c[0x0][0x398] ;  /* 0x00007300ff0c77ac */ /* 0x000e260008000a00 */
[----:B------:R-:W3:Y:S01]  /*93850*/  LDL.LU R5, [R1+0x94] ;  /* 0x0000940001057983 */ /* 0x000ee20000300800 */
[----:B------:R-:W0:Y:S03]  /*93860*/  LDCU UR42, c[0x0][0x398] ;  /* 0x00007300ff2a77ac */ /* 0x000e260008000800 */
[----:B------:R-:W3:Y:S01]  /*93870*/  LDL.LU R6, [R1+0x98] ;  /* 0x0000980001067983 */ /* 0x000ee20000300800 */
[----:B------:R-:W0:Y:S03]  /*93880*/  LDCU UR65, c[0x0][0x398] ;  /* 0x00007300ff4177ac */ /* 0x000e260008000800 */
[----:B------:R-:W3:Y:S01]  /*93890*/  LDL.LU R7, [R1+0x9c] ;  /* 0x00009c0001077983 */ /* 0x000ee20000300800 */
[----:B------:R-:W0:Y:S03]  /*938a0*/  LDCU UR47, c[0x0][0x398] ;  /* 0x00007300ff2f77ac */ /* 0x000e260008000800 */
[----:B------:R1:W-:Y:S01]  /*938b0*/  STL.64 [R1+0x28c0], R8 ;  /* 0x0028c00801007387 */ /* 0x0003e20000100a00 */
[----:B------:R-:W0:Y:S01]  /*938c0*/  LDCU UR70, c[0x0][0x398] ;  /* 0x00007300ff4677ac */ /* 0x000e220008000800 */
[----:B------:R-:W0:Y:S01]  /*938d0*/  LDCU UR25, c[0x0][0x39c] ;  /* 0x00007380ff1977ac */ /* 0x000e220008000800 */
[----:B------:R-:W0:Y:S01]  /*938e0*/  LDCU UR66, c[0x0][0x398] ;  /* 0x00007300ff4277ac */ /* 0x000e220008000800 */
[----:B-1----:R-:W3:Y:S01]  /*938f0*/  LDL.LU R8, [R1+0xb4] ;  /* 0x0000b40001087983 */ /* 0x002ee20000300800 */
[----:B------:R-:W1:Y:S03]  /*93900*/  LDCU UR43, c[0x0][0x398] ;  /* 0x00007300ff2b77ac */ /* 0x000e660008000800 */
        /* <DEDUP_REMOVED lines=10> */
[----:B------:R-:W3:Y:S01]  /*939b0*/  LDL R0, [R1+0xde0] ;  /* 0x000de00001007983 */ /* 0x000ee20000100800 */
[----:B------:R-:W0:Y:S03]  /*939c0*/  LDCU UR77, c[0x0][0x39c] ;  /* 0x00007380ff4d77ac */ /* 0x000e260008000800 */
[----:B------:R1:W-:Y:S01]  /*939d0*/  STL.64 [R1+0x28b0], R12 ;  /* 0x0028b00c01007387 */ /* 0x0003e20000100a00 */
[----:B------:R-:W0:Y:S01]  /*939e0*/  LDCU UR64, c[0x0][0x398] ;  /* 0x00007300ff4077ac */ /* 0x000e220008000800 */
[----:B------:R-:W0:Y:S01]  /*939f0*/  LDCU UR33, c[0x0][0x398] ;  /* 0x00007300ff2177ac */ /* 0x000e220008000800 */
[----:B------:R-:W0:Y:S01]  /*93a00*/  LDCU UR60, c[0x0][0x398] ;  /* 0x00007300ff3c77ac */ /* 0x000e220008000800 */
[----:B-1----:R-:W4:Y:S01]  /*93a10*/  LDL.LU R12, [R1+0xc4] ;  /* 0x0000c400010c7983 */ /* 0x002f220000300800 */
[----:B------:R-:W1:Y:S03]  /*93a20*/  LDCU UR41, c[0x0][0x398] ;  /* 0x00007300ff2977ac */ /* 0x000e660008000800 */
[----:B------:R-:W4:Y:S01]  /*93a30*/  LDL.LU R13, [R1+0xc8] ;  /* 0x0000c800010d7983 */ /* 0x000f220000300800 */
        /* <DEDUP_REMOVED lines=32> */
[----:B------:R-:W-:-:S03]  /*93c40*/  ULEA UR4, UR5, UR4, 0x18 ;  /* 0x0000000405047291 */ /* 0x000fc6000f8ec0ff */
[----:B------:R2:W-:Y:S01]  /*93c50*/  STL.64 [R1+0x2828], R26 ;  /* 0x0028281a01007387 */ /* 0x0005e20000100a00 */
[----:B------:R-:W0:Y:S03]  /*93c60*/  LDCU UR45, c[0x0][0x398] ;  /* 0x00007300ff2d77ac */ /* 0x000e260008000800 */
[----:B------:R0:W-:Y:S01]  /*93c70*/  STL.64 [R1+0x2820], R24 ;  /* 0x0028201801007387 */ /* 0x0001e20000100a00 */
[----:B------:R-:W0:Y:S01]  /*93c80*/  LDCU UR50, c[0x0][0x398] ;  /* 0x00007300ff3277ac */ /* 0x000e220008000800 */
[----:B------:R-:W0:Y:S01]  /*93c90*/  LDCU UR71, c[0x0][0x3b8] ;  /* 0x00007700ff4777ac */ /* 0x000e220008000800 */
[----:B------:R-:W0:Y:S01]  /*93ca0*/  LDCU UR72, c[0x0][0x398] ;  /* 0x00007300ff4877ac */ /* 0x000e220008000800 */
[----:B------:R-:W0:Y:S01]  /*93cb0*/  LDCU UR46, c[0x0][0x398] ;  /* 0x00007300ff2e77ac */ /* 0x000e220008000800 */
[----:B------:R-:W0:Y:S01]  /*93cc0*/  LDCU UR73, c[0x0][0x39c] ;  /* 0x00007380ff4977ac */ /* 0x000e220008000800 */
[----:B------:R-:W0:Y:S01]  /*93cd0*/  LDCU UR68, c[0x0][0x3b8] ;  /* 0x00007700ff4477ac */ /* 0x000e220008000800 */
[----:B------:R-:W0:Y:S01]  /*93ce0*/  LDCU UR35, c[0x0][0x398] ;  /* 0x00007300ff2377ac */ /* 0x000e220008000800 */
[----:B------:R-:W0:Y:S01]  /*93cf0*/  LDCU UR69, c[0x0][0x398] ;  /* 0x00007300ff4577ac */ /* 0x000e220008000800 */
[----:B--2---:R-:W-:-:S02]  /*93d00*/  IMAD.MOV.U32 R27, RZ, RZ, R3 ;  /* 0x000000ffff1b7224 */ /* 0x004fc400078e0003 */
[----:B------:R-:W2:Y:S02]  /*93d10*/  S2R R3, SR_TID.X ;  /* 0x0000000000037919 */ /* 0x000ea40000002100 */
[----:B0-----:R-:W-:Y:S02]  /*93d20*/  IMAD.MOV.U32 R24, RZ, RZ, R27 ;  /* 0x000000ffff187224 */ /* 0x001fe400078e001b */
[----:B---3--:R-:W-:Y:S01]  /*93d30*/  VIADD R0, R0, 0x7f ;  /* 0x0000007f00007836 */ /* 0x008fe20000000000 */
[----:B------:R-:W-:Y:S04]  /*93d40*/  BAR.SYNC.DEFER_BLOCKING 0x0 ;  /* 0x0000000000007b1d */ /* 0x000fe80000010000 */
[----:B------:R-:W-:Y:S01]  /*93d50*/  ISETP.GE.AND P0, PT, R0, UR27, PT ;  /* 0x0000001b00007c0c */ /* 0x000fe2000bf06270 */
[----:B--2---:R-:W-:Y:S01]  /*93d60*/  IMAD.SHL.U32 R0, R3, 0x20, RZ ;  /* 0x0000002003007824 */ /* 0x004fe200078e00ff */
[----:B------:R-:W0:Y:S04]  /*93d70*/  LDCU UR27, c[0x0][0x39c] ;  /* 0x00007380ff1b77ac */ /* 0x000e280008000800 */
[----:B------:R-:W-:Y:S01]  /*93d80*/  LOP3.LUT R0, R0, 0x200, RZ, 0xc0, !PT ;  /* 0x0000020000007812 */ /* 0x000fe200078ec0ff */
[----:B----4-:R-:W-:-:S02]  /*93d90*/  IMAD.MOV.U32 R27, RZ, RZ, R22 ;  /* 0x000000ffff1b7224 */ /* 0x010fc400078e0016 */
[----:B------:R-:W-:Y:S02]  /*93da0*/  IMAD.MOV.U32 R22, RZ, RZ, R17 ;  /* 0x000000ffff167224 */ /* 0x000fe400078e0011 */
[----:B------:R-:W-:Y:S02]  /*93db0*/  IMAD.MOV.U32 R17, RZ, RZ, R12 ;  /* 0x000000ffff117224 */ /* 0x000fe400078e000c */
[----:B------:R-:W-:Y:S02]  /*93dc0*/  IMAD.MOV.U32 R12, RZ, RZ, R15 ;  /* 0x000000ffff0c7224 */ /* 0x000fe400078e000f */
[----:B------:R-:W-:Y:S02]  /*93dd0*/  IMAD.MOV.U32 R15, RZ, RZ, R10 ;  /* 0x000000ffff0f7224 */ /* 0x000fe400078e000a */
[----:B------:R-:W-:Y:S02]  /*93de0*/  IMAD.MOV.U32 R10, RZ, RZ, R28 ;  /* 0x000000ffff0a7224 */ /* 0x000fe400078e001c */
[----:B------:R-:W2:Y:S01]  /*93df0*/  S2R R28, SR_TID.X ;  /* 0x00000000001c7919 */ /* 0x000ea20000002100 */
[----:B------:R-:W-:-:S02]  /*93e00*/  IMAD.MOV.U32 R25, RZ, RZ, R20 ;  /* 0x000000ffff197224 */ /* 0x000fc400078e0014 */
[----:B------:R-:W-:Y:S02]  /*93e10*/  IMAD.MOV.U32 R20, RZ, RZ, R23 ;  /* 0x000000ffff147224 */ /* 0x000fe400078e0017 */
[----:B------:R-:W-:Y:S02]  /*93e20*/  IMAD.MOV.U32 R23, RZ, RZ, R18 ;  /* 0x000000ffff177224 */ /* 0x000fe400078e0012 */
[----:B------:R-:W-:Y:S02]  /*93e30*/  IMAD.MOV.U32 R18, RZ, RZ, R13 ;  /* 0x000000ffff127224 */ /* 0x000fe400078e000d */
[----:B------:R-:W-:Y:S02]  /*93e40*/  IMAD.MOV.U32 R13, RZ, RZ, R8 ;  /* 0x000000ffff0d7224 */ /* 0x000fe400078e0008 */
[----:B------:R-:W-:Y:S02]  /*93e50*/  IMAD.MOV.U32 R8, RZ, RZ, R11 ;  /* 0x000000ffff087224 */ /* 0x000fe400078e000b */
[----:B------:R-:W-:-:S02]  /*93e60*/  IMAD.MOV.U32 R11, RZ, RZ, R2 ;  /* 0x000000ffff0b7224 */ /* 0x000fc400078e0002 */
[C---:B------:R-:W-:Y:S02]  /*93e70*/  IMAD.SHL.U32 R2, R3.reuse, 0x10, RZ ;  /* 0x0000001003027824 */ /* 0x040fe400078e00ff */
[----:B------:R-:W-:Y:S02]  /*93e80*/  IMAD.SHL.U32 R3, R3, 0x8, RZ ;  /* 0x0000000803037824 */ /* 0x000fe400078e00ff */
[----:B------:R-:W-:Y:S01]  /*93e90*/  IMAD.MOV.U32 R26, RZ, RZ, R21 ;  /* 0x000000ffff1a7224 */ /* 0x000fe200078e0015 */
[----:B------:R-:W-:Y:S01]  /*93ea0*/  LOP3.LUT R2, R2, 0xf0, RZ, 0xc0, !PT ;  /* 0x000000f002027812 */ /* 0x000fe200078ec0ff */
[----:B------:R-:W-:Y:S02]  /*93eb0*/  IMAD.MOV.U32 R21, RZ, RZ, R16 ;  /* 0x000000ffff157224 */ /* 0x000fe400078e0010 */
[----:B------:R-:W-:Y:S01]  /*93ec0*/  IMAD.MOV.U32 R16, RZ, RZ, R19 ;  /* 0x000000ffff107224 */ /* 0x000fe200078e0013 */
[----:B------:R-:W-:Y:S01]  /*93ed0*/  IADD3 R0, PT, PT, R0, UR4, R2 ;  /* 0x0000000400007c10 */ /* 0x000fe2000fffe002 */
[----:B------:R-:W-:Y:S01]  /*93ee0*/  IMAD.MOV.U32 R19, RZ, RZ, R14 ;  /* 0x000000ffff137224 */ /* 0x000fe200078e000e */
[----:B------:R-:W-:Y:S01]  /*93ef0*/  LOP3.LUT R2, R3, 0x100, RZ, 0xc0, !PT ;  /* 0x0000010003027812 */ /* 0x000fe200078ec0ff */
[----:B------:R-:W-:Y:S01]  /*93f00*/  IMAD.MOV.U32 R14, RZ, RZ, R9 ;  /* 0x000000ffff0e7224 */ /* 0x000fe200078e0009 */
[----:B--2---:R-:W-:Y:S01]  /*93f10*/  LOP3.LUT R28, R28, 0x3f, RZ, 0xc0, !PT ;  /* 0x0000003f1c1c7812 */ /* 0x004fe200078ec0ff */
[----:B------:R-:W-:-:S02]  /*93f20*/  IMAD.MOV.U32 R9, RZ, RZ, R29 ;  /* 0x000000ffff097224 */ /* 0x000fc400078e001d */
[----:B------:R-:W-:Y:S01]  /*93f30*/  IMAD.IADD R0, R0, 0x1, R2 ;  /* 0x0000000100007824 */ /* 0x000fe200078e0202 */
[----:B------:R-:W-:Y:S01]  /*93f40*/  LEA R2, R28, UR4, 0x4 ;  /* 0x000000041c027c11 */ /* 0x000fe2000f8e20ff */
[----:B------:R-:W2:Y:S03]  /*93f50*/  LDCU.64 UR4, c[0x0][0x390] ;  /* 0x00007200ff0477ac */ /* 0x000ea60008000a00 */
[----:B------:R-:W-:Y:S01]  /*93f60*/  STSM.16.M88.4 [R0], R24 ;  /* 0x0000001800007844 */ /* 0x000fe20000000200 */
[----:B------:R-:W-:Y:S06]  /*93f70*/  BAR.SYNC.DEFER_BLOCKING 0x0 ;  /* 0x0000000000007b1d */ /* 0x000fec0000010000 */
[----:B------:R-:W3:Y:S02]  /*93f80*/  LDS.128 R24, [R2] ;  /* 0x0000000002187984 */ /* 0x000ee40000000c00 */
[----:B------:R-:W-:Y:S06]  /*93f90*/  BAR.SYNC.DEFER_BLOCKING 0x0 ;  /* 0x0000000000007b1d */ /* 0x000fec0000010000 */
[----:B------:R-:W-:Y:S02]  /*93fa0*/  STSM.16.M88.4 [R0], R20 ;  /* 0x0000001400007844 */ /* 0x000fe40000000200 */
[----:B------:R-:W-:Y:S06]  /*93fb0*/  BAR.SYNC.DEFER_BLOCKING 0x0 ;  /* 0x0000000000007b1d */ /* 0x000fec0000010000 */
[----:B---3--:R-:W-:Y:S04]  /*93fc0*/  STL.64 [R1+0x370], R24 ;  /* 0x0003701801007387 */ /* 0x008fe80000100a00 */
[----:B------:R-:W-:Y:S04]  /*93fd0*/  STL.64 [R1+0x378], R26 ;  /* 0x0003781a01007387 */ /* 0x000fe80000100a00 */
[----:B------:R-:W3:Y:S01]  /*93fe0*/  LDS.128 R20, [R2] ;  /* 0x0000000002147984 */ /* 0x000ee20000000c00 */
        /* <DEDUP_REMOVED lines=9> */
[----:B---3--:R3:W-:Y:S04]  /*94080*/  STL.64 [R1+0xc0], R16 ;  /* 0x0000c01001007387 */ /* 0x0087e80000100a00 */
[----:B------:R-:W-:Y:S04]  /*94090*/  STL.64 [R1+0xc8], R18 ;  /* 0x0000c81201007387 */ /* 0x000fe80000100a00 */
[----:B---3--:R-:W3:Y:S04]  /*940a0*/  LDL.LU R16, [R1+0x80] ;  /* 0x0000800001107983 */ /* 0x008ee80000300800 */
[----:B------:R-:W4:Y:S01]  /*940b0*/  LDS.128 R12, [R2] ;  /* 0x00000000020c7984 */ /* 0x000f220000000c00 */
[----:B------:R-:W-:Y:S06]  /*940c0*/  BAR.SYNC.DEFER_BLOCKING 0x0 ;  /* 0x0000000000007b1d */ /* 0x000fec0000010000 */
[----:B------:R-:W-:Y:S02]  /*940d0*/  STSM.16.M88.4 [R0], R8 ;  /* 0x0000000800007844 */ /* 0x000fe40000000200 */
[----:B------:R-:W-:Y:S06]  /*940e0*/  BAR.SYNC.DEFER_BLOCKING 0x0 ;  /* 0x0000000000007b1d */ /* 0x000fec0000010000 */
[----:B------:R-:W0:Y:S02]  /*940f0*/  LDS.128 R8, [R2] ;  /* 0x0000000002087984 */ /* 0x000e240000000c00 */
[----:B------:R-:W-:Y:S06]  /*94100*/  BAR.SYNC.DEFER_BLOCKING 0x0 ;  /* 0x0000000000007b1d */ /* 0x000fec0000010000 */
[----:B----4-:R4:W-:Y:S04]  /*94110*/  STL.64 [R1+0xb0], R12 ;  /* 0x0000b00c01007387 */ /* 0x0109e80000100a00 */
[----:B------:R0:W-:Y:S04]  /*94120*/  STL.64 [R1+0xb8], R14 ;  /* 0x0000b80e01007387 */ /* 0x0001e80000100a00 */
[----:B------:R-:W3:Y:S04]  /*94130*/  LDL.LU R17, [R1+0x84] ;  /* 0x0000840001117983 */ /* 0x000ee80000300800 */
[----:B------:R-:W3:Y:S04]  /*94140*/  LDL.LU R18, [R1+0x88] ;  /* 0x0000880001127983 */ /* 0x000ee80000300800 */
[----:B------:R-:W3:Y:S04]  /*94150*/  LDL.LU R19, [R1+0x8c] ;  /* 0x00008c0001137983 */ /* 0x000ee80000300800 */
[----:B----4-:R-:W4:Y:S04]  /*94160*/  LDL.LU R12, [R1+0x70] ;  /* 0x00007000010c7983 */ /* 0x010f280000300800 */
[----:B------:R-:W4:Y:S04]  /*94170*/  LDL.LU R13, [R1+0x74] ;  /* 0x00007400010d7983 */ /* 0x000f280000300800 */
[----:B0-----:R-:W4:Y:S04]  /*94180*/  LDL.LU R14, [R1+0x78] ;  /* 0x00007800010e7983 */ /* 0x001f280000300800 */
[----:B------:R-:W4:Y:S04]  /*94190*/  LDL.LU R15, [R1+0x7c] ;  /* 0x00007c00010f7983 */ /* 0x000f280000300800 */
[----:B------:R-:W-:Y:S04]  /*941a0*/  STL.64 [R1], R8 ;  /* 0x0000000801007387 */ /* 0x000fe80000100a00 */
[----:B------:R0:W-:Y:S04]  /*941b0*/  STSM.16.M88.4 [R0], R4 ;  /* 0x0000000400007844 */ /* 0x0001e80000000200 */
[----:B------:R0:W-:Y:S04]  /*941c0*/  STL.64 [R1+0x8], R10 ;  /* 0x0000080a01007387 */ /* 0x0001e80000100a00 */
[----:B0-----:R-:W2:Y:S04]  /*941d0*/  LDL.LU R4, [R1+0x60] ;  /* 0x0000600001047983 */ /* 0x001ea80000300800 */
[----:B------:R-:W2:Y:S04]  /*941e0*/  LDL.LU R5, [R1+0x64] ;  /* 0x0000640001057983 */ /* 0x000ea80000300800 */
[----:B------:R-:W2:Y:S04]  /*941f0*/  LDL.LU R6, [R1+0x68] ;  /* 0x0000680001067983 */ /* 0x000ea80000300800 */
[----:B------:R-:W2:Y:S01]  /*94200*/  LDL.LU R7, [R1+0x6c] ;  /* 0x00006c0001077983 */ /* 0x000ea20000300800 */
[----:B------:R-:W-:Y:S06]  /*94210*/  BAR.SYNC.DEFER_BLOCKING 0x0 ;  /* 0x0000000000007b1d */ /* 0x000fec0000010000 */
[----:B--2---:R-:W-:Y:S04]  /*94220*/  STL.64 [R1+0x28e8], R6 ;  /* 0x0028e80601007387 */ /* 0x004fe80000100a00 */
[----:B------:R-:W-:Y:S04]  /*94230*/  STL.64 [R1+0x28e0], R4 ;  /* 0x0028e00401007387 */ /* 0x000fe80000100a00 */
[----:B------:R-:W0:Y:S01]  /*94240*/  LDS.128 R4, [R2] ;  /* 0x0000000002047984 */ /* 0x000e220000000c00 */
[----:B------:R-:W-:Y:S06]  /*94250*/  BAR.SYNC.DEFER_BLOCKING 0x0 ;  /* 0x0000000000007b1d */ /* 0x000fec0000010000 */
[----:B------:R-:W2:Y:S04]  /*94260*/  LDL.LU R24, [R1+0x50] ;  /* 0x0000500001187983 */ /* 0x000ea80000300800 */
[----:B------:R-:W2:Y:S04]  /*94270*/  LDL.LU R25, [R1+0x54] ;  /* 0x0000540001197983 */ /* 0x000ea80000300800 */
[----:B------:R-:W2:Y:S04]  /*94280*/  LDL.LU R26, [R1+0x58] ;  /* 0x00005800011a7983 */ /* 0x000ea80000300800 */
[----:B------:R-:W2:Y:S04]  /*94290*/  LDL.LU R27, [R1+0x5c] ;  /* 0x00005c00011b7983 */ /* 0x000ea80000300800 */
[----:B---3--:R-:W-:Y:S04]  /*942a0*/  STSM.16.M88.4 [R0], R16 ;  /* 0x0000001000007844 */ /* 0x008fe80000000200 */
[----:B------:R-:W3:Y:S04]  /*942b0*/  LDL.LU R20, [R1+0x40] ;  /* 0x0000400001147983 */ /* 0x000ee80000300800 */
[----:B------:R-:W3:Y:S04]  /*942c0*/  LDL.LU R21, [R1+0x44] ;  /* 0x0000440001157983 */ /* 0x000ee80000300800 */
[----:B------:R-:W3:Y:S04]  /*942d0*/  LDL.LU R22, [R1+0x48] ;  /* 0x0000480001167983 */ /* 0x000ee80000300800 */
[----:B------:R-:W3:Y:S01]  /*942e0*/  LDL.LU R23, [R1+0x4c] ;  /* 0x00004c0001177983 */ /* 0x000ee20000300800 */
[----:B------:R-:W-:Y:S06]  /*942f0*/  BAR.SYNC.DEFER_BLOCKING 0x0 ;  /* 0x0000000000007b1d */ /* 0x000fec0000010000 */
[----:B------:R-:W2:Y:S04]  /*94300*/  LDL.LU R8, [R1+0x30] ;  /* 0x0000300001087983 */ /* 0x000ea80000300800 */
[----:B------:R-:W2:Y:S04]  /*94310*/  LDL.LU R9, [R1+0x34] ;  /* 0x0000340001097983 */ /* 0x000ea80000300800 */
[----:B------:R-:W2:Y:S04]  /*94320*/  LDL.LU R10, [R1+0x38] ;  /* 0x00003800010a7983 */ /* 0x000ea80000300800 */
[----:B------:R-:W2:Y:S04]  /*94330*/  LDL.LU R11, [R1+0x3c] ;  /* 0x00003c00010b7983 */ /* 0x000ea80000300800 */
[----:B0-----:R-:W-:Y:S04]  /*94340*/  STL.64 [R1+0x90], R4 ;  /* 0x0000900401007387 */ /* 0x001fe80000100a00 */
[----:B------:R-:W-:Y:S04]  /*94350*/  STL.64 [R1+0x98], R6 ;  /* 0x0000980601007387 */ /* 0x000fe80000100a00 */
[----:B------:R-:W0:Y:S01]  /*94360*/  LDS.128 R4, [R2] ;  /* 0x0000000002047984 */ /* 0x000e220000000c00 */
[----:B------:R-:W-:Y:S06]  /*94370*/  BAR.SYNC.DEFER_BLOCKING 0x0 ;  /* 0x0000000000007b1d */ /* 0x000fec0000010000 */
[----:B----4-:R4:W-:Y:S04]  /*94380*/  STSM.16.M88.4 [R0], R12 ;  /* 0x0000000c00007844 */ /* 0x0109e80000000200 */
[----:B0-----:R-:W-:Y:S04]  /*94390*/  STL.64 [R1+0x80], R4 ;  /* 0x0000800401007387 */ /* 0x001fe80000100a00 */
[----:B------:R-:W-:Y:S01]  /*943a0*/  STL.64 [R1+0x88], R6 ;  /* 0x0000880601007387 */ /* 0x000fe20000100a00 */
[----:B------:R-:W-:Y:S06]  /*943b0*/  BAR.SYNC.DEFER_BLOCKING 0x0 ;  /* 0x0000000000007b1d */ /* 0x000fec0000010000 */
[----:B----4-:R-:W4:Y:S04]  /*943c0*/  LDL.LU R12, [R1+0x20] ;  /* 0x00002000010c7983 */ /* 0x010f280000300800 */
[----:B------:R-:W4:Y:S04]  /*943d0*/  LDL.LU R13, [R1+0x24] ;  /* 0x00002400010d7983 */ /* 0x000f280000300800 */
[----:B------:R-:W4:Y:S04]  /*943e0*/  LDL.LU R14, [R1+0x28] ;  /* 0x00002800010e7983 */ /* 0x000f280000300800 */
[----:B------:R-:W4:Y:S04]  /*943f0*/  LDL.LU R15, [R1+0x2c] ;  /* 0x00002c00010f7983 */ /* 0x000f280000300800 */
[----:B------:R-:W0:Y:S04]  /*94400*/  LDS.128 R4, [R2] ;  /* 0x0000000002047984 */ /* 0x000e280000000c00 */
[----:B------:R-:W2:Y:S04]  /*94410*/  LDL.LU R16, [R1+0x10] ;  /* 0x0000100001107983 */ /* 0x000ea80000300800 */
[----:B------:R-:W2:Y:S04]  /*94420*/  LDL.LU R17, [R1+0x14] ;  /* 0x0000140001117983 */ /* 0x000ea80000300800 */
[----:B------:R-:W2:Y:S04]  /*94430*/  LDL.LU R18, [R1+0x18] ;  /* 0x0000180001127983 */ /* 0x000ea80000300800 */
[----:B------:R-:W2:Y:S01]  /*94440*/  LDL.LU R19, [R1+0x1c] ;  /* 0x00001c0001137983 */ /* 0x000ea20000300800 */
[----:B------:R-:W-:Y:S06]  /*94450*/  BAR.SYNC.DEFER_BLOCKING 0x0 ;  /* 0x0000000000007b1d */ /* 0x000fec0000010000 */
[----:B0-----:R-:W-:Y:S04]  /*94460*/  STL.64 [R1+0x70], R4 ;  /* 0x0000700401007387 */ /* 0x001fe80000100a00 */
[----:B------:R0:W-:Y:S04]  /*94470*/  STL.64 [R1+0x78], R6 ;  /* 0x0000780601007387 */ /* 0x0001e80000100a00 */
[----:B0-----:R-:W2:Y:S04]  /*94480*/  LDL.LU.64 R6, [R1+0x28e8] ;  /* 0x0028e80001067983 */ /* 0x001ea80000300a00 */
[----:B------:R-:W2:Y:S04]  /*94490*/  LDL.LU.64 R4, [R1+0x28e0] ;  /* 0x0028e00001047983 */ /* 0x000ea80000300a00 */
[----:B--2---:R-:W-:Y:S01]  /*944a0*/  STSM.16.M88.4 [R0], R4 ;  /* 0x0000000400007844 */ /* 0x004fe20000000200 */
[----:B------:R-:W-:Y:S06]  /*944b0*/  BAR.SYNC.DEFER_BLOCKING 0x0 ;  /* 0x0000000000007b1d */ /* 0x000fec0000010000 */
[----:B------:R-:W0:Y:S02]  /*944c0*/  LDS.128 R4, [R2] ;  /* 0x0000000002047984 */ /* 0x000e240000000c00 */
[----:B------:R-:W-:Y:S06]  /*944d0*/  BAR.SYNC.DEFER_BLOCKING 0x0 ;  /* 0x0000000000007b1d */ /* 0x000fec0000010000 */
[----:B------:R-:W-:Y:S02]  /*944e0*/  STSM.16.M88.4 [R0], R24 ;  /* 0x0000001800007844 */ /* 0x000fe40000000200 */
[----:B------:R-:W-:Y:S06]  /*944f0*/  BAR.SYNC.DEFER_BLOCKING 0x0 ;  /* 0x0000000000007b1d */ /* 0x000fec0000010000 */
[----:B------:R-:W2:Y:S02]  /*94500*/  LDS.128 R24, [R2] ;  /* 0x0000000002187984 */ /* 0x000ea40000000c00 */
[----:B------:R-:W-:Y:S06]  /*94510*/  BAR.SYNC.DEFER_BLOCKING 0x0 ;  /* 0x0000000000007b1d */ /* 0x000fec0000010000 */
[----:B---3--:R-:W-:Y:S02]  /*94520*/  STSM.16.M88.4 [R0], R20 ;  /* 0x0000001400007844 */ /* 0x008fe40000000200 */
[----:B------:R-:W-:Y:S06]  /*94530*/  BAR.SYNC.DEFER_BLOCKING 0x0 ;  /* 0x0000000000007b1d */ /* 0x000fec0000010000 */
[----:B------:R-:W3:Y:S02]  /*94540*/  LDS.128 R20, [R2] ;  /* 0x0000000002147984 */ /* 0x000ee40000000c00 */
[----:B------:R-:W-:Y:S06]  /*94550*/  BAR.SYNC.DEFER_BLOCKING 0x0 ;  /* 0x0000000000007b1d */ /* 0x000fec0000010000 */
[----:B0-----:R-:W-:Y:S04]  /*94560*/  STL.64 [R1+0x60], R4 ;  /* 0x0000600401007387 */ /* 0x001fe80000100a00 */
[----:B------:R-:W-:Y:S01]  /*94570*/  STSM.16.M88.4 [R0], R8 ;  /* 0x0000000800007844 */ /* 0x000fe20000000200 */
[----:B------:R-:W-:Y:S06]  /*94580*/  BAR.SYNC.DEFER_BLOCKING 0x0 ;  /* 0x0000000000007b1d */ /* 0x000fec0000010000 */
[----:B------:R0:W-:Y:S04]  /*94590*/  STL.64 [R1+0x68], R6 ;  /* 0x0000680601007387 */ /* 0x0001e80000100a00 */
[----:B0-----:R-:W4:Y:S04]  /*945a0*/  LDL.LU.64 R6, [R1+0x28d8] ;  /* 0x0028d80001067983 */ /* 0x001f280000300a00 */
[----:B------:R-:W4:Y:S04]  /*945b0*/  LDL.LU.64 R4, [R1+0x28d0] ;  /* 0x0028d00001047983 */ /* 0x000f280000300a00 */
[----:B------:R-:W0:Y:S01]  /*945c0*/  LDS.128 R8, [R2] ;  /* 0x0000000002087984 */ /* 0x000e220000000c00 */
[----:B------:R-:W-:Y:S06]  /*945d0*/  BAR.SYNC.DEFER_BLOCKING 0x0 ;  /* 0x0000000000007b1d */ /* 0x000fec0000010000 */
[----:B--2---:R2:W-:Y:S04]  /*945e0*/  STL.64 [R1+0x50], R24 ;  /* 0x0000501801007387 */ /* 0x0045e80000100a00 */
[----:B------:R1:W-:Y:S04]  /*945f0*/  STL.64 [R1+0x58], R26 ;  /* 0x0000581a01007387 */ /* 0x0003e80000100a00 */
[----:B---3--:R3:W-:Y:S04]  /*94600*/  STL.64 [R1+0x40], R20 ;  /* 0x0000401401007387 */ /* 0x0087e80000100a00 */
[----:B----4-:R-:W-:Y:S01]  /*94610*/  STSM.16.M88.4 [R0], R12 ;  /* 0x0000000c00007844 */ /* 0x010fe20000000200 */
[----:B------:R-:W-:Y:S06]  /*94620*/  BAR.SYNC.DEFER_BLOCKING 0x0 ;  /* 0x0000000000007b1d */ /* 0x000fec0000010000 */
[----:B------:R4:W-:Y:S04]  /*94630*/  STL.64 [R1+0x48], R22 ;  /* 0x0000481601007387 */ /* 0x0009e80000100a00 */
[----:B--2---:R-:W2:Y:S04]  /*94640*/  LDL.LU R24, [R1+0xf0] ;  /* 0x0000f00001187983 */ /* 0x004ea80000300800 */
[----:B------:R-:W2:Y:S04]  /*94650*/  LDL.LU R25, [R1+0xf4] ;  /* 0x0000f40001197983 */ /* 0x000ea80000300800 */
[----:B-1----:R-:W2:Y:S04]  /*94660*/  LDL.LU R26, [R1+0xf8] ;  /* 0x0000f800011a7983 */ /* 0x002ea80000300800 */
[----:B------:R-:W2:Y:S04]  /*94670*/  LDL.LU R27, [R1+0xfc] ;  /* 0x0000fc00011b7983 */ /* 0x000ea80000300800 */
[----:B---3--:R-:W3:Y:S04]  /*94680*/  LDL.LU R20, [R1+0xe0] ;  /* 0x0000e00001147983 */ /* 0x008ee80000300800 */
[----:B------:R-:W3:Y:S04]  /*94690*/  LDL.LU R21, [R1+0xe4] ;  /* 0x0000e40001157983 */ /* 0x000ee80000300800 */
[----:B----4-:R-:W3:Y:S04]  /*946a0*/  LDL.LU R22, [R1+0xe8] ;  /* 0x0000e80001167983 */ /* 0x010ee80000300800 */
[----:B------:R-:W3:Y:S04]  /*946b0*/  LDL.LU R23, [R1+0xec] ;  /* 0x0000ec0001177983 */ /* 0x000ee80000300800 */
[----:B0-----:R-:W-:Y:S04]  /*946c0*/  STL.64 [R1+0x30], R8 ;  /* 0x0000300801007387 */ /* 0x001fe80000100a00 */
[----:B------:R0:W-:Y:S04]  /*946d0*/  STL.64 [R1+0x38], R10 ;  /* 0x0000380a01007387 */ /* 0x0001e80000100a00 */
[----:B------:R-:W1:Y:S01]  /*946e0*/  LDS.128 R12, [R2] ;  /* 0x00000000020c7984 */ /* 0x000e620000000c00 */
[----:B------:R-:W-:Y:S06]  /*946f0*/  BAR.SYNC.DEFER_BLOCKING 0x0 ;  /* 0x0000000000007b1d */ /* 0x000fec0000010000 */
[----:B0-----:R-:W4:Y:S04]  /*94700*/  LDL.LU.64 R10, [R1+0x28c8] ;  /* 0x0028c800010a7983 */ /* 0x001f280000300a00 */
[----:B------:R-:W4:Y:S04]  /*94710*/  LDL.LU.64 R8, [R1+0x28c0] ;  /* 0x0028c00001087983 */ /* 0x000f280000300a00 */
[----:B-1----:R-:W-:Y:S04]  /*94720*/  STL.64 [R1+0x20], R12 ;  /* 0x0000200c01007387 */ /* 0x002fe80000100a00 */
[----:B------:R0:W-:Y:S04]  /*94730*/  STL.64 [R1+0x28], R14 ;  /* 0x0000280e01007387 */ /* 0x0001e80000100a00 */
[----:B0-----:R-:W2:Y:S04]  /*94740*/  LDL.LU.64 R14, [R1+0x28b8] ;  /* 0x0028b800010e7983 */ /* 0x001ea80000300a00 */
[----:B------:R-:W2:Y:S04]  /*94750*/  LDL.LU.64 R12, [R1+0x28b0] ;  /* 0x0028b000010c7983 */ /* 0x000ea80000300a00 */
[----:B------:R-:W-:Y:S01]  /*94760*/  STSM.16.M88.4 [R0], R16 ;  /* 0x0000001000007844 */ /* 0x000fe20000000200 */
[----:B------:R-:W-:Y:S06]  /*94770*/  BAR.SYNC.DEFER_BLOCKING 0x0 ;  /* 0x0000000000007b1d */ /* 0x000fec0000010000 */
[----:B------:R-:W0:Y:S02]  /*94780*/  LDS.128 R16, [R2] ;  /* 0x0000000002107984 */ /* 0x000e240000000c00 */
[----:B------:R-:W-:Y:S06]  /*94790*/  BAR.SYNC.DEFER_BLOCKING 0x0 ;  /* 0x0000000000007b1d */ /* 0x000fec0000010000 */
[----:B0-----:R-:W-:Y:S04]  /*947a0*/  STL.64 [R1+0xa0], R16 ;  /* 0x0000a01001007387 */ /* 0x001fe80000100a00 */
[----:B------:R0:W-:Y:S04]  /*947b0*/  STL.64 [R1+0xa8], R18 ;  /* 0x0000a81201007387 */ /* 0x0001e80000100a00 */
[----:B0-----:R-:W3:Y:S04]  /*947c0*/  LDL.LU.64 R18, [R1+0x28a8] ;  /* 0x0028a80001127983 */ /* 0x001ee80000300a00 */
[----:B------:R-:W3:Y:S04]  /*947d0*/  LDL.LU.64 R16, [R1+0x28a0] ;  /* 0x0028a00001107983 */ /* 0x000ee80000300a00 */
[----:B------:R-:W-:Y:S01]  /*947e0*/  STSM.16.M88.4 [R0], R4 ;  /* 0x0000000400007844 */ /* 0x000fe20000000200 */
[----:B------:R-:W-:Y:S06]  /*947f0*/  BAR.SYNC.DEFER_BLOCKING 0x0 ;  /* 0x0000000000007b1d */ /* 0x000fec0000010000 */
[----:B------:R-:W0:Y:S02]  /*94800*/  LDS.128 R4, [R2] ;  /* 0x0000000002047984 */ /* 0x000e240000000c00 */
[----:B------:R-:W-:Y:S06]  /*94810*/  BAR.SYNC.DEFER_BLOCKING 0x0 ;  /* 0x0000000000007b1d */ /* 0x000fec0000010000 */
[----:B0-----:R-:W-:Y:S04]  /*94820*/  STL.64 [R1+0x3b0], R4 ;  /* 0x0003b00401007387 */ /* 0x001fe80000100a00 */
[----:B------:R-:W-:Y:S04]  /*94830*/  STL.64 [R1+0x3b8], R6 ;  /* 0x0003b80601007387 */ /* 0x000fe80000100a00 */
[----:B----4-:R-:W-:Y:S01]  /*94840*/  STSM.16.M88.4 [R0], R8 ;  /* 0x0000000800007844 */ /* 0x010fe20000000200 */
[----:B------:R-:W-:Y:S06]  /*94850*/  BAR.SYNC.DEFER_BLOCKING 0x0 ;  /* 0x0000000000007b1d */ /* 0x000fec0000010000 */
[----:B------:R-:W0:Y:S02]  /*94860*/  LDS.128 R4, [R2] ;  /* 0x0000000002047984 */ /* 0x000e240000000c00 */
[----:B------:R-:W-:Y:S06]  /*94870*/  BAR.SYNC.DEFER_BLOCKING 0x0 ;  /* 0x0000000000007b1d */ /* 0x000fec0000010000 */
[----:B--2---:R-:W-:Y:S04]  /*94880*/  STSM.16.M88.4 [R0], R12 ;  /* 0x0000000c00007844 */ /* 0x004fe80000000200 */
[----:B0-----:R-:W-:Y:S04]  /*94890*/  STL.64 [R1+0x10], R4 ;  /* 0x0000100401007387 */ /* 0x001fe80000100a00 */
[----:B------:R-:W-:Y:S01]  /*948a0*/  STL.64 [R1+0x18], R6 ;  /* 0x0000180601007387 */ /* 0x000fe20000100a00 */
[----:B------:R-:W-:Y:S06]  /*948b0*/  BAR.SYNC.DEFER_BLOCKING 0x0 ;  /* 0x0000000000007b1d */ /* 0x000fec0000010000 */
[----:B------:R-:W0:Y:S02]  /*948c0*/  LDS.128 R4, [R2] ;  /* 0x0000000002047984 */ /* 0x000e240000000c00 */
[----:B------:R-:W-:Y:S06]  /*948d0*/  BAR.SYNC.DEFER_BLOCKING 0x0 ;  /* 0x0000000000007b1d */ /* 0x000fec0000010000 */
[----:B------:R-:W-:Y:S04]  /*948e0*/  STSM.16.M88.4 [R0], R24 ;  /* 0x0000001800007844 */ /* 0x000fe80000000200 */
[----:B0-----:R-:W-:Y:S04]  /*948f0*/  STL [R1+0x2810], R4 ;  /* 0x0028100401007387 */ /* 0x001fe80000100800 */
[----:B------:R-:W-:Y:S04]  /*94900*/  STL [R1+0x2808], R5 ;  /* 0x0028080501007387 */ /* 0x000fe80000100800 */
[----:B------:R-:W-:Y:S04]  /*94910*/  STL [R1+0x2804], R6 ;  /* 0x0028040601007387 */ /* 0x000fe80000100800 */
[----:B------:R-:W-:Y:S01]  /*94920*/  STL [R1+0x2800], R7 ;  /* 0x0028000701007387 */ /* 0x000fe20000100800 */
[----:B------:R-:W-:Y:S06]  /*94930*/  BAR.SYNC.DEFER_BLOCKING 0x0 ;  /* 0x0000000000007b1d */ /* 0x000fec0000010000 */
[----:B------:R-:W0:Y:S02]  /*94940*/  LDS.128 R4, [R2] ;  /* 0x0000000002047984 */ /* 0x000e240000000c00 */
[----:B------:R-:W-:Y:S06]  /*94950*/  BAR.SYNC.DEFER_BLOCKING 0x0 ;  /* 0x0000000000007b1d */ /* 0x000fec0000010000 */
[----:B---3--:R-:W-:Y:S02]  /*94960*/  STSM.16.M88.4 [R0], R20 ;  /* 0x0000001400007844 */ /* 0x008fe40000000200 */
[----:B------:R-:W-:Y:S06]  /*94970*/  BAR.SYNC.DEFER_BLOCKING 0x0 ;  /* 0x0000000000007b1d */ /* 0x000fec0000010000 */
[----:B------:R-:W1:Y:S04]  /*94980*/  LDS.128 R8, [R2] ;  /* 0x0000000002087984 */ /* 0x000e680000000c00 */
[----:B0-----:R0:W-:Y:S04]  /*94990*/  STL.64 [R1+0xf0], R4 ;  /* 0x0000f00401007387 */ /* 0x0011e80000100a00 */
[----:B------:R2:W-:Y:S04]  /*949a0*/  STL.64 [R1+0xf8], R6 ;  /* 0x0000f80601007387 */ /* 0x0005e80000100a00 */
[----:B------:R-:W3:Y:S04]  /*949b0*/  LDL.LU R12, [R1+0x360] ;  /* 0x00036000010c7983 */ /* 0x000ee80000300800 */
[----:B------:R-:W3:Y:S04]  /*949c0*/  LDL.LU R13, [R1+0x364] ;  /* 0x00036400010d7983 */ /* 0x000ee80000300800 */
[----:B------:R-:W3:Y:S04]  /*949d0*/  LDL.LU R14, [R1+0x368] ;  /* 0x00036800010e7983 */ /* 0x000ee80000300800 */
[----:B------:R-:W3:Y:S01]  /*949e0*/  LDL.LU R15, [R1+0x36c] ;  /* 0x00036c00010f7983 */ /* 0x000ee20000300800 */
[----:B------:R-:W-:Y:S06]  /*949f0*/  BAR.SYNC.DEFER_BLOCKING 0x0 ;  /* 0x0000000000007b1d */ /* 0x000fec0000010000 */
[----:B-1----:R-:W-:Y:S04]  /*94a00*/  STL [R1+0xec], R11 ;  /* 0x0000ec0b01007387 */ /* 0x002fe80000100800 */
[----:B------:R-:W4:Y:S04]  /*94a10*/  LDL.LU R24, [R1+0x320] ;  /* 0x0003200001187983 */ /* 0x000f280000300800 */
[----:B------:R-:W4:Y:S04]  /*94a20*/  LDL.LU R25, [R1+0x324] ;  /* 0x0003240001197983 */ /* 0x000f280000300800 */
[----:B------:R-:W3:Y:S04]  /*94a30*/  LDL.LU R26, [R1+0x328] ;  /* 0x00032800011a7983 */ /* 0x000ee80000300800 */
[----:B------:R-:W3:Y:S04]  /*94a40*/  LDL.LU R27, [R1+0x32c] ;  /* 0x00032c00011b7983 */ /* 0x000ee80000300800 */
[----:B------:R1:W-:Y:S01]  /*94a50*/  STSM.16.M88.4 [R0], R16 ;  /* 0x0000001000007844 */ /* 0x0003e20000000200 */
[----:B0-----:R-:W-:-:S02]  /*94a60*/  IMAD.MOV.U32 R5, RZ, RZ, R8 ;  /* 0x000000ffff057224 */ /* 0x001fc400078e0008 */
[----:B--2---:R-:W-:Y:S02]  /*94a70*/  IMAD.MOV.U32 R6, RZ, RZ, R9 ;  /* 0x000000ffff067224 */ /* 0x004fe400078e0009 */
[----:B------:R-:W-:Y:S01]  /*94a80*/  IMAD.MOV.U32 R7, RZ, RZ, R10 ;  /* 0x000000ffff077224 */ /* 0x000fe200078e000a */
[----:B------:R-:W-:Y:S06]  /*94a90*/  BAR.SYNC.DEFER_BLOCKING 0x0 ;  /* 0x0000000000007b1d */ /* 0x000fec0000010000 */
[----:B------:R-:W0:Y:S02]  /*94aa0*/  LDS.128 R8, [R2] ;  /* 0x0000000002087984 */ /* 0x000e240000000c00 */
[----:B------:R-:W-:Y:S06]  /*94ab0*/  BAR.SYNC.DEFER_BLOCKING 0x0 ;  /* 0x0000000000007b1d */ /* 0x000fec0000010000 */
[----:B---3--:R-:W-:Y:S04]  /*94ac0*/  STL.64 [R1+0x2898], R26 ;  /* 0x0028981a01007387 */ /* 0x008fe80000100a00 */
[----:B----4-:R-:W-:Y:S04]  /*94ad0*/  STL.64 [R1+0x2890], R24 ;  /* 0x0028901801007387 */ /* 0x010fe80000100a00 */
[----:B------:R-:W2:Y:S04]  /*94ae0*/  LDL.LU R20, [R1+0x330] ;  /* 0x0003300001147983 */ /* 0x000ea80000300800 */
[----:B------:R-:W2:Y:S04]  /*94af0*/  LDL.LU R21, [R1+0x334] ;  /* 0x0003340001157983 */ /* 0x000ea80000300800 */
[----:B------:R-:W2:Y:S04]  /*94b00*/  LDL.LU R22, [R1+0x338] ;  /* 0x0003380001167983 */ /* 0x000ea80000300800 */
[----:B------:R-:W2:Y:S04]  /*94b10*/  LDL.LU R23, [R1+0x33c] ;  /* 0x00033c0001177983 */ /* 0x000ea80000300800 */
[----:B------:R-:W-:Y:S04]  /*94b20*/  STL [R1+0x2818], R7 ;  /* 0x0028180701007387 */ /* 0x000fe80000100800 */
[----:B------:R-:W-:Y:S04]  /*94b30*/  STL [R1+0x2814], R6 ;  /* 0x0028140601007387 */ /* 0x000fe80000100800 */
[----:B------:R-:W-:Y:S04]  /*94b40*/  STL [R1+0x280c], R5 ;  /* 0x00280c0501007387 */ /* 0x000fe80000100800 */
[----:B-1----:R-:W3:Y:S04]  /*94b50*/  LDL.LU R16, [R1+0x340] ;  /* 0x0003400001107983 */ /* 0x002ee80000300800 */
[----:B------:R-:W3:Y:S04]  /*94b60*/  LDL.LU R17, [R1+0x344] ;  /* 0x0003440001117983 */ /* 0x000ee80000300800 */
[----:B------:R-:W3:Y:S04]  /*94b70*/  LDL.LU R18, [R1+0x348] ;  /* 0x0003480001127983 */ /* 0x000ee80000300800 */
[----:B------:R-:W3:Y:S04]  /*94b80*/  LDL.LU R19, [R1+0x34c] ;  /* 0x00034c0001137983 */ /* 0x000ee80000300800 */
[----:B0-----:R-:W-:Y:S04]  /*94b90*/  STL.64 [R1+0x2848], R10 ;  /* 0x0028480a01007387 */ /* 0x001fe80000100a00 */
[----:B------:R0:W-:Y:S04]  /*94ba0*/  STL.64 [R1+0x2840], R8 ;  /* 0x0028400801007387 */ /* 0x0001e80000100a00 */
[----:B0-----:R-:W4:Y:S04]  /*94bb0*/  LDL.LU R8, [R1+0x350] ;  /* 0x0003500001087983 */ /* 0x001f280000300800 */
[----:B------:R-:W4:Y:S04]  /*94bc0*/  LDL.LU R9, [R1+0x354] ;  /* 0x0003540001097983 */ /* 0x000f280000300800 */
[----:B------:R-:W4:Y:S04]  /*94bd0*/  LDL.LU R10, [R1+0x358] ;  /* 0x00035800010a7983 */ /* 0x000f280000300800 */
[----:B------:R-:W4:Y:S04]  /*94be0*/  LDL.LU R11, [R1+0x35c] ;  /* 0x00035c00010b7983 */ /* 0x000f280000300800 */
[----:B------:R0:W-:Y:S01]  /*94bf0*/  STSM.16.M88.4 [R0], R12 ;  /* 0x0000000c00007844 */ /* 0x0001e20000000200 */
[----:B------:R-:W-:Y:S06]  /*94c00*/  BAR.SYNC.DEFER_BLOCKING 0x0 ;  /* 0x0000000000007b1d */ /* 0x000fec0000010000 */
[----:B------:R-:W2:Y:S04]  /*94c10*/  LDL.LU R4, [R1+0x310] ;  /* 0x0003100001047983 */ /* 0x000ea80000300800 */
[----:B------:R-:W2:Y:S04]  /*94c20*/  LDL.LU R5, [R1+0x314] ;  /* 0x0003140001057983 */ /* 0x000ea80000300800 */
[----:B------:R-:W2:Y:S04]  /*94c30*/  LDL.LU R6, [R1+0x318] ;  /* 0x0003180001067983 */ /* 0x000ea80000300800 */
[----:B------:R-:W2:Y:S04]  /*94c40*/  LDL.LU R7, [R1+0x31c] ;  /* 0x00031c0001077983 */ /* 0x000ea80000300800 */
[----:B------:R-:W1:Y:S04]  /*94c50*/  LDS.128 R24, [R2] ;  /* 0x0000000002187984 */ /* 0x000e680000000c00 */
[----:B0-----:R-:W2:Y:S04]  /*94c60*/  LDL.LU R12, [R1+0x300] ;  /* 0x00030000010c7983 */ /* 0x001ea80000300800 */
[----:B------:R-:W2:Y:S04]  /*94c70*/  LDL.LU R13, [R1+0x304] ;  /* 0x00030400010d7983 */ /* 0x000ea80000300800 */
[----:B------:R-:W2:Y:S04]  /*94c80*/  LDL.LU R14, [R1+0x308] ;  /* 0x00030800010e7983 */ /* 0x000ea80000300800 */
[----:B------:R-:W2:Y:S01]  /*94c90*/  LDL.LU R15, [R1+0x30c] ;  /* 0x00030c00010f7983 */ /* 0x000ea20000300800 */
[----:B------:R-:W-:Y:S06]  /*94ca0*/  BAR.SYNC.DEFER_BLOCKING 0x0 ;  /* 0x0000000000007b1d */ /* 0x000fec0000010000 */
[----:B-1----:R-:W-:Y:S04]  /*94cb0*/  STL.64 [R1+0x360], R24 ;  /* 0x0003601801007387 */ /* 0x002fe80000100a00 */
[----:B------:R0:W-:Y:S04]  /*94cc0*/  STL.64 [R1+0x368], R26 ;  /* 0x0003681a01007387 */ /* 0x0001e80000100a00 */
[----:B0-----:R-:W2:Y:S04]  /*94cd0*/  LDL.LU.64 R26, [R1+0x2898] ;  /* 0x00289800011a7983 */ /* 0x001ea80000300a00 */
[----:B------:R-:W2:Y:S04]  /*94ce0*/  LDL.LU.64 R24, [R1+0x2890] ;  /* 0x0028900001187983 */ /* 0x000ea80000300a00 */
[----:B----4-:R-:W-:Y:S01]  /*94cf0*/  STSM.16.M88.4 [R0], R8 ;  /* 0x0000000800007844 */ /* 0x010fe20000000200 */
[----:B------:R-:W-:Y:S06]  /*94d00*/  BAR.SYNC.DEFER_BLOCKING 0x0 ;  /* 0x0000000000007b1d */ /* 0x000fec0000010000 */
[----:B------:R-:W0:Y:S02]  /*94d10*/  LDS.128 R8, [R2] ;  /* 0x0000000002087984 */ /* 0x000e240000000c00 */
[----:B------:R-:W-:Y:S06]  /*94d20*/  BAR.SYNC.DEFER_BLOCKING 0x0 ;  /* 0x0000000000007b1d */ /* 0x000fec0000010000 */
[----:B---3--:R-:W-:Y:S04]  /*94d30*/  STSM.16.M88.4 [R0], R16 ;  /* 0x0000001000007844 */ /* 0x008fe80000000200 */
[----:B0-----:R-:W-:Y:S04]  /*94d40*/  STL.64 [R1+0x350], R8 ;  /* 0x0003500801007387 */ /* 0x001fe80000100a00 */
[----:B------:R-:W-:Y:S01]  /*94d50*/  STL.64 [R1+0x358], R10 ;  /* 0x0003580a01007387 */ /* 0x000fe20000100a00 */
[----:B------:R-:W-:Y:S06]  /*94d60*/  BAR.SYNC.DEFER_BLOCKING 0x0 ;  /* 0x0000000000007b1d */ /* 0x000fec0000010000 */
[----:B------:R-:W0:Y:S02]  /*94d70*/  LDS.128 R8, [R2] ;  /* 0x0000000002087984 */ /* 0x000e240000000c00 */
[----:B------:R-:W-:Y:S06]  /*94d80*/  BAR.SYNC.DEFER_BLOCKING 0x0 ;  /* 0x0000000000007b1d */ /* 0x000fec0000010000 */
[----:B--2---:R1:W-:Y:S04]  /*94d90*/  STSM.16.M88.4 [R0], R20 ;  /* 0x0000001400007844 */ /* 0x0043e80000000200 */
[----:B0-----:R-:W-:Y:S04]  /*94da0*/  STL.64 [R1+0x340], R8 ;  /* 0x0003400801007387 */ /* 0x001fe80000100a00 */
[----:B------:R-:W-:Y:S01]  /*94db0*/  STL.64 [R1+0x348], R10 ;  /* 0x0003480a01007387 */ /* 0x000fe20000100a00 */
[----:B------:R-:W-:Y:S06]  /*94dc0*/  BAR.SYNC.DEFER_BLOCKING 0x0 ;  /* 0x0000000000007b1d */ /* 0x000fec0000010000 */
[----:B-1----:R-:W2:Y:S04]  /*94dd0*/  LDL.LU R20, [R1+0x2f0] ;  /* 0x0002f00001147983 */ /* 0x002ea80000300800 */
[----:B------:R-:W0:Y:S01]  /*94de0*/  LDS.128 R8, [R2] ;  /* 0x0000000002087984 */ /* 0x000e220000000c00 */
[----:B------:R-:W-:Y:S06]  /*94df0*/  BAR.SYNC.DEFER_BLOCKING 0x0 ;  /* 0x0000000000007b1d */ /* 0x000fec0000010000 */
[----:B------:R1:W-:Y:S04]  /*94e00*/  STSM.16.M88.4 [R0], R24 ;  /* 0x0000001800007844 */ /* 0x0003e80000000200 */
[----:B0-----:R-:W-:Y:S04]  /*94e10*/  STL.64 [R1+0x330], R8 ;  /* 0x0003300801007387 */ /* 0x001fe80000100a00 */
[----:B------:R-:W-:Y:S01]  /*94e20*/  STL.64 [R1+0x338], R10 ;  /* 0x0003380a01007387 */ /* 0x000fe20000100a00 */
[----:B------:R-:W-:Y:S06]  /*94e30*/  BAR.SYNC.DEFER_BLOCKING 0x0 ;  /* 0x0000000000007b1d */ /* 0x000fec0000010000 */
[----:B------:R-:W2:Y:S04]  /*94e40*/  LDL.LU R21, [R1+0x2f4] ;  /* 0x0002f40001157983 */ /* 0x000ea80000300800 */
[----:B------:R-:W2:Y:S04]  /*94e50*/  LDL.LU R22, [R1+0x2f8] ;  /* 0x0002f80001167983 */ /* 0x000ea80000300800 */
[----:B------:R-:W2:Y:S04]  /*94e60*/  LDL.LU R23, [R1+0x2fc] ;  /* 0x0002fc0001177983 */ /* 0x000ea80000300800 */
[----:B-1----:R-:W3:Y:S04]  /*94e70*/  LDL.LU R24, [R1+0x2e0] ;  /* 0x0002e00001187983 */ /* 0x002ee80000300800 */
[----:B------:R-:W0:Y:S01]  /*94e80*/  LDS.128 R8, [R2] ;  /* 0x0000000002087984 */ /* 0x000e220000000c00 */
[----:B------:R-:W-:Y:S06]  /*94e90*/  BAR.SYNC.DEFER_BLOCKING 0x0 ;  /* 0x0000000000007b1d */ /* 0x000fec0000010000 */
[----:B------:R-:W-:Y:S02]  /*94ea0*/  STSM.16.M88.4 [R0], R4 ;  /* 0x0000000400007844 */ /* 0x000fe40000000200 */
[----:B------:R-:W-:Y:S06]  /*94eb0*/  BAR.SYNC.DEFER_BLOCKING 0x0 ;  /* 0x0000000000007b1d */ /* 0x000fec0000010000 */
[----:B------:R-:W1:Y:S04]  /*94ec0*/  LDS.128 R4, [R2] ;  /* 0x0000000002047984 */ /* 0x000e680000000c00 */
[----:B0-----:R0:W-:Y:S04]  /*94ed0*/  STL.64 [R1+0x320], R8 ;  /* 0x0003200801007387 */ /* 0x0011e80000100a00 */
[----:B------:R4:W-:Y:S04]  /*94ee0*/  STL.64 [R1+0x328], R10 ;  /* 0x0003280a01007387 */ /* 0x0009e80000100a00 */
[----:B------:R-:W3:Y:S04]  /*94ef0*/  LDL.LU R25, [R1+0x2e4] ;  /* 0x0002e40001197983 */ /* 0x000ee80000300800 */
[----:B------:R-:W3:Y:S04]  /*94f00*/  LDL.LU R26, [R1+0x2e8] ;  /* 0x0002e800011a7983 */ /* 0x000ee80000300800 */
[----:B------:R-:W3:Y:S01]  /*94f10*/  LDL.LU R27, [R1+0x2ec] ;  /* 0x0002ec00011b7983 */ /* 0x000ee20000300800 */
[----:B------:R-:W-:Y:S06]  /*94f20*/  BAR.SYNC.DEFER_BLOCKING 0x0 ;  /* 0x0000000000007b1d */ /* 0x000fec0000010000 */
[----:B-1----:R-:W-:Y:S04]  /*94f30*/  STL.64 [R1+0x310], R4 ;  /* 0x0003100401007387 */ /* 0x002fe80000100a00 */
[----:B------:R-:W-:Y:S04]  /*94f40*/  STL.64 [R1+0x318], R6 ;  /* 0x0003180601007387 */ /* 0x000fe80000100a00 */
[----:B0-----:R-:W3:Y:S04]  /*94f50*/  LDL.LU R8, [R1+0x2d0] ;  /* 0x0002d00001087983 */ /* 0x001ee80000300800 */
[----:B------:R-:W3:Y:S04]  /*94f60*/  LDL.LU R9, [R1+0x2d4] ;  /* 0x0002d40001097983 */ /* 0x000ee80000300800 */
[----:B----4-:R-:W4:Y:S04]  /*94f70*/  LDL.LU R10, [R1+0x2d8] ;  /* 0x0002d800010a7983 */ /* 0x010f280000300800 */
[----:B------:R-:W4:Y:S04]  /*94f80*/  LDL.LU R11, [R1+0x2dc] ;  /* 0x0002dc00010b7983 */ /* 0x000f280000300800 */
[----:B------:R0:W-:Y:S01]  /*94f90*/  STSM.16.M88.4 [R0], R12 ;  /* 0x0000000c00007844 */ /* 0x0001e20000000200 */
[----:B------:R-:W-:Y:S06]  /*94fa0*/  BAR.SYNC.DEFER_BLOCKING 0x0 ;  /* 0x0000000000007b1d */ /* 0x000fec0000010000 */
[----:B------:R-:W1:Y:S02]  /*94fb0*/  LDS.128 R4, [R2] ;  /* 0x0000000002047984 */ /* 0x000e640000000c00 */
[----:B------:R-:W-:Y:S06]  /*94fc0*/  BAR.SYNC.DEFER_BLOCKING 0x0 ;  /* 0x0000000000007b1d */ /* 0x000fec0000010000 */
[----:B--2---:R2:W-:Y:S04]  /*94fd0*/  STSM.16.M88.4 [R0], R20 ;  /* 0x0000001400007844 */ /* 0x0045e80000000200 */
[----:B----4-:R-:W-:Y:S04]  /*94fe0*/  STL.64 [R1+0x2888], R10 ;  /* 0x0028880a01007387 */ /* 0x010fe80000100a00 */
[----:B---3--:R-:W-:Y:S01]  /*94ff0*/  STL.64 [R1+0x2880], R8 ;  /* 0x0028800801007387 */ /* 0x008fe20000100a00 */
[----:B------:R-:W-:Y:S06]  /*95000*/  BAR.SYNC.DEFER_BLOCKING 0x0 ;  /* 0x0000000000007b1d */ /* 0x000fec0000010000 */
[----:B------:R-:W3:Y:S04]  /*95010*/  LDL.LU R16, [R1+0x2c0] ;  /* 0x0002c00001107983 */ /* 0x000ee80000300800 */
[----:B------:R-:W3:Y:S04]  /*95020*/  LDL.LU R17, [R1+0x2c4] ;  /* 0x0002c40001117983 */ /* 0x000ee80000300800 */
[----:B------:R-:W3:Y:S04]  /*95030*/  LDL.LU R18, [R1+0x2c8] ;  /* 0x0002c80001127983 */ /* 0x000ee80000300800 */
[----:B------:R-:W3:Y:S04]  /*95040*/  LDL.LU R19, [R1+0x2cc] ;  /* 0x0002cc0001137983 */ /* 0x000ee80000300800 */
[----:B0-----:R-:W4:Y:S04]  /*95050*/  LDL.LU R12, [R1+0x2b0] ;  /* 0x0002b000010c7983 */ /* 0x001f280000300800 */
[----:B------:R-:W4:Y:S04]  /*95060*/  LDL.LU R13, [R1+0x2b4] ;  /* 0x0002b400010d7983 */ /* 0x000f280000300800 */
[----:B------:R-:W4:Y:S04]  /*95070*/  LDL.LU R14, [R1+0x2b8] ;  /* 0x0002b800010e7983 */ /* 0x000f280000300800 */
[----:B------:R-:W4:Y:S04]  /*95080*/  LDL.LU R15, [R1+0x2bc] ;  /* 0x0002bc00010f7983 */ /* 0x000f280000300800 */
[----:B-1----:R-:W-:Y:S04]  /*95090*/  STL.64 [R1+0x300], R4 ;  /* 0x0003000401007387 */ /* 0x002fe80000100a00 */
[----:B------:R-:W-:Y:S04]  /*950a0*/  STL.64 [R1+0x308], R6 ;  /* 0x0003080601007387 */ /* 0x000fe80000100a00 */
[----:B------:R-:W0:Y:S01]  /*950b0*/  LDS.128 R4, [R2] ;  /* 0x0000000002047984 */ /* 0x000e220000000c00 */
[----:B------:R-:W-:Y:S06]  /*950c0*/  BAR.SYNC.DEFER_BLOCKING 0x0 ;  /* 0x0000000000007b1d */ /* 0x000fec0000010000 */
[----:B--2---:R-:W2:Y:S04]  /*950d0*/  LDL.LU R20, [R1+0x2a0] ;  /* 0x0002a00001147983 */ /* 0x004ea80000300800 */
[----:B------:R-:W2:Y:S04]  /*950e0*/  LDL.LU R21, [R1+0x2a4] ;  /* 0x0002a40001157983 */ /* 0x000ea80000300800 */
[----:B------:R-:W2:Y:S04]  /*950f0*/  LDL.LU R22, [R1+0x2a8] ;  /* 0x0002a80001167983 */ /* 0x000ea80000300800 */
[----:B------:R-:W2:Y:S04]  /*95100*/  LDL.LU R23, [R1+0x2ac] ;  /* 0x0002ac0001177983 */ /* 0x000ea80000300800 */
[----:B------:R-:W-:Y:S01]  /*95110*/  STSM.16.M88.4 [R0], R24 ;  /* 0x0000001800007844 */ /* 0x000fe20000000200 */
[----:B------:R-:W-:Y:S06]  /*95120*/  BAR.SYNC.DEFER_BLOCKING 0x0 ;  /* 0x0000000000007b1d */ /* 0x000fec0000010000 */
[----:B------:R-:W1:Y:S04]  /*95130*/  LDS.128 R8, [R2] ;  /* 0x0000000002087984 */ /* 0x000e680000000c00 */
[----:B0-----:R0:W-:Y:S04]  /*95140*/  STL.64 [R1+0x2f0], R4 ;  /* 0x0002f00401007387 */ /* 0x0011e80000100a00 */
        /* <DEDUP_REMOVED lines=9> */
[----:B-1----:R-:W-:Y:S04]  /*951e0*/  STL.64 [R1+0x2e0], R8 ;  /* 0x0002e00801007387 */ /* 0x002fe80000100a00 */
[----:B------:R0:W-:Y:S01]  /*951f0*/  STL.64 [R1+0x2e8], R10 ;  /* 0x0002e80a01007387 */ /* 0x0001e20000100a00 */
[----:B------:R-:W-:Y:S06]  /*95200*/  BAR.SYNC.DEFER_BLOCKING 0x0 ;  /* 0x0000000000007b1d */ /* 0x000fec0000010000 */
[----:B0-----:R-:W2:Y:S04]  /*95210*/  LDL.LU.64 R10, [R1+0x2888] ;  /* 0x00288800010a7983 */ /* 0x001ea80000300a00 */
[----:B------:R-:W2:Y:S04]  /*95220*/  LDL.LU.64 R8, [R1+0x2880] ;  /* 0x0028800001087983 */ /* 0x000ea80000300a00 */
[----:B--2---:R-:W-:Y:S01]  /*95230*/  STSM.16.M88.4 [R0], R8 ;  /* 0x0000000800007844 */ /* 0x004fe20000000200 */
        /* <DEDUP_REMOVED lines=9> */
[----:B----4-:R1:W-:Y:S04]  /*952d0*/  STSM.16.M88.4 [R0], R12 ;  /* 0x0000000c00007844 */ /* 0x0103e80000000200 */
        /* <DEDUP_REMOVED lines=193> */
[----:B-1----:R1:W-:Y:S04]  /*95ef0*/  STL.64 [R1+0x190], R4 ;  /* 0x0001900401007387 */ /* 0x0023e80000100a00 */
[----:B------:R1:W-:Y:S04]  /*95f00*/  STL.64 [R1+0x198], R6 ;  /* 0x0001980601007387 */ /* 0x0003e80000100a00 */
[----:B0-----:R-:W2:Y:S04]  /*95f10*/  LDL.LU R8, [R1+0x150] ;  /* 0x0001500001087983 */ /* 0x001ea80000300800 */
[----:B------:R-:W2:Y:S04]  /*95f20*/  LDL.LU R9, [R1+0x154] ;  /* 0x0001540001097983 */ /* 0x000ea80000300800 */
[----:B----4-:R-:W4:Y:S04]  /*95f30*/  LDL.LU R10, [R1+0x158] ;  /* 0x00015800010a7983 */ /* 0x010f280000300800 */
[----:B------:R-:W4:Y:S04]  /*95f40*/  LDL.LU R11, [R1+0x15c] ;  /* 0x00015c00010b7983 */ /* 0x000f280000300800 */
[----:B------:R-:W-:Y:S01]  /*95f50*/  STSM.16.M88.4 [R0], R12 ;  /* 0x0000000c00007844 */ /* 0x000fe20000000200 */
[----:B------:R-:W-:Y:S06]  /*95f60*/  BAR.SYNC.DEFER_BLOCKING 0x0 ;  /* 0x0000000000007b1d */ /* 0x000fec0000010000 */
[----:B----4-:R-:W-:Y:S04]  /*95f70*/  STL.64 [R1+0x2858], R10 ;  /* 0x0028580a01007387 */ /* 0x010fe80000100a00 */
[----:B--2---:R-:W-:Y:S04]  /*95f80*/  STL.64 [R1+0x2850], R8 ;  /* 0x0028500801007387 */ /* 0x004fe80000100a00 */
[----:B------:R-:W0:Y:S01]  /*95f90*/  LDS.128 R8, [R2] ;  /* 0x0000000002087984 */ /* 0x000e220000000c00 */
[----:B------:R-:W-:Y:S06]  /*95fa0*/  BAR.SYNC.DEFER_BLOCKING 0x0 ;  /* 0x0000000000007b1d */ /* 0x000fec0000010000 */
[----:B------:R-:W2:Y:S04]  /*95fb0*/  LDL.LU R16, [R1+0x140] ;  /* 0x0001400001107983 */ /* 0x000ea80000300800 */
[----:B------:R-:W2:Y:S04]  /*95fc0*/  LDL.LU R17, [R1+0x144] ;  /* 0x0001440001117983 */ /* 0x000ea80000300800 */
[----:B------:R-:W2:Y:S04]  /*95fd0*/  LDL.LU R18, [R1+0x148] ;  /* 0x0001480001127983 */ /* 0x000ea80000300800 */
[----:B------:R-:W2:Y:S04]  /*95fe0*/  LDL.LU R19, [R1+0x14c] ;  /* 0x00014c0001137983 */ /* 0x000ea80000300800 */
[----:B------:R4:W-:Y:S04]  /*95ff0*/  STSM.16.M88.4 [R0], R20 ;  /* 0x0000001400007844 */ /* 0x0009e80000000200 */
[----:B-1----:R-:W2:Y:S04]  /*96000*/  LDL.LU R4, [R1+0x130] ;  /* 0x0001300001047983 */ /* 0x002ea80000300800 */
[----:B------:R-:W2:Y:S04]  /*96010*/  LDL.LU R5, [R1+0x134] ;  /* 0x0001340001057983 */ /* 0x000ea80000300800 */
[----:B------:R-:W2:Y:S04]  /*96020*/  LDL.LU R6, [R1+0x138] ;  /* 0x0001380001067983 */ /* 0x000ea80000300800 */
[----:B------:R-:W2:Y:S01]  /*96030*/  LDL.LU R7, [R1+0x13c] ;  /* 0x00013c0001077983 */ /* 0x000ea20000300800 */
[----:B------:R-:W-:Y:S06]  /*96040*/  BAR.SYNC.DEFER_BLOCKING 0x0 ;  /* 0x0000000000007b1d */ /* 0x000fec0000010000 */
[----:B0-----:R-:W-:Y:S04]  /*96050*/  STL.64 [R1+0x180], R8 ;  /* 0x0001800801007387 */ /* 0x001fe80000100a00 */
[----:B------:R-:W-:Y:S04]  /*96060*/  STL.64 [R1+0x188], R10 ;  /* 0x0001880a01007387 */ /* 0x000fe80000100a00 */
[----:B----4-:R-:W4:Y:S04]  /*96070*/  LDL.LU R20, [R1+0x120] ;  /* 0x0001200001147983 */ /* 0x010f280000300800 */
[----:B------:R-:W4:Y:S04]  /*96080*/  LDL.LU R21, [R1+0x124] ;  /* 0x0001240001157983 */ /* 0x000f280000300800 */
[----:B------:R-:W0:Y:S01]  /*96090*/  LDS.128 R8, [R2] ;  /* 0x0000000002087984 */ /* 0x000e220000000c00 */
[----:B------:R-:W-:Y:S06]  /*960a0*/  BAR.SYNC.DEFER_BLOCKING 0x0 ;  /* 0x0000000000007b1d */ /* 0x000fec0000010000 */
[----:B------:R-:W4:Y:S04]  /*960b0*/  LDL.LU R22, [R1+0x128] ;  /* 0x0001280001167983 */ /* 0x000f280000300800 */
[----:B------:R-:W4:Y:S04]  /*960c0*/  LDL.LU R23, [R1+0x12c] ;  /* 0x00012c0001177983 */ /* 0x000f280000300800 */
[----:B---3--:R1:W-:Y:S04]  /*960d0*/  STSM.16.M88.4 [R0], R24 ;  /* 0x0000001800007844 */ /* 0x0083e80000000200 */
[----:B0-----:R-:W-:Y:S04]  /*960e0*/  STL.64 [R1+0x170], R8 ;  /* 0x0001700801007387 */ /* 0x001fe80000100a00 */
[----:B------:R-:W-:Y:S01]  /*960f0*/  STL.64 [R1+0x178], R10 ;  /* 0x0001780a01007387 */ /* 0x000fe20000100a00 */
[----:B------:R-:W-:Y:S06]  /*96100*/  BAR.SYNC.DEFER_BLOCKING 0x0 ;  /* 0x0000000000007b1d */ /* 0x000fec0000010000 */
[----:B------:R-:W3:Y:S04]  /*96110*/  LDL.LU R12, [R1+0x110] ;  /* 0x00011000010c7983 */ /* 0x000ee80000300800 */
[----:B------:R-:W3:Y:S04]  /*96120*/  LDL.LU R13, [R1+0x114] ;  /* 0x00011400010d7983 */ /* 0x000ee80000300800 */
[----:B------:R-:W3:Y:S04]  /*96130*/  LDL.LU R14, [R1+0x118] ;  /* 0x00011800010e7983 */ /* 0x000ee80000300800 */
[----:B------:R-:W3:Y:S04]  /*96140*/  LDL.LU R15, [R1+0x11c] ;  /* 0x00011c00010f7983 */ /* 0x000ee80000300800 */
[----:B------:R-:W0:Y:S04]  /*96150*/  LDS.128 R8, [R2] ;  /* 0x0000000002087984 */ /* 0x000e280000000c00 */
[----:B-1----:R-:W2:Y:S04]  /*96160*/  LDL.LU R24, [R1+0x100] ;  /* 0x0001000001187983 */ /* 0x002ea80000300800 */
        /* <DEDUP_REMOVED lines=14> */
[----:B------:R-:W1:Y:S02]  /*96250*/  LDS.128 R16, [R2] ;  /* 0x0000000002107984 */ /* 0x000e640000000c00 */
[----:B------:R-:W-:Y:S06]  /*96260*/  BAR.SYNC.DEFER_BLOCKING 0x0 ;  /* 0x0000000000007b1d */ /* 0x000fec0000010000 */
[----:B------:R-:W-:Y:S02]  /*96270*/  STSM.16.M88.4 [R0], R4 ;  /* 0x0000000400007844 */ /* 0x000fe40000000200 */
[----:B------:R-:W-:Y:S06]  /*96280*/  BAR.SYNC.DEFER_BLOCKING 0x0 ;  /* 0x0000000000007b1d */ /* 0x000fec0000010000 */
[----:B------:R-:W2:Y:S02]  /*96290*/  LDS.128 R4, [R2] ;  /* 0x0000000002047984 */ /* 0x000ea40000000c00 */
[----:B------:R-:W-:Y:S06]  /*962a0*/  BAR.SYNC.DEFER_BLOCKING 0x0 ;  /* 0x0000000000007b1d */ /* 0x000fec0000010000 */
[----:B----4-:R-:W-:Y:S02]  /*962b0*/  STSM.16.M88.4 [R0], R20 ;  /* 0x0000001400007844 */ /* 0x010fe40000000200 */
[----:B------:R-:W-:Y:S06]  /*962c0*/  BAR.SYNC.DEFER_BLOCKING 0x0 ;  /* 0x0000000000007b1d */ /* 0x000fec0000010000 */
[----:B------:R-:W4:Y:S02]  /*962d0*/  LDS.128 R20, [R2] ;  /* 0x0000000002147984 */ /* 0x000f240000000c00 */
[----:B------:R-:W-:Y:S06]  /*962e0*/  BAR.SYNC.DEFER_BLOCKING 0x0 ;  /* 0x0000000000007b1d */ /* 0x000fec0000010000 */
[----:B---3--:R-:W-:Y:S02]  /*962f0*/  STSM.16.M88.4 [R0], R12 ;  /* 0x0000000c00007844 */ /* 0x008fe40000000200 */
[----:B------:R-:W-:Y:S06]  /*96300*/  BAR.SYNC.DEFER_BLOCKING 0x0 ;  /* 0x0000000000007b1d */ /* 0x000fec0000010000 */
[----:B------:R-:W3:Y:S02]  /*96310*/  LDS.128 R12, [R2] ;  /* 0x00000000020c7984 */ /* 0x000ee40000000c00 */
[----:B------:R-:W-:Y:S06]  /*96320*/  BAR.SYNC.DEFER_BLOCKING 0x0 ;  /* 0x0000000000007b1d */ /* 0x000fec0000010000 */
[----:B0-----:R-:W-:Y:S04]  /*96330*/  STL.64 [R1+0x150], R8 ;  /* 0x0001500801007387 */ /* 0x001fe80000100a00 */
[----:B------:R0:W-:Y:S04]  /*96340*/  STL.64 [R1+0x158], R10 ;  /* 0x0001580a01007387 */ /* 0x0001e80000100a00 */
[----:B------:R-:W-:Y:S04]  /*96350*/  STSM.16.M88.4 [R0], R24 ;  /* 0x0000001800007844 */ /* 0x000fe80000000200 */
[----:B0-----:R-:W3:Y:S01]  /*96360*/  LDL.LU.64 R10, [R1+0x2848] ;  /* 0x00284800010a7983 */ /* 0x001ee20000300a00 */
[----:B------:R-:W-:Y:S06]  /*96370*/  BAR.SYNC.DEFER_BLOCKING 0x0 ;  /* 0x0000000000007b1d */ /* 0x000fec0000010000 */
[----:B------:R-:W3:Y:S04]  /*96380*/  LDL.LU.64 R8, [R1+0x2840] ;  /* 0x0028400001087983 */ /* 0x000ee80000300a00 */
[----:B-1----:R0:W-:Y:S04]  /*96390*/  STL.64 [R1+0x140], R16 ;  /* 0x0001401001007387 */ /* 0x0021e80000100a00 */
[----:B------:R1:W-:Y:S04]  /*963a0*/  STL.64 [R1+0x148], R18 ;  /* 0x0001481201007387 */ /* 0x0003e80000100a00 */
[----:B0-----:R-:W3:Y:S04]  /*963b0*/  LDL.LU R16, [R1+0x380] ;  /* 0x0003800001107983 */ /* 0x001ee80000300800 */
[----:B--2---:R0:W-:Y:S04]  /*963c0*/  STL.64 [R1+0x130], R4 ;  /* 0x0001300401007387 */ /* 0x0041e80000100a00 */
[----:B------:R2:W-:Y:S04]  /*963d0*/  STL.64 [R1+0x138], R6 ;  /* 0x0001380601007387 */ /* 0x0005e80000100a00 */
[----:B------:R-:W3:Y:S04]  /*963e0*/  LDL.LU R17, [R1+0x384] ;  /* 0x0003840001117983 */ /* 0x000ee80000300800 */
[----:B-1----:R-:W3:Y:S04]  /*963f0*/  LDL.LU R18, [R1+0x388] ;  /* 0x0003880001127983 */ /* 0x002ee80000300800 */
[----:B------:R-:W3:Y:S04]  /*96400*/  LDL.LU R19, [R1+0x38c] ;  /* 0x00038c0001137983 */ /* 0x000ee80000300800 */
[----:B0-----:R-:W3:Y:S04]  /*96410*/  LDL.LU R4, [R1+0x3a0] ;  /* 0x0003a00001047983 */ /* 0x001ee80000300800 */
[----:B------:R-:W3:Y:S04]  /*96420*/  LDL.LU R5, [R1+0x3a4] ;  /* 0x0003a40001057983 */ /* 0x000ee80000300800 */
[----:B--2---:R-:W2:Y:S04]  /*96430*/  LDL.LU R6, [R1+0x3a8] ;  /* 0x0003a80001067983 */ /* 0x004ea80000300800 */
[----:B------:R-:W2:Y:S04]  /*96440*/  LDL.LU R7, [R1+0x3ac] ;  /* 0x0003ac0001077983 */ /* 0x000ea80000300800 */
[----:B----4-:R-:W-:Y:S04]  /*96450*/  STL.64 [R1+0x120], R20 ;  /* 0x0001201401007387 */ /* 0x010fe80000100a00 */
[----:B------:R0:W-:Y:S04]  /*96460*/  STL.64 [R1+0x128], R22 ;  /* 0x0001281601007387 */ /* 0x0001e80000100a00 */
[----:B------:R-:W1:Y:S04]  /*96470*/  LDS.128 R24, [R2] ;  /* 0x0000000002187984 */ /* 0x000e680000000c00 */
[----:B0-----:R-:W4:Y:S04]  /*96480*/  LDL.LU.64 R22, [R1+0x2838] ;  /* 0x0028380001167983 */ /* 0x001f280000300a00 */
[----:B------:R-:W4:Y:S04]  /*96490*/  LDL.LU.64 R20, [R1+0x2830] ;  /* 0x0028300001147983 */ /* 0x000f280000300a00 */
[----:B---3--:R0:W-:Y:S04]  /*964a0*/  STL.64 [R1+0x110], R12 ;  /* 0x0001100c01007387 */ /* 0x0081e80000100a00 */
[----:B------:R3:W-:Y:S01]  /*964b0*/  STL.64 [R1+0x118], R14 ;  /* 0x0001180e01007387 */ /* 0x0007e20000100a00 */
[----:B------:R-:W-:Y:S06]  /*964c0*/  BAR.SYNC.DEFER_BLOCKING 0x0 ;  /* 0x0000000000007b1d */ /* 0x000fec0000010000 */
[----:B0-----:R-:W2:Y:S04]  /*964d0*/  LDL.LU R12, [R1+0x390] ;  /* 0x00039000010c7983 */ /* 0x001ea80000300800 */
[----:B------:R-:W2:Y:S04]  /*964e0*/  LDL.LU R13, [R1+0x394] ;  /* 0x00039400010d7983 */ /* 0x000ea80000300800 */
[----:B---3--:R-:W3:Y:S04]  /*964f0*/  LDL.LU R14, [R1+0x398] ;  /* 0x00039800010e7983 */ /* 0x008ee80000300800 */
[----:B------:R-:W3:Y:S04]  /*96500*/  LDL.LU R15, [R1+0x39c] ;  /* 0x00039c00010f7983 */ /* 0x000ee80000300800 */
        /* <DEDUP_REMOVED lines=14> */
[----:B------:R-:W-:Y:S02]  /*965f0*/  STSM.16.M88.4 [R0], R16 ;  /* 0x0000001000007844 */ /* 0x000fe40000000200 */
[----:B------:R-:W-:Y:S06]  /*96600*/  BAR.SYNC.DEFER_BLOCKING 0x0 ;  /* 0x0000000000007b1d */ /* 0x000fec0000010000 */
[----:B------:R-:W1:Y:S02]  /*96610*/  LDS.128 R16, [R2] ;  /* 0x0000000002107984 */ /* 0x000e640000000c00 */
[----:B------:R-:W-:Y:S01]  /*96620*/  BAR.SYNC.DEFER_BLOCKING 0x0 ;  /* 0x0000000000007b1d */ /* 0x000fe20000010000 */
[----:B0-----:R-:W-:-:S05]  /*96630*/  MOV R28, R23 ;  /* 0x00000017001c7202 */ /* 0x001fca0000000f00 */
[----:B------:R0:W-:Y:S04]  /*96640*/  STSM.16.M88.4 [R0], R4 ;  /* 0x0000000400007844 */ /* 0x0001e80000000200 */
[----:B------:R-:W-:Y:S04]  /*96650*/  STL.64 [R1+0x3e0], R20 ;  /* 0x0003e01401007387 */ /* 0x000fe80000100a00 */
[----:B------:R-:W-:Y:S04]  /*96660*/  STL [R1+0x3e8], R22 ;  /* 0x0003e81601007387 */ /* 0x000fe80000100800 */
[----:B------:R-:W-:Y:S01]  /*96670*/  STL [R1+0x27f8], R28 ;  /* 0x0027f81c01007387 */ /* 0x000fe20000100800 */
[----:B-1----:R-:W-:-:S03]  /*96680*/  IMAD.MOV.U32 R27, RZ, RZ, R19 ;  /* 0x000000ffff1b7224 */ /* 0x002fc600078e0013 */
[----:B------:R-:W-:Y:S04]  /*96690*/  STL.64 [R1+0x3d0], R16 ;  /* 0x0003d01001007387 */ /* 0x000fe80000100a00 */
[----:B------:R-:W-:Y:S01]  /*966a0*/  STL [R1+0x3d8], R18 ;  /* 0x0003d81201007387 */ /* 0x000fe20000100800 */
[----:B------:R-:W-:Y:S06]  /*966b0*/  BAR.SYNC.DEFER_BLOCKING 0x0 ;  /* 0x0000000000007b1d */ /* 0x000fec0000010000 */
[----:B------:R-:W1:Y:S04]  /*966c0*/  LDS.128 R16, [R2] ;  /* 0x0000000002107984 */ /* 0x000e680000000c00 */
[----:B------:R-:W-:Y:S04]  /*966d0*/  STL [R1+0x27f0], R27 ;  /* 0x0027f01b01007387 */ /* 0x000fe80000100800 */
[----:B0-----:R-:W2:Y:S04]  /*966e0*/  LDL.LU R4, [R1+0x370] ;  /* 0x0003700001047983 */ /* 0x001ea80000300800 */
[----:B------:R-:W4:Y:S01]  /*966f0*/  LDL R6, [R1+0xfd8] ;  /* 0x000fd80001067983 */ /* 0x000f220000100800 */
[----:B------:R-:W-:Y:S01]  /*96700*/  BAR.SYNC.DEFER_BLOCKING 0x0 ;  /* 0x0000000000007b1d */ /* 0x000fe20000010000 */
[----:B-1----:R-:W-:-:S02]  /*96710*/  IMAD.MOV.U32 R28, RZ, RZ, R18 ;  /* 0x000000ffff1c7224 */ /* 0x002fc400078e0012 */
[----:B------:R-:W-:-:S03]  /*96720*/  IMAD.MOV.U32 R26, RZ, RZ, R19 ;  /* 0x000000ffff1a7224 */ /* 0x000fc600078e0013 */
[----:B------:R0:W-:Y:S04]  /*96730*/  STL.64 [R1+0x380], R16 ;  /* 0x0003801001007387 */ /* 0x0001e80000100a00 */
[----:B------:R1:W-:Y:S01]  /*96740*/  STL [R1+0x27fc], R28 ;  /* 0x0027fc1c01007387 */ /* 0x0003e20000100800 */
[----:B0-----:R-:W4:Y:S03]  /*96750*/  LDC R16, c[0x0][0x3b4] ;  /* 0x0000ed00ff107b82 */ /* 0x001f260000000800 */
[----:B-1----:R-:W2:Y:S04]  /*96760*/  LDL.LU R28, [R1+0xde0] ;  /* 0x000de000011c7983 */ /* 0x002ea80000300800 */
[----:B------:R0:W-:Y:S04]  /*96770*/  STL [R1+0x27f4], R26 ;  /* 0x0027f41a01007387 */ /* 0x0001e80000100800 */
[----:B------:R-:W2:Y:S04]  /*96780*/  LDL.LU R5, [R1+0xd0] ;  /* 0x0000d00001057983 */ /* 0x000ea80000300800 */
[----:B------:R-:W2:Y:S04]  /*96790*/  LDL.LU R7, [R1+0xc0] ;  /* 0x0000c00001077983 */ /* 0x000ea80000300800 */
[----:B0-----:R-:W2:Y:S04]  /*967a0*/  LDL.LU R26, [R1+0xfdc] ;  /* 0x000fdc00011a7983 */ /* 0x001ea80000300800 */
[----:B------:R-:W2:Y:S04]  /*967b0*/  LDL.LU R27, [R1+0xfe4] ;  /* 0x000fe400011b7983 */ /* 0x000ea80000300800 */
[----:B------:R-:W2:Y:S04]  /*967c0*/  LDL.LU R29, [R1+0xfe0] ;  /* 0x000fe000011d7983 */ /* 0x000ea80000300800 */
[----:B---3--:R4:W-:Y:S01]  /*967d0*/  STSM.16.M88.4 [R0], R12 ;  /* 0x0000000c00007844 */ /* 0x0089e20000000200 */
[----:B------:R-:W-:Y:S01]  /*967e0*/  BAR.SYNC.DEFER_BLOCKING 0x0 ;  /* 0x0000000000007b1d */ /* 0x000fe20000010000 */
[C---:B----4-:R-:W-:Y:S01]  /*967f0*/  IMAD R0, R6.reuse, R16, RZ ;  /* 0x0000001006007224 */ /* 0x050fe200078e02ff */
[----:B------:R-:W-:-:S04]  /*96800*/  ISETP.GE.AND P1, PT, R6, UR6, PT ;  /* 0x0000000606007c0c */ /* 0x000fc8000bf26270 */
[----:B------:R-:W-:-:S04]  /*96810*/  LEA R18, P2, R0, UR4, 0x1 ;  /* 0x0000000400127c11 */ /* 0x000fc8000f8408ff */
[----:B------:R-:W-:Y:S02]  /*96820*/  LEA.HI.X.SX32 R19, R0, UR5, 0x1, P2 ;  /* 0x0000000500137c11 */ /* 0x000fe400090f0eff */
[C---:B--2---:R-:W-:Y:S01]  /*96830*/  ISETP.LT.AND P1, PT, R28.reuse, UR29, !P1 ;  /* 0x0000001d1c007c0c */ /* 0x044fe2000cf21270 */
[----:B------:R-:W-:Y:S01]  /*96840*/  IMAD R22, R28, UR24, RZ ;  /* 0x000000181c167c24 */ /* 0x000fe2000f8e02ff */
[----:B------:R-:W0:Y:S03]  /*96850*/  LDCU UR29, c[0x0][0x39c] ;  /* 0x00007380ff1d77ac */ /* 0x000e260008000800 */
[----:B------:R-:W-:-:S04]  /*96860*/  IMAD.WIDE R12, R22, 0x2, R18 ;  /* 0x00000002160c7825 */ /* 0x000fc800078e0212 */
[----:B------:R-:W-:-:S05]  /*96870*/  IMAD R3, R26, R16, RZ ;  /* 0x000000101a037224 */ /* 0x000fca00078e02ff */
[C---:B------:R-:W-:Y:S01]  /*96880*/  LEA R14, P2, R3.reuse, UR4, 0x1 ;  /* 0x00000004030e7c11 */ /* 0x040fe2000f8408ff */
[----:B------:R1:W-:Y:S03]  /*96890*/  @P1 STG.E.U16 desc[UR8][R12.64], R4 ;  /* 0x000000040c001986 */ /* 0x0003e6000c101508 */
[----:B------:R-:W-:Y:S02]  /*968a0*/  LEA.HI.X.SX32 R15, R3, UR5, 0x1, P2 ;  /* 0x00000005030f7c11 */ /* 0x000fe400090f0eff */
[----:B------:R-:W-:Y:S02]  /*968b0*/  PRMT R3, R4, 0x7632, R3 ;  /* 0x0000763204037816 */ /* 0x000fe40000000003 */
[----:B-1----:R-:W2:Y:S01]  /*968c0*/  LDL.LU R4, [R1+0xb0] ;  /* 0x0000b00001047983 */ /* 0x002ea20000300800 */
[----:B------:R-:W-:Y:S01]  /*968d0*/  ISETP.GE.AND P1, PT, R26, UR10, PT ;  /* 0x0000000a1a007c0c */ /* 0x000fe2000bf26270 */
[----:B------:R-:W-:-:S02]  /*968e0*/  IMAD.WIDE R12, R22, 0x2, R14 ;  /* 0x00000002160c7825 */ /* 0x000fc400078e020e */
[----:B------:R-:W3:Y:S01]  /*968f0*/  LDL.LU R23, [R1+0x374] ;  /* 0x0003740001177983 */ /* 0x000ee20000300800 */
[----:B------:R-:W-:Y:S01]  /*96900*/  ISETP.LT.AND P1, PT, R28, UR31, !P1 ;  /* 0x0000001f1c007c0c */ /* 0x000fe2000cf21270 */
[----:B------:R-:W1:-:S12]  /*96910*/  LDCU UR31, c[0x0][0x39c] ;  /* 0x00007380ff1f77ac */ /* 0x000e580008000800 */
[----:B------:R4:W-:Y:S01]  /*96920*/  @P1 STG.E.U16 desc[UR8][R12.64], R3 ;  /* 0x000000030c001986 */ /* 0x0009e2000c101508 */
[----:B------:R-:W-:Y:S01]  /*96930*/  ISETP.GE.AND P1, PT, R28, UR7, PT ;  /* 0x000000071c007c0c */ /* 0x000fe2000bf26270 */
[----:B------:R-:W0:Y:S03]  /*96940*/  LDCU.64 UR6, c[0x0][0x398] ;  /* 0x00007300ff0677ac */ /* 0x000e260008000a00 */
[----:B------:R-:W-:Y:S01]  /*96950*/  ISETP.LT.AND P3, PT, R27, UR22, !P1 ;  /* 0x000000161b007c0c */ /* 0x000fe2000cf61270 */
[----:B------:R-:W0:Y:S01]  /*96960*/  LDCU UR22, c[0x0][0x3b8] ;  /* 0x00007700ff1677ac */ /* 0x000e220008000800 */
[----:B----4-:R-:W-:-:S05]  /*96970*/  IMAD R3, R16, 0x80, R0 ;  /* 0x0000008010037824 */ /* 0x010fca00078e0200 */
[----:B------:R-:W-:-:S04]  /*96980*/  LEA R12, P2, R3, UR4, 0x1 ;  /* 0x00000004030c7c11 */ /* 0x000fc8000f8408ff */
[----:B------:R-:W-:Y:S01]  /*96990*/  LEA.HI.X.SX32 R13, R3, UR5, 0x1, P2 ;  /* 0x00000005030d7c11 */ /* 0x000fe200090f0eff */
[----:B------:R-:W-:Y:S02]  /*969a0*/  IMAD R0, R16, 0x40, R3 ;  /* 0x0000004010007824 */ /* 0x000fe400078e0203 */
[----:B------:R-:W-:Y:S01]  /*969b0*/  IMAD.WIDE R16, R22, 0x2, R12 ;  /* 0x0000000216107825 */ /* 0x000fe200078e020c */
[----:B------:R-:W-:Y:S01]  /*969c0*/  ISETP.LT.AND P1, PT, R29, UR20, !P1 ;  /* 0x000000141d007c0c */ /* 0x000fe2000cf21270 */
[----:B------:R-:W4:Y:S03]  /*969d0*/  LDCU UR20, c[0x0][0x398] ;  /* 0x00007300ff1477ac */ /* 0x000f260008000800 */
[----:B------:R0:W-:Y:S01]  /*969e0*/  @P3 STG.E.U16 desc[UR8][R16.64], R5 ;  /* 0x0000000510003986 */ /* 0x0001e2000c101508 */
[----:B------:R-:W-:Y:S02]  /*969f0*/  PRMT R3, R5, 0x7632, R3 ;  /* 0x0000763205037816 */ /* 0x000fe40000000003 */
[C---:B0-----:R-:W-:Y:S01]  /*96a00*/  LEA R16, P2, R0.reuse, UR4, 0x1 ;  /* 0x0000000400107c11 */ /* 0x041fe2000f8408ff */
[----:B------:R-:W4:Y:S01]  /*96a10*/  LDL.LU R5, [R1+0xd4] ;  /* 0x0000d40001057983 */ /* 0x000f220000300800 */
[----:B------:R-:W0:Y:S02]  /*96a20*/  LDCU UR4, c[0x0][0x39c] ;  /* 0x00007380ff0477ac */ /* 0x000e240008000800 */
[----:B------:R-:W-:Y:S01]  /*96a30*/  LEA.HI.X.SX32 R17, R0, UR5, 0x1, P2 ;  /* 0x0000000500117c11 */ /* 0x000fe200090f0eff */
[----:B------:R-:W-:-:S02]  /*96a40*/  VIADD R0, R28, 0x1 ;  /* 0x000000011c007836 */ /* 0x000fc40000000000 */
[----:B------:R-:W-:-:S05]  /*96a50*/  IMAD.WIDE R20, R22, 0x2, R16 ;  /* 0x0000000216147825 */ /* 0x000fca00078e0210 */
[----:B------:R0:W-:Y:S01]  /*96a60*/  @P1 STG.E.U16 desc[UR8][R20.64], R3 ;  /* 0x0000000314001986 */ /* 0x0001e2000c101508 */
[----:B------:R-:W-:Y:S01]  /*96a70*/  ISETP.GE.AND P1, PT, R0, UR11, PT ;  /* 0x0000000b00007c0c */ /* 0x000fe2000bf26270 */
[----:B------:R-:W-:Y:S01]  /*96a80*/  VIADD R0, R22, UR24 ;  /* 0x0000001816007c36 */ /* 0x000fe20008000000 */
[----:B------:R-:W1:Y:S02]  /*96a90*/  LDCU.64 UR10, c[0x0][0x398] ;  /* 0x00007300ff0a77ac */ /* 0x000e640008000a00 */
[----:B------:R-:W-:Y:S02]  /*96aa0*/  ISETP.LT.AND P2, PT, R6, UR18, !P1 ;  /* 0x0000001206007c0c */ /* 0x000fe4000cf41270 */
[----:B0-----:R-:W-:Y:S01]  /*96ab0*/  PRMT R3, R7, 0x7632, R3 ;  /* 0x0000763207037816 */ /* 0x001fe20000000003 */
[----:B------:R-:W-:Y:S01]  /*96ac0*/  IMAD.WIDE R20, R0, 0x2, R18 ;  /* 0x0000000200147825 */ /* 0x000fe200078e0212 */
[----:B------:R-:W0:Y:S09]  /*96ad0*/  LDCU UR18, c[0x0][0x398] ;  /* 0x00007300ff1277ac */ /* 0x000e320008000800 */
[----:B------:R1:W-:Y:S01]  /*96ae0*/  @P2 STG.E.U16 desc[UR8][R20.64], R7 ;  /* 0x0000000714002986 */ /* 0x0003e2000c101508 */
[----:B------:R-:W-:Y:S01]  /*96af0*/  ISETP.LT.AND P2, PT, R26, UR16, !P1 ;  /* 0x000000101a007c0c */ /* 0x000fe2000cf41270 */
[----:B------:R-:W-:Y:S01]  /*96b00*/  VIADD R22, R28, 0xc ;  /* 0x0000000c1c167836 */ /* 0x000fe20000000000 */
[----:B------:R-:W0:Y:S01]  /*96b10*/  LDCU UR16, c[0x0][0x398] ;  /* 0x00007300ff1077ac */ /* 0x000e220008000800 */
[C---:B-1----:R-:W-:Y:S01]  /*96b20*/  IMAD.WIDE R20, R0.reuse, 0x2, R14 ;  /* 0x0000000200147825 */ /* 0x042fe200078e020e */
[----:B------:R-:W4:Y:S09]  /*96b30*/  LDL.LU R7, [R1+0xc4] ;  /* 0x0000c40001077983 */ /* 0x000f320000300800 */
[----:B------:R1:W-:Y:S01]  /*96b40*/  @P2 STG.E.U16 desc[UR8][R20.64], R3 ;  /* 0x0000000314002986 */ /* 0x0003e2000c101508 */
[----:B------:R-:W-:Y:S01]  /*96b50*/  ISETP.LT.AND P2, PT, R27, UR14, !P1 ;  /* 0x0000000e1b007c0c */ /* 0x000fe2000cf41270 */
[----:B------:R-:W0:Y:S01]  /*96b60*/  LDCU UR14, c[0x0][0x398] ;  /* 0x00007300ff0e77ac */ /* 0x000e220008000800 */
[----:B-1----:R-:W-:-:S11]  /*96b70*/  IMAD.WIDE R20, R0, 0x2, R12 ;  /* 0x0000000200147825 */ /* 0x002fd600078e020c */
[----:B--2---:R1:W-:Y:S01]  /*96b80*/  @P2 STG.E.U16 desc[UR8][R20.64], R4 ;  /* 0x0000000414002986 */ /* 0x0043e2000c101508 */
[----:B------:R-:W-:-:S03]  /*96b90*/  PRMT R3, R4, 0x7632, R3 ;  /* 0x0000763204037816 */ /* 0x000fc60000000003 */
[----:B-1----:R-:W2:Y:S01]  /*96ba0*/  LDL.LU R4, [R1+0xb4] ;  /* 0x0000b40001047983 */ /* 0x002ea20000300800 */
[----:B------:R-:W-:Y:S01]  /*96bb0*/  ISETP.LT.AND P1, PT, R29, UR12, !P1 ;  /* 0x0000000c1d007c0c */ /* 0x000fe2000cf21270 */
[----:B------:R-:W-:Y:S01]  /*96bc0*/  IMAD.WIDE R20, R0, 0x2, R16 ;  /* 0x0000000200147825 */ /* 0x000fe200078e0210 */
[----:B------:R-:W-:Y:S01]  /*96bd0*/  ISETP.GE.AND P5, PT, R22, UR67, PT ;  /* 0x0000004316007c0c */ /* 0x000fe2000bfa6270 */
[----:B------:R-:W1:Y:S01]  /*96be0*/  LDCU UR67, c[0x0][0x39c] ;  /* 0x00007380ff4377ac */ /* 0x000e620008000800 */
[----:B------:R-:W0:Y:S09]  /*96bf0*/  LDCU UR12, c[0x0][0x398] ;  /* 0x00007300ff0c77ac */ /* 0x000e320008000800 */
[----:B------:R3:W-:Y:S02]  /*96c00*/  @P1 STG.E.U16 desc[UR8][R20.64], R3 ;  /* 0x0000000314001986 */ /* 0x0007e4000c101508 */
[----:B---3--:R-:W-:-:S05]  /*96c10*/  VIADD R3, R28, 0x2 ;  /* 0x000000021c037836 */ /* 0x008fca0000000000 */
[----:B------:R-:W-:Y:S01]  /*96c20*/  ISETP.GE.AND P1, PT, R3, UR4, PT ;  /* 0x0000000403007c0c */ /* 0x000fe2000bf26270 */
[----:B------:R-:W-:Y:S01]  /*96c30*/  VIADD R0, R0, UR24 ;  /* 0x0000001800007c36 */ /* 0x000fe20008000000 */
[----:B------:R-:W3:Y:S02]  /*96c40*/  LDCU.64 UR4, c[0x0][0x398] ;  /* 0x00007300ff0477ac */ /* 0x000ee40008000a00 */
[----:B------:R-:W-:Y:S01]  /*96c50*/  ISETP.LT.AND P2, PT, R6, UR10, !P1 ;  /* 0x0000000a06007c0c */ /* 0x000fe2000cf41270 */
[----:B------:R-:W-:Y:S01]  /*96c60*/  IMAD.WIDE R20, R0, 0x2, R18 ;  /* 0x0000000200147825 */ /* 0x000fe200078e0212 */
[----:B------:R-:W-:Y:S01]  /*96c70*/  PRMT R3, R23, 0x7632, R3 ;  /* 0x0000763217037816 */ /* 0x000fe20000000003 */
[----:B------:R-:W0:Y:S01]  /*96c80*/  LDCU UR10, c[0x0][0x398] ;  /* 0x00007300ff0a77ac */ /* 0x000e220008000800 */
[----:B------:R-:W-:Y:S01]  /*96c90*/  ISETP.LT.AND P3, PT, R26, UR6, !P1 ;  /* 0x000000061a007c0c */ /* 0x000fe2000cf61270 */
[----:B------:R-:W0:Y:S08]  /*96ca0*/  LDCU UR6, c[0x0][0x398] ;  /* 0x00007300ff0677ac */ /* 0x000e300008000800 */
[----:B------:R0:W-:Y:S04]  /*96cb0*/  @P2 STG.E.U16 desc[UR8][R20.64], R23 ;  /* 0x0000001714002986 */ /* 0x0001e8000c101508 */
[----:B0-----:R-:W2:Y:S01]  /*96cc0*/  LDL.LU R23, [R1+0x378] ;  /* 0x0003780001177983 */ /* 0x001ea20000300800 */
[----:B---3--:R-:W-:Y:S01]  /*96cd0*/  ISETP.LT.AND P2, PT, R27, UR4, !P1 ;  /* 0x000000041b007c0c */ /* 0x008fe2000cf41270 */
[----:B------:R-:W-:Y:S01]  /*96ce0*/  IMAD.WIDE R20, R0, 0x2, R14 ;  /* 0x0000000200147825 */ /* 0x000fe200078e020e */
[----:B------:R-:W-:Y:S01]  /*96cf0*/  ISETP.LT.AND P1, PT, R29, UR26, !P1 ;  /* 0x0000001a1d007c0c */ /* 0x000fe2000cf21270 */
[----:B------:R-:W0:Y:S03]  /*96d00*/  LDCU UR4, c[0x0][0x39c] ;  /* 0x00007380ff0477ac */ /* 0x000e260008000800 */
[----:B------:R3:W-:Y:S01]  /*96d10*/  @P3 STG.E.U16 desc[UR8][R20.64], R3 ;  /* 0x0000000314003986 */ /* 0x0007e2000c101508 */
[----:B----4-:R-:W-:Y:S01]  /*96d20*/  ISETP.LT.AND P6, PT, R6, UR20, !P5 ;  /* 0x0000001406007c0c */ /* 0x010fe2000efc1270 */
[----:B------:R-:W4:Y:S01]  /*96d30*/  LDCU UR26, c[0x0][0x398] ;  /* 0x00007300ff1a77ac */ /* 0x000f220008000800 */
[----:B------:R-:W0:Y:S01]  /*96d40*/  LDCU UR20, c[0x0][0x398] ;  /* 0x00007300ff1477ac */ /* 0x000e220008000800 */
[----:B---3--:R-:W-:Y:S01]  /*96d50*/  IMAD.WIDE R20, R0, 0x2, R12 ;  /* 0x0000000200147825 */ /* 0x008fe200078e020c */
[----:B------:R-:W-:-:S04]  /*96d60*/  PRMT R3, R5, 0x7632, R3 ;  /* 0x0000763205037816 */ /* 0x000fc80000000003 */
[----:B------:R3:W-:Y:S04]  /*96d70*/  @P2 STG.E.U16 desc[UR8][R20.64], R5 ;  /* 0x0000000514002986 */ /* 0x0007e8000c101508 */
[----:B---3--:R-:W3:Y:S01]  /*96d80*/  LDL.LU R5, [R1+0xd8] ;  /* 0x0000d80001057983 */ /* 0x008ee20000300800 */
[----:B------:R-:W-:-:S05]  /*96d90*/  IMAD.WIDE R20, R0, 0x2, R16 ;  /* 0x0000000200147825 */ /* 0x000fca00078e0210 */
[----:B------:R0:W-:Y:S02]  /*96da0*/  @P1 STG.E.U16 desc[UR8][R20.64], R3 ;  /* 0x0000000314001986 */ /* 0x0001e4000c101508 */
[----:B0-----:R-:W-:-:S05]  /*96db0*/  VIADD R3, R28, 0x3 ;  /* 0x000000031c037836 */ /* 0x001fca0000000000 */
[----:B------:R-:W-:Y:S01]  /*96dc0*/  ISETP.GE.AND P1, PT, R3, UR4, PT ;  /* 0x0000000403007c0c */ /* 0x000fe2000bf26270 */
[----:B------:R-:W0:Y:S03]  /*96dd0*/  LDCU UR4, c[0x0][0x398] ;  /* 0x00007300ff0477ac */ /* 0x000e260008000800 */
[----:B------:R-:W-:Y:S01]  /*96de0*/  ISETP.LT.AND P2, PT, R6, UR28, !P1 ;  /* 0x0000001c06007c0c */ /* 0x000fe2000cf41270 */
[----:B------:R-:W-:Y:S01]  /*96df0*/  VIADD R0, R0, UR24 ;  /* 0x0000001800007c36 */ /* 0x000fe20008000000 */
[----:B------:R-:W-:Y:S01]  /*96e00*/  PRMT R3, R7, 0x7632, R3 ;  /* 0x0000763207037816 */ /* 0x000fe20000000003 */
[----:B------:R-:W1:Y:S02]  /*96e10*/  LDCU UR28, c[0x0][0x39c] ;  /* 0x00007380ff1c77ac */ /* 0x000e640008000800 */
[----:B------:R-:W-:-:S08]  /*96e20*/  IMAD.WIDE R20, R0, 0x2, R18 ;  /* 0x0000000200147825 */ /* 0x000fd000078e0212 */
[----:B------:R1:W-:Y:S01]  /*96e30*/  @P2 STG.E.U16 desc[UR8][R20.64], R7 ;  /* 0x0000000714002986 */ /* 0x0003e2000c101508 */
[----:B------:R-:W-:Y:S01]  /*96e40*/  ISETP.LT.AND P2, PT, R26, UR30, !P1 ;  /* 0x0000001e1a007c0c */ /* 0x000fe2000cf41270 */
[----:B------:R-:W2:Y:S01]  /*96e50*/  LDCU UR30, c[0x0][0x39c] ;  /* 0x00007380ff1e77ac */ /* 0x000ea20008000800 */
[----:B0-----:R-:W-:Y:S01]  /*96e60*/  ISETP.LT.AND P3, PT, R27, UR4, !P1 ;  /* 0x000000041b007c0c */ /* 0x001fe2000cf61270 */
[----:B-1----:R-:W4:Y:S01]  /*96e70*/  LDL.LU R7, [R1+0xc8] ;  /* 0x0000c80001077983 */ /* 0x002f220000300800 */
[C---:B------:R-:W-:Y:S01]  /*96e80*/  IMAD.WIDE R20, R0.reuse, 0x2, R14 ;  /* 0x0000000200147825 */ /* 0x040fe200078e020e */
[----:B------:R-:W0:Y:S08]  /*96e90*/  LDCU UR4, c[0x0][0x39c] ;  /* 0x00007380ff0477ac */ /* 0x000e300008000800 */
[----:B------:R1:W-:Y:S02]  /*96ea0*/  @P2 STG.E.U16 desc[UR8][R20.64], R3 ;  /* 0x0000000314002986 */ /* 0x0003e4000c101508 */
[----:B-1----:R-:W-:-:S05]  /*96eb0*/  IMAD.WIDE R20, R0, 0x2, R12 ;  /* 0x0000000200147825 */ /* 0x002fca00078e020c */
[----:B--2---:R1:W-:Y:S01]  /*96ec0*/  @P3 STG.E.U16 desc[UR8][R20.64], R4 ;  /* 0x0000000414003986 */ /* 0x0043e2000c101508 */
[----:B------:R-:W-:-:S03]  /*96ed0*/  PRMT R3, R4, 0x7632, R3 ;  /* 0x0000763204037816 */ /* 0x000fc60000000003 */
[----:B-1----:R-:W2:Y:S01]  /*96ee0*/  LDL.LU R4, [R1+0xb8] ;  /* 0x0000b80001047983 */ /* 0x002ea20000300800 */
[----:B------:R-:W-:Y:S01]  /*96ef0*/  ISETP.LT.AND P1, PT, R29, UR6, !P1 ;  /* 0x000000061d007c0c */ /* 0x000fe2000cf21270 */
[----:B------:R-:W1:Y:S01]  /*96f00*/  LDCU UR6, c[0x0][0x398] ;  /* 0x00007300ff0677ac */ /* 0x000e620008000800 */
[----:B------:R-:W-:-:S11]  /*96f10*/  IMAD.WIDE R20, R0, 0x2, R16 ;  /* 0x0000000200147825 */ /* 0x000fd600078e0210 */
[----:B------:R0:W-:Y:S02]  /*96f20*/  @P1 STG.E.U16 desc[UR8][R20.64], R3 ;  /* 0x0000000314001986 */ /* 0x0001e4000c101508 */
[----:B0-----:R-:W-:-:S05]  /*96f30*/  VIADD R3, R28, 0x4 ;  /* 0x000000041c037836 */ /* 0x001fca0000000000 */
[----:B------:R-:W-:Y:S01]  /*96f40*/  ISETP.GE.AND P1, PT, R3, UR4, PT ;  /* 0x0000000403007c0c */ /* 0x000fe2000bf26270 */
[----:B------:R-:W0:Y:S03]  /*96f50*/  LDCU UR4, c[0x0][0x398] ;  /* 0x00007300ff0477ac */ /* 0x000e260008000800 */
[----:B-1----:R-:W-:Y:S01]  /*96f60*/  ISETP.LT.AND P2, PT, R6, UR6, !P1 ;  /* 0x0000000606007c0c */ /* 0x002fe2000cf41270 */
[----:B------:R-:W-:Y:S01]  /*96f70*/  VIADD R0, R0, UR24 ;  /* 0x0000001800007c36 */ /* 0x000fe20008000000 */
[----:B------:R-:W1:Y:S03]  /*96f80*/  LDCU UR6, c[0x0][0x398] ;  /* 0x00007300ff0677ac */ /* 0x000e660008000800 */
[----:B------:R-:W-:-:S08]  /*96f90*/  IMAD.WIDE R20, R0, 0x2, R18 ;  /* 0x0000000200147825 */ /* 0x000fd000078e0212 */
[----:B------:R1:W-:Y:S01]  /*96fa0*/  @P2 STG.E.U16 desc[UR8][R20.64], R23 ;  /* 0x0000001714002986 */ /* 0x0003e2000c101508 */
[----:B------:R-:W-:Y:S02]  /*96fb0*/  PRMT R3, R23, 0x7632, R3 ;  /* 0x0000763217037816 */ /* 0x000fe40000000003 */
[----:B0-----:R-:W-:Y:S01]  /*96fc0*/  ISETP.LT.AND P2, PT, R26, UR4, !P1 ;  /* 0x000000041a007c0c */ /* 0x001fe2000cf41270 */
[----:B------:R-:W0:Y:S01]  /*96fd0*/  LDCU UR4, c[0x0][0x39c] ;  /* 0x00007380ff0477ac */ /* 0x000e220008000800 */
[----:B-1----:R-:W2:Y:S01]  /*96fe0*/  LDL.LU R23, [R1+0x37c] ;  /* 0x00037c0001177983 */ /* 0x002ea20000300800 */
[----:B------:R-:W-:-:S10]  /*96ff0*/  IMAD.WIDE R20, R0, 0x2, R14 ;  /* 0x0000000200147825 */ /* 0x000fd400078e020e */
[----:B------:R1:W-:Y:S01]  /*97000*/  @P2 STG.E.U16 desc[UR8][R20.64], R3 ;  /* 0x0000000314002986 */ /* 0x0003e2000c101508 */
[----:B------:R-:W-:Y:S01]  /*97010*/  ISETP.LT.AND P2, PT, R27, UR6, !P1 ;  /* 0x000000061b007c0c */ /* 0x000fe2000cf41270 */
[----:B------:R-:W0:Y:S01]  /*97020*/  LDCU UR6, c[0x0][0x398] ;  /* 0x00007300ff0677ac */ /* 0x000e220008000800 */
[----:B------:R-:W-:Y:S01]  /*97030*/  ISETP.LT.AND P1, PT, R29, UR10, !P1 ;  /* 0x0000000a1d007c0c */ /* 0x000fe2000cf21270 */
[----:B------:R-:W0:Y:S01]  /*97040*/  LDCU UR10, c[0x0][0x398] ;  /* 0x00007300ff0a77ac */ /* 0x000e220008000800 */
[----:B-1----:R-:W-:-:S09]  /*97050*/  IMAD.WIDE R20, R0, 0x2, R12 ;  /* 0x0000000200147825 */ /* 0x002fd200078e020c */
[----:B---3--:R1:W-:Y:S01]  /*97060*/  @P2 STG.E.U16 desc[UR8][R20.64], R5 ;  /* 0x0000000514002986 */ /* 0x0083e2000c101508 */
[----:B------:R-:W-:-:S03]  /*97070*/  PRMT R3, R5, 0x7632, R3 ;  /* 0x0000763205037816 */ /* 0x000fc60000000003 */
[----:B-1----:R-:W3:Y:S01]  /*97080*/  LDL.LU R5, [R1+0xdc] ;  /* 0x0000dc0001057983 */ /* 0x002ee20000300800 */
[----:B------:R-:W-:-:S05]  /*97090*/  IMAD.WIDE R20, R0, 0x2, R16 ;  /* 0x0000000200147825 */ /* 0x000fca00078e0210 */
[----:B------:R1:W-:Y:S02]  /*970a0*/  @P1 STG.E.U16 desc[UR8][R20.64], R3 ;  /* 0x0000000314001986 */ /* 0x0003e4000c101508 */
[----:B-1----:R-:W-:-:S05]  /*970b0*/  VIADD R3, R28, 0x5 ;  /* 0x000000051c037836 */ /* 0x002fca0000000000 */
[----:B0-----:R-:W-:Y:S01]  /*970c0*/  ISETP.GE.AND P1, PT, R3, UR4, PT ;  /* 0x0000000403007c0c */ /* 0x001fe2000bf26270 */
[----:B------:R-:W0:Y:S03]  /*970d0*/  LDCU UR4, c[0x0][0x398] ;  /* 0x00007300ff0477ac */ /* 0x000e260008000800 */
[----:B------:R-:W-:Y:S01]  /*970e0*/  ISETP.LT.AND P2, PT, R6, UR6, !P1 ;  /* 0x0000000606007c0c */ /* 0x000fe2000cf41270 */
[----:B------:R-:W1:Y:S01]  /*970f0*/  LDCU UR6, c[0x0][0x398] ;  /* 0x00007300ff0677ac */ /* 0x000e620008000800 */
[----:B------:R-:W-:-:S04]  /*97100*/  VIADD R0, R0, UR24 ;  /* 0x0000001800007c36 */ /* 0x000fc80008000000 */
[----:B------:R-:W-:-:S07]  /*97110*/  IMAD.WIDE R20, R0, 0x2, R18 ;  /* 0x0000000200147825 */ /* 0x000fce00078e0212 */
[----:B----4-:R4:W-:Y:S01]  /*97120*/  @P2 STG.E.U16 desc[UR8][R20.64], R7 ;  /* 0x0000000714002986 */ /* 0x0109e2000c101508 */
[----:B------:R-:W-:Y:S02]  /*97130*/  PRMT R3, R7, 0x7632, R3 ;  /* 0x0000763207037816 */ /* 0x000fe40000000003 */
[----:B0-----:R-:W-:Y:S01]  /*97140*/  ISETP.LT.AND P2, PT, R26, UR4, !P1 ;  /* 0x000000041a007c0c */ /* 0x001fe2000cf41270 */
[----:B------:R-:W0:Y:S01]  /*97150*/  LDCU UR4, c[0x0][0x39c] ;  /* 0x00007380ff0477ac */ /* 0x000e220008000800 */
[----:B-1----:R-:W-:Y:S01]  /*97160*/  ISETP.LT.AND P3, PT, R27, UR6, !P1 ;  /* 0x000000061b007c0c */ /* 0x002fe2000cf61270 */
[----:B----4-:R-:W4:Y:S01]  /*97170*/  LDL.LU R7, [R1+0xcc] ;  /* 0x0000cc0001077983 */ /* 0x010f220000300800 */
[C---:B------:R-:W-:Y:S01]  /*97180*/  IMAD.WIDE R20, R0.reuse, 0x2, R14 ;  /* 0x0000000200147825 */ /* 0x040fe200078e020e */
[----:B------:R-:W1:Y:S08]  /*97190*/  LDCU UR6, c[0x0][0x398] ;  /* 0x00007300ff0677ac */ /* 0x000e700008000800 */
[----:B------:R0:W-:Y:S02]  /*971a0*/  @P2 STG.E.U16 desc[UR8][R20.64], R3 ;  /* 0x0000000314002986 */ /* 0x0001e4000c101508 */
[----:B0-----:R-:W-:-:S05]  /*971b0*/  IMAD.WIDE R20, R0, 0x2, R12 ;  /* 0x0000000200147825 */ /* 0x001fca00078e020c */
[----:B--2---:R0:W-:Y:S01]  /*971c0*/  @P3 STG.E.U16 desc[UR8][R20.64], R4 ;  /* 0x0000000414003986 */ /* 0x0041e2000c101508 */
[----:B------:R-:W-:-:S03]  /*971d0*/  PRMT R3, R4, 0x7632, R3 ;  /* 0x0000763204037816 */ /* 0x000fc60000000003 */
[----:B0-----:R-:W2:Y:S01]  /*971e0*/  LDL.LU R4, [R1+0xbc] ;  /* 0x0000bc0001047983 */ /* 0x001ea20000300800 */
[----:B------:R-:W-:Y:S01]  /*971f0*/  ISETP.LT.AND P1, PT, R29, UR10, !P1 ;  /* 0x0000000a1d007c0c */ /* 0x000fe2000cf21270 */
[----:B------:R-:W-:Y:S01]  /*97200*/  IMAD.WIDE R20, R0, 0x2, R16 ;  /* 0x0000000200147825 */ /* 0x000fe200078e0210 */
[----:B------:R-:W0:Y:S11]  /*97210*/  LDCU UR10, c[0x0][0x398] ;  /* 0x00007300ff0a77ac */ /* 0x000e360008000800 */
[----:B------:R1:W-:Y:S02]  /*97220*/  @P1 STG.E.U16 desc[UR8][R20.64], R3 ;  /* 0x0000000314001986 */ /* 0x0003e4000c101508 */
[----:B-1----:R-:W-:-:S05]  /*97230*/  VIADD R3, R28, 0x6 ;  /* 0x000000061c037836 */ /* 0x002fca0000000000 */
[----:B------:R-:W-:Y:S01]  /*97240*/  ISETP.GE.AND P1, PT, R3, UR4, PT ;  /* 0x0000000403007c0c */ /* 0x000fe2000bf26270 */
[----:B------:R-:W1:Y:S03]  /*97250*/  LDCU UR4, c[0x0][0x398] ;  /* 0x00007300ff0477ac */ /* 0x000e660008000800 */
[----:B------:R-:W-:Y:S01]  /*97260*/  ISETP.LT.AND P2, PT, R6, UR6, !P1 ;  /* 0x0000000606007c0c */ /* 0x000fe2000cf41270 */
[----:B------:R-:W-:Y:S01]  /*97270*/  VIADD R0, R0, UR24 ;  /* 0x0000001800007c36 */ /* 0x000fe20008000000 */
[----:B------:R-:W0:Y:S03]  /*97280*/  LDCU UR6, c[0x0][0x398] ;  /* 0x00007300ff0677ac */ /* 0x000e260008000800 */
[----:B------:R-:W-:-:S08]  /*97290*/  IMAD.WIDE R20, R0, 0x2, R18 ;  /* 0x0000000200147825 */ /* 0x000fd000078e0212 */
[----:B------:R0:W-:Y:S01]  /*972a0*/  @P2 STG.E.U16 desc[UR8][R20.64], R23 ;  /* 0x0000001714002986 */ /* 0x0001e2000c101508 */
[----:B-1----:R-:W-:Y:S01]  /*972b0*/  ISETP.LT.AND P2, PT, R26, UR4, !P1 ;  /* 0x000000041a007c0c */ /* 0x002fe2000cf41270 */
[----:B------:R-:W1:Y:S01]  /*972c0*/  LDCU UR4, c[0x0][0x39c] ;  /* 0x00007380ff0477ac */ /* 0x000e620008000800 */
[----:B------:R-:W-:Y:S02]  /*972d0*/  PRMT R3, R23, 0x7632, R3 ;  /* 0x0000763217037816 */ /* 0x000fe40000000003 */
[----:B0-----:R-:W2:Y:S01]  /*972e0*/  LDL.LU R23, [R1] ;  /* 0x0000000001177983 */ /* 0x001ea20000300800 */
[----:B------:R-:W-:-:S08]  /*972f0*/  IMAD.WIDE R20, R0, 0x2, R14 ;  /* 0x0000000200147825 */ /* 0x000fd000078e020e */
[----:B------:R0:W-:Y:S01]  /*97300*/  @P2 STG.E.U16 desc[UR8][R20.64], R3 ;  /* 0x0000000314002986 */ /* 0x0001e2000c101508 */
[----:B------:R-:W-:Y:S01]  /*97310*/  ISETP.LT.AND P2, PT, R27, UR6, !P1 ;  /* 0x000000061b007c0c */ /* 0x000fe2000cf41270 */
[----:B------:R-:W1:Y:S01]  /*97320*/  LDCU UR6, c[0x0][0x398] ;  /* 0x00007300ff0677ac */ /* 0x000e620008000800 */
[----:B------:R-:W-:Y:S01]  /*97330*/  ISETP.LT.AND P1, PT, R29, UR10, !P1 ;  /* 0x0000000a1d007c0c */ /* 0x000fe2000cf21270 */
[----:B------:R-:W1:Y:S01]  /*97340*/  LDCU UR10, c[0x0][0x398] ;  /* 0x00007300ff0a77ac */ /* 0x000e620008000800 */
[----:B0-----:R-:W-:-:S09]  /*97350*/  IMAD.WIDE R20, R0, 0x2, R12 ;  /* 0x0000000200147825 */ /* 0x001fd200078e020c */
[----:B---3--:R0:W-:Y:S01]  /*97360*/  @P2 STG.E.U16 desc[UR8][R20.64], R5 ;  /* 0x0000000514002986 */ /* 0x0081e2000c101508 */
[----:B------:R-:W-:Y:S01]  /*97370*/  PRMT R3, R5, 0x7632, R3 ;  /* 0x0000763205037816 */ /* 0x000fe20000000003 */
[----:B0-----:R-:W-:Y:S02]  /*97380*/  IMAD.WIDE R20, R0, 0x2, R16 ;  /* 0x0000000200147825 */ /* 0x001fe400078e0210 */
[----:B------:R-:W3:Y:S04]  /*97390*/  LDL.LU R5, [R1+0x90] ;  /* 0x0000900001057983 */ /* 0x000ee80000300800 */
[----:B------:R0:W-:Y:S02]  /*973a0*/  @P1 STG.E.U16 desc[UR8][R20.64], R3 ;  /* 0x0000000314001986 */ /* 0x0001e4000c101508 */
[----:B0-----:R-:W-:-:S05]  /*973b0*/  VIADD R3, R28, 0x7 ;  /* 0x000000071c037836 */ /* 0x001fca0000000000 */
[----:B-1----:R-:W-:Y:S01]  /*973c0*/  ISETP.GE.AND P1, PT, R3, UR4, PT ;  /* 0x0000000403007c0c */ /* 0x002fe2000bf26270 */
[----:B------:R-:W0:Y:S03]  /*973d0*/  LDCU UR4, c[0x0][0x398] ;  /* 0x00007300ff0477ac */ /* 0x000e260008000800 */
[----:B------:R-:W-:Y:S01]  /*973e0*/  ISETP.LT.AND P2, PT, R6, UR6, !P1 ;  /* 0x0000000606007c0c */ /* 0x000fe2000cf41270 */
[----:B------:R-:W1:Y:S01]  /*973f0*/  LDCU UR6, c[0x0][0x398] ;  /* 0x00007300ff0677ac */ /* 0x000e620008000800 */
[----:B------:R-:W-:-:S04]  /*97400*/  VIADD R0, R0, UR24 ;  /* 0x0000001800007c36 */ /* 0x000fc80008000000 */
[----:B------:R-:W-:-:S07]  /*97410*/  IMAD.WIDE R20, R0, 0x2, R18 ;  /* 0x0000000200147825 */ /* 0x000fce00078e0212 */
[----:B----4-:R4:W-:Y:S01]  /*97420*/  @P2 STG.E.U16 desc[UR8][R20.64], R7 ;  /* 0x0000000714002986 */ /* 0x0109e2000c101508 */
[----:B0-----:R-:W-:Y:S01]  /*97430*/  ISETP.LT.AND P2, PT, R26, UR4, !P1 ;  /* 0x000000041a007c0c */ /* 0x001fe2000cf41270 */
[----:B------:R-:W0:Y:S01]  /*97440*/  LDCU UR4, c[0x0][0x39c] ;  /* 0x00007380ff0477ac */ /* 0x000e220008000800 */
[----:B------:R-:W-:Y:S02]  /*97450*/  PRMT R3, R7, 0x7632, R3 ;  /* 0x0000763207037816 */ /* 0x000fe40000000003 */
[----:B-1----:R-:W-:Y:S01]  /*97460*/  ISETP.LT.AND P3, PT, R27, UR6, !P1 ;  /* 0x000000061b007c0c */ /* 0x002fe2000cf61270 */
[----:B------:R-:W1:Y:S01]  /*97470*/  LDCU UR6, c[0x0][0x398] ;  /* 0x00007300ff0677ac */ /* 0x000e620008000800 */
[----:B----4-:R-:W4:Y:S01]  /*97480*/  LDL.LU R7, [R1+0x80] ;  /* 0x0000800001077983 */ /* 0x010f220000300800 */
[----:B------:R-:W-:-:S06]  /*97490*/  IMAD.WIDE R20, R0, 0x2, R14 ;  /* 0x0000000200147825 */ /* 0x000fcc00078e020e */
        /* <DEDUP_REMOVED lines=19> */
[----:B------:R-:W-:Y:S01]  /*975d0*/  PRMT R3, R23, 0x7632, R3 ;  /* 0x0000763217037816 */ /* 0x000fe20000000003 */
[----:B0-----:R-:W-:-:S10]  /*975e0*/  IMAD.WIDE R20, R0, 0x2, R14 ;  /* 0x0000000200147825 */ /* 0x001fd400078e020e */
[----:B------:R0:W-:Y:S01]  /*975f0*/  @P2 STG.E.U16 desc[UR8][R20.64], R3 ;  /* 0x0000000314002986 */ /* 0x0001e2000c101508 */
[----:B------:R-:W-:Y:S01]  /*97600*/  ISETP.LT.AND P2, PT, R27, UR6, !P1 ;  /* 0x000000061b007c0c */ /* 0x000fe2000cf41270 */
[----:B------:R-:W3:Y:S01]  /*97610*/  LDCU UR6, c[0x0][0x398] ;  /* 0x00007300ff0677ac */ /* 0x000ee20008000800 */
[----:B-1----:R-:W-:Y:S01]  /*97620*/  ISETP.LT.AND P1, PT, R29, UR4, !P1 ;  /* 0x000000041d007c0c */ /* 0x002fe2000cf21270 */
        /* <DEDUP_REMOVED lines=11> */
[----:B------:R-:W-:Y:S01]  /*976e0*/  VIADD R0, R0, UR24 ;  /* 0x0000001800007c36 */ /* 0x000fe20008000000 */
[----:B------:R-:W-:Y:S01]  /*976f0*/  ISETP.LT.AND P3, PT, R26, UR10, !P1 ;  /* 0x0000000a1a007c0c */ /* 0x000fe2000cf61270 */
[----:B------:R-:W1:Y:S02]  /*97700*/  LDCU UR6, c[0x0][0x398] ;  /* 0x00007300ff0677ac */ /* 0x000e640008000800 */
[C---:B------:R-:W-:Y:S01]  /*97710*/  IMAD.WIDE R20, R0.reuse, 0x2, R18 ;  /* 0x0000000200147825 */ /* 0x040fe200078e0212 */
[----:B------:R-:W1:Y:S07]  /*97720*/  LDCU UR10, c[0x0][0x398] ;  /* 0x00007300ff0a77ac */ /* 0x000e6e0008000800 */
[----:B----4-:R4:W-:Y:S01]  /*97730*/  @P2 STG.E.U16 desc[UR8][R20.64], R7 ;  /* 0x0000000714002986 */ /* 0x0109e2000c101508 */
[----:B0-----:R-:W-:Y:S01]  /*97740*/  ISETP.LT.AND P2, PT, R27, UR4, !P1 ;  /* 0x000000041b007c0c */ /* 0x001fe2000cf41270 */
[----:B------:R-:W0:Y:S01]  /*97750*/  LDCU UR4, c[0x0][0x39c] ;  /* 0x00007380ff0477ac */ /* 0x000e220008000800 */
[----:B------:R-:W-:Y:S01]  /*97760*/  PRMT R3, R7, 0x7632, R3 ;  /* 0x0000763207037816 */ /* 0x000fe20000000003 */
[----:B----4-:R-:W-:-:S05]  /*97770*/  IMAD.WIDE R20, R0, 0x2, R14 ;  /* 0x0000000200147825 */ /* 0x010fca00078e020e */
[----:B------:R4:W-:Y:S02]  /*97780*/  @P3 STG.E.U16 desc[UR8][R20.64], R3 ;  /* 0x0000000314003986 */ /* 0x0009e4000c101508 */
[----:B----4-:R-:W-:-:S05]  /*97790*/  IMAD.WIDE R20, R0, 0x2, R12 ;  /* 0x0000000200147825 */ /* 0x010fca00078e020c */
[----:B--2---:R2:W-:Y:S01]  /*977a0*/  @P2 STG.E.U16 desc[UR8][R20.64], R4 ;  /* 0x0000000414002986 */ /* 0x0045e2000c101508 */
[----:B------:R-:W-:-:S03]  /*977b0*/  PRMT R3, R4, 0x7632, R3 ;  /* 0x0000763204037816 */ /* 0x000fc60000000003 */
[----:B--2---:R-:W2:Y:S01]  /*977c0*/  LDL.LU R4, [R1+0x94] ;  /* 0x0000940001047983 */ /* 0x004ea20000300800 */
[----:B-1----:R-:W-:Y:S01]  /*977d0*/  ISETP.LT.AND P1, PT, R29, UR6, !P1 ;  /* 0x000000061d007c0c */ /* 0x002fe2000cf21270 */
[----:B------:R-:W-:Y:S01]  /*977e0*/  IMAD.WIDE R20, R0, 0x2, R16 ;  /* 0x0000000200147825 */ /* 0x000fe200078e0210 */
[----:B------:R-:W1:Y:S01]  /*977f0*/  LDCU UR6, c[0x0][0x398] ;  /* 0x00007300ff0677ac */ /* 0x000e620008000800 */
[----:B------:R-:W4:Y:S10]  /*97800*/  LDL.LU R7, [R1+0x84] ;  /* 0x0000840001077983 */ /* 0x000f340000300800 */
[----:B------:R0:W-:Y:S02]  /*97810*/  @P1 STG.E.U16 desc[UR8][R20.64], R3 ;  /* 0x0000000314001986 */ /* 0x0001e4000c101508 */
[----:B0-----:R-:W-:-:S05]  /*97820*/  VIADD R3, R28, 0xa ;  /* 0x0000000a1c037836 */ /* 0x001fca0000000000 */
[----:B------:R-:W-:Y:S01]  /*97830*/  ISETP.GE.AND P1, PT, R3, UR29, PT ;  /* 0x0000001d03007c0c */ /* 0x000fe2000bf26270 */
[----:B------:R-:W-:Y:S01]  /*97840*/  VIADD R0, R0, UR24 ;  /* 0x0000001800007c36 */ /* 0x000fe20008000000 */
[----:B------:R-:W0:Y:S02]  /*97850*/  LDCU UR29, c[0x0][0x398] ;  /* 0x00007300ff1d77ac */ /* 0x000e240008000800 */
[----:B------:R-:W-:Y:S02]  /*97860*/  ISETP.LT.AND P2, PT, R6, UR42, !P1 ;  /* 0x0000002a06007c0c */ /* 0x000fe4000cf41270 */
[----:B------:R-:W-:Y:S01]  /*97870*/  ISETP.LT.AND P3, PT, R26, UR65, !P1 ;  /* 0x000000411a007c0c */ /* 0x000fe2000cf61270 */
[C---:B------:R-:W-:Y:S01]  /*97880*/  IMAD.WIDE R20, R0.reuse, 0x2, R18 ;  /* 0x0000000200147825 */ /* 0x040fe200078e0212 */
[----:B------:R-:W-:Y:S01]  /*97890*/  ISETP.LT.AND P4, PT, R27, UR47, !P1 ;  /* 0x0000002f1b007c0c */ /* 0x000fe2000cf81270 */
[----:B------:R-:W0:Y:S01]  /*978a0*/  LDCU UR42, c[0x0][0x398] ;  /* 0x00007300ff2a77ac */ /* 0x000e220008000800 */
[----:B------:R-:W0:Y:S01]  /*978b0*/  LDCU UR47, c[0x0][0x398] ;  /* 0x00007300ff2f77ac */ /* 0x000e220008000800 */
[----:B------:R-:W0:Y:S06]  /*978c0*/  LDCU UR65, c[0x0][0x3b8] ;  /* 0x00007700ff4177ac */ /* 0x000e2c0008000800 */
[----:B---3--:R3:W-:Y:S01]  /*978d0*/  @P2 STG.E.U16 desc[UR8][R20.64], R5 ;  /* 0x0000000514002986 */ /* 0x0087e2000c101508 */
[----:B------:R-:W-:Y:S01]  /*978e0*/  PRMT R3, R5, 0x7632, R3 ;  /* 0x0000763205037816 */ /* 0x000fe20000000003 */
[----:B---3--:R-:W-:-:S02]  /*978f0*/  IMAD.WIDE R20, R0, 0x2, R14 ;  /* 0x0000000200147825 */ /* 0x008fc400078e020e */
[----:B------:R-:W3:Y:S04]  /*97900*/  LDL.LU R5, [R1+0x74] ;  /* 0x0000740001057983 */ /* 0x000ee80000300800 */
[----:B------:R0:W-:Y:S01]  /*97910*/  @P3 STG.E.U16 desc[UR8][R20.64], R3 ;  /* 0x0000000314003986 */ /* 0x0001e2000c101508 */
[----:B------:R-:W-:Y:S01]  /*97920*/  ISETP.LT.AND P2, PT, R29, UR70, !P1 ;  /* 0x000000461d007c0c */ /* 0x000fe2000cf41270 */
[----:B------:R-:W1:Y:S01]  /*97930*/  LDCU UR70, c[0x0][0x39c] ;  /* 0x00007380ff4677ac */ /* 0x000e620008000800 */
[----:B0-----:R-:W-:Y:S02]  /*97940*/  VIADD R3, R28, 0xb ;  /* 0x0000000b1c037836 */ /* 0x001fe40000000000 */
[----:B------:R-:W-:-:S03]  /*97950*/  IMAD.WIDE R20, R0, 0x2, R12 ;  /* 0x0000000200147825 */ /* 0x000fc600078e020c */
[----:B------:R-:W-:Y:S01]  /*97960*/  ISETP.GE.AND P1, PT, R3, UR25, PT ;  /* 0x0000001903007c0c */ /* 0x000fe2000bf26270 */
[----:B------:R-:W0:Y:S01]  /*97970*/  LDCU UR25, c[0x0][0x398] ;  /* 0x00007300ff1977ac */ /* 0x000e220008000800 */
[----:B--2---:R2:W-:Y:S01]  /*97980*/  @P4 STG.E.U16 desc[UR8][R20.64], R4 ;  /* 0x0000000414004986 */ /* 0x0045e2000c101508 */
[----:B------:R-:W-:-:S03]  /*97990*/  PRMT R3, R4, 0x7632, R3 ;  /* 0x0000763204037816 */ /* 0x000fc60000000003 */
[----:B--2---:R-:W2:Y:S01]  /*979a0*/  LDL.LU R4, [R1+0x8] ;  /* 0x0000080001047983 */ /* 0x004ea20000300800 */
[----:B------:R-:W-:Y:S01]  /*979b0*/  ISETP.LT.AND P3, PT, R6, UR66, !P1 ;  /* 0x0000004206007c0c */ /* 0x000fe2000cf61270 */
[----:B------:R-:W-:Y:S01]  /*979c0*/  IMAD.WIDE R20, R0, 0x2, R16 ;  /* 0x0000000200147825 */ /* 0x000fe200078e0210 */
[----:B------:R-:W-:Y:S01]  /*979d0*/  ISETP.LT.AND P4, PT, R26, UR43, !P1 ;  /* 0x0000002b1a007c0c */ /* 0x000fe2000cf81270 */
[----:B------:R-:W0:Y:S02]  /*979e0*/  LDCU UR66, c[0x0][0x398] ;  /* 0x00007300ff4277ac */ /* 0x000e240008000800 */
[----:B------:R-:W-:Y:S01]  /*979f0*/  VIADD R0, R0, UR24 ;  /* 0x0000001800007c36 */ /* 0x000fe20008000000 */
[----:B------:R1:W-:Y:S01]  /*97a00*/  @P2 STG.E.U16 desc[UR8][R20.64], R3 ;  /* 0x0000000314002986 */ /* 0x0003e2000c101508 */
[----:B------:R-:W-:Y:S01]  /*97a10*/  ISETP.LT.AND P2, PT, R27, UR32, !P1 ;  /* 0x000000201b007c0c */ /* 0x000fe2000cf41270 */
[----:B------:R-:W0:Y:S01]  /*97a20*/  LDCU UR43, c[0x0][0x398] ;  /* 0x00007300ff2b77ac */ /* 0x000e220008000800 */
[----:B------:R-:W-:Y:S01]  /*97a30*/  ISETP.LT.AND P1, PT, R29, UR62, !P1 ;  /* 0x0000003e1d007c0c */ /* 0x000fe2000cf21270 */
[C---:B------:R-:W-:Y:S01]  /*97a40*/  IMAD.WIDE R22, R0.reuse, 0x2, R12 ;  /* 0x0000000200167825 */ /* 0x040fe200078e020c */
[----:B------:R-:W0:Y:S03]  /*97a50*/  LDCU UR32, c[0x0][0x398] ;  /* 0x00007300ff2077ac */ /* 0x000e260008000800 */
[C---:B------:R-:W-:Y:S01]  /*97a60*/  VIADD R24, R0.reuse, UR24 ;  /* 0x0000001800187c36 */ /* 0x040fe20008000000 */
[----:B------:R-:W0:Y:S01]  /*97a70*/  LDCU UR62, c[0x0][0x3b8] ;  /* 0x00007700ff3e77ac */ /* 0x000e220008000800 */
[----:B-1----:R-:W-:Y:S01]  /*97a80*/  IMAD.WIDE R20, R0, 0x2, R18 ;  /* 0x0000000200147825 */ /* 0x002fe200078e0212 */
[----:B----4-:R-:W-:-:S04]  /*97a90*/  PRMT R3, R7, 0x7632, R3 ;  /* 0x0000763207037816 */ /* 0x010fc80000000003 */
[----:B------:R1:W-:Y:S04]  /*97aa0*/  @P3 STG.E.U16 desc[UR8][R20.64], R7 ;  /* 0x0000000714003986 */ /* 0x0003e8000c101508 */
[----:B-1----:R-:W4:Y:S01]  /*97ab0*/  LDL.LU R7, [R1+0x98] ;  /* 0x0000980001077983 */ /* 0x002f220000300800 */
[----:B------:R-:W-:-:S05]  /*97ac0*/  IMAD.WIDE R20, R0, 0x2, R14 ;  /* 0x0000000200147825 */ /* 0x000fca00078e020e */
[----:B------:R1:W-:Y:S02]  /*97ad0*/  @P4 STG.E.U16 desc[UR8][R20.64], R3 ;  /* 0x0000000314004986 */ /* 0x0003e4000c101508 */
[----:B-1----:R-:W-:Y:S02]  /*97ae0*/  IMAD.WIDE R20, R0, 0x2, R16 ;  /* 0x0000000200147825 */ /* 0x002fe400078e0210 */
[----:B---3--:R1:W-:Y:S01]  /*97af0*/  @P2 STG.E.U16 desc[UR8][R22.64], R5 ;  /* 0x0000000516002986 */ /* 0x0083e2000c101508 */
[----:B------:R-:W-:-:S05]  /*97b00*/  PRMT R3, R5, 0x7632, R3 ;  /* 0x0000763205037816 */ /* 0x000fca0000000003 */
[----:B------:R3:W-:Y:S04]  /*97b10*/  @P1 STG.E.U16 desc[UR8][R20.64], R3 ;  /* 0x0000000314001986 */ /* 0x0007e8000c101508 */
[----:B-1----:R-:W4:Y:S01]  /*97b20*/  LDL.LU R5, [R1+0x88] ;  /* 0x0000880001057983 */ /* 0x002f220000300800 */
[----:B---3--:R-:W-:-:S05]  /*97b30*/  IMAD.WIDE R20, R24, 0x2, R18 ;  /* 0x0000000218147825 */ /* 0x008fca00078e0212 */
[----:B--2---:R1:W-:Y:S01]  /*97b40*/  @P6 STG.E.U16 desc[UR8][R20.64], R4 ;  /* 0x0000000414006986 */ /* 0x0043e2000c101508 */
[----:B------:R-:W-:-:S03]  /*97b50*/  PRMT R25, R4, 0x7632, R25 ;  /* 0x0000763204197816 */ /* 0x000fc60000000019 */
[----:B-1----:R-:W2:Y:S01]  /*97b60*/  LDL.LU R4, [R1+0x78] ;  /* 0x0000780001047983 */ /* 0x002ea20000300800 */
[----:B------:R-:W-:Y:S02]  /*97b70*/  ISETP.LT.AND P3, PT, R26, UR63, !P5 ;  /* 0x0000003f1a007c0c */ /* 0x000fe4000ef61270 */
[----:B------:R-:W-:Y:S01]  /*97b80*/  ISETP.LT.AND P2, PT, R27, UR40, !P5 ;  /* 0x000000281b007c0c */ /* 0x000fe2000ef41270 */
[----:B------:R-:W-:Y:S01]  /*97b90*/  VIADD R22, R28, 0xd ;  /* 0x0000000d1c167836 */ /* 0x000fe20000000000 */
[----:B------:R-:W-:Y:S01]  /*97ba0*/  ISETP.LT.AND P5, PT, R29, UR44, !P5 ;  /* 0x0000002c1d007c0c */ /* 0x000fe2000efa1270 */
[----:B------:R-:W-:Y:S01]  /*97bb0*/  IMAD.WIDE R20, R24, 0x2, R14 ;  /* 0x0000000218147825 */ /* 0x000fe200078e020e */
[----:B------:R-:W1:Y:S02]  /*97bc0*/  LDCU UR63, c[0x0][0x398] ;  /* 0x00007300ff3f77ac */ /* 0x000e640008000800 */
[----:B------:R-:W-:Y:S01]  /*97bd0*/  ISETP.GE.AND P4, PT, R22, UR77, PT ;  /* 0x0000004d16007c0c */ /* 0x000fe2000bf86270 */
[----:B------:R-:W-:Y:S01]  /*97be0*/  IMAD.WIDE R22, R24, 0x2, R12 ;  /* 0x0000000218167825 */ /* 0x000fe200078e020c */
[----:B------:R-:W3:Y:S02]  /*97bf0*/  LDCU UR40, c[0x0][0x398] ;  /* 0x00007300ff2877ac */ /* 0x000ee40008000800 */
[----:B------:R-:W-:Y:S01]  /*97c00*/  ISETP.LT.AND P6, PT, R6, UR64, !P4 ;  /* 0x0000004006007c0c */ /* 0x000fe2000e7c1270 */
[----:B------:R0:W-:Y:S01]  /*97c10*/  @P3 STG.E.U16 desc[UR8][R20.64], R25 ;  /* 0x0000001914003986 */ /* 0x0001e2000c101508 */
[----:B------:R-:W-:Y:S01]  /*97c20*/  VIADD R0, R24, UR24 ;  /* 0x0000001818007c36 */ /* 0x000fe20008000000 */
[----:B------:R-:W-:Y:S01]  /*97c30*/  ISETP.LT.AND P3, PT, R26, UR33, !P4 ;  /* 0x000000211a007c0c */ /* 0x000fe2000e761270 */
[----:B------:R-:W0:Y:S01]  /*97c40*/  LDCU UR77, c[0x0][0x39c] ;  /* 0x00007380ff4d77ac */ /* 0x000e220008000800 */
[----:B------:R-:W0:Y:S01]  /*97c50*/  LDCU UR44, c[0x0][0x398] ;  /* 0x00007300ff2c77ac */ /* 0x000e220008000800 */
[----:B----4-:R4:W-:Y:S01]  /*97c60*/  @P2 STG.E.U16 desc[UR8][R22.64], R7 ;  /* 0x0000000716002986 */ /* 0x0109e2000c101508 */
[----:B------:R-:W1:Y:S01]  /*97c70*/  LDCU UR64, c[0x0][0x398] ;  /* 0x00007300ff4077ac */ /* 0x000e620008000800 */
[----:B0-----:R-:W-:Y:S01]  /*97c80*/  IMAD.WIDE R20, R24, 0x2, R16 ;  /* 0x0000000218147825 */ /* 0x001fe200078e0210 */
[----:B------:R-:W-:Y:S01]  /*97c90*/  ISETP.LT.AND P2, PT, R27, UR60, !P4 ;  /* 0x0000003c1b007c0c */ /* 0x000fe2000e741270 */
[----:B------:R-:W0:Y:S01]  /*97ca0*/  LDCU UR33, c[0x0][0x398] ;  /* 0x00007300ff2177ac */ /* 0x000e220008000800 */
[----:B----4-:R-:W-:Y:S01]  /*97cb0*/  PRMT R22, R7, 0x7632, R22 ;  /* 0x0000763207167816 */ /* 0x010fe20000000016 */
[----:B------:R-:W-:Y:S01]  /*97cc0*/  VIADD R23, R28, 0xe ;  /* 0x0000000e1c177836 */ /* 0x000fe20000000000 */
[----:B------:R-:W4:Y:S01]  /*97cd0*/  LDL.LU R7, [R1+0xc] ;  /* 0x00000c0001077983 */ /* 0x000f220000300800 */
[----:B------:R-:W-:Y:S01]  /*97ce0*/  VIADD R3, R0, UR24 ;  /* 0x0000001800037c36 */ /* 0x000fe20008000000 */
[----:B------:R-:W-:-:S02]  /*97cf0*/  PRMT R24, R5, 0x7632, R24 ;  /* 0x0000763205187816 */ /* 0x000fc40000000018 */
[----:B------:R0:W-:Y:S01]  /*97d00*/  @P5 STG.E.U16 desc[UR8][R20.64], R22 ;  /* 0x0000001614005986 */ /* 0x0001e2000c101508 */
[----:B------:R-:W-:Y:S01]  /*97d10*/  ISETP.GE.AND P1, PT, R23, UR27, PT ;  /* 0x0000001b17007c0c */ /* 0x000fe2000bf26270 */
[----:B------:R-:W1:Y:S01]  /*97d20*/  LDCU UR24, c[0x0][0x3b8] ;  /* 0x00007700ff1877ac */ /* 0x000e620008000800 */
[----:B------:R-:W1:Y:S01]  /*97d30*/  LDCU UR60, c[0x0][0x398] ;  /* 0x00007300ff3c77ac */ /* 0x000e620008000800 */
[C---:B0-----:R-:W-:Y:S01]  /*97d40*/  IMAD.WIDE R20, R0.reuse, 0x2, R18 ;  /* 0x0000000200147825 */ /* 0x041fe200078e0212 */
[----:B------:R-:W-:Y:S01]  /*97d50*/  ISETP.LT.AND P4, PT, R29, UR41, !P4 ;  /* 0x000000291d007c0c */ /* 0x000fe2000e781270 */
[----:B------:R-:W0:Y:S02]  /*97d60*/  LDCU UR41, c[0x0][0x398] ;  /* 0x00007300ff2977ac */ /* 0x000e240008000800 */
[C---:B------:R-:W-:Y:S01]  /*97d70*/  IMAD.WIDE R22, R0.reuse, 0x2, R14 ;  /* 0x0000000200167825 */ /* 0x040fe200078e020e */
[----:B------:R1:W-:Y:S01]  /*97d80*/  @P6 STG.E.U16 desc[UR8][R20.64], R5 ;  /* 0x0000000514006986 */ /* 0x0003e2000c101508 */
[----:B------:R-:W0:Y:S03]  /*97d90*/  LDCU UR27, c[0x0][0x3b8] ;  /* 0x00007700ff1b77ac */ /* 0x000e260008000800 */
[----:B------:R3:W-:Y:S04]  /*97da0*/  @P3 STG.E.U16 desc[UR8][R22.64], R24 ;  /* 0x0000001816003986 */ /* 0x0007e8000c101508 */
[----:B-1----:R-:W4:Y:S01]  /*97db0*/  LDL.LU R5, [R1+0x9c] ;  /* 0x00009c0001057983 */ /* 0x002f220000300800 */
[----:B---3--:R-:W-:-:S04]  /*97dc0*/  IMAD.WIDE R22, R0, 0x2, R12 ;  /* 0x0000000200167825 */ /* 0x008fc800078e020c */
[----:B------:R-:W-:Y:S01]  /*97dd0*/  IMAD.WIDE R24, R0, 0x2, R16 ;  /* 0x0000000200187825 */ /* 0x000fe200078e0210 */
[----:B--2---:R-:W-:Y:S01]  /*97de0*/  PRMT R0, R4, 0x7632, R0 ;  /* 0x0000763204007816 */ /* 0x004fe20000000000 */
[----:B------:R1:W-:Y:S04]  /*97df0*/  @P2 STG.E.U16 desc[UR8][R22.64], R4 ;  /* 0x0000000416002986 */ /* 0x0003e8000c101508 */
[----:B-1----:R-:W2:Y:S01]  /*97e00*/  LDL.LU R4, [R1+0x8c] ;  /* 0x00008c0001047983 */ /* 0x002ea20000300800 */
[----:B------:R-:W-:Y:S01]  /*97e10*/  ISETP.LT.AND P5, PT, R6, UR57, !P1 ;  /* 0x0000003906007c0c */ /* 0x000fe2000cfa1270 */
[----:B------:R-:W-:Y:S01]  /*97e20*/  IMAD.WIDE R22, R3, 0x2, R18 ;  /* 0x0000000203167825 */ /* 0x000fe200078e0212 */
[----:B------:R-:W-:Y:S01]  /*97e30*/  ISETP.LT.AND P6, PT, R26, UR61, !P1 ;  /* 0x0000003d1a007c0c */ /* 0x000fe2000cfc1270 */
[----:B------:R1:W-:Y:S01]  /*97e40*/  @P4 STG.E.U16 desc[UR8][R24.64], R0 ;  /* 0x0000000018004986 */ /* 0x0003e2000c101508 */
[----:B------:R-:W-:Y:S01]  /*97e50*/  ISETP.LT.AND P3, PT, R27, UR6, !P1 ;  /* 0x000000061b007c0c */ /* 0x000fe2000cf61270 */
[----:B------:R-:W-:Y:S01]  /*97e60*/  VIADD R21, R28, 0xf ;  /* 0x0000000f1c157836 */ /* 0x000fe20000000000 */
[----:B------:R-:W-:Y:S01]  /*97e70*/  ISETP.LT.AND P1, PT, R29, UR58, !P1 ;  /* 0x0000003a1d007c0c */ /* 0x000fe2000cf21270 */
[----:B------:R-:W-:Y:S01]  /*97e80*/  VIADD R20, R3, UR38 ;  /* 0x0000002603147c36 */ /* 0x000fe20008000000 */
[----:B------:R-:W3:Y:S02]  /*97e90*/  LDCU UR57, c[0x0][0x39c] ;  /* 0x00007380ff3977ac */ /* 0x000ee40008000800 */
[----:B------:R-:W-:Y:S01]  /*97ea0*/  ISETP.GE.AND P2, PT, R21, UR30, PT ;  /* 0x0000001e15007c0c */ /* 0x000fe2000bf46270 */
[----:B------:R-:W0:Y:S01]  /*97eb0*/  LDCU UR61, c[0x0][0x398] ;  /* 0x00007300ff3d77ac */ /* 0x000e220008000800 */
[----:B-1----:R-:W-:Y:S01]  /*97ec0*/  IMAD.WIDE R24, R3, 0x2, R14 ;  /* 0x0000000203187825 */ /* 0x002fe200078e020e */
[----:B----4-:R-:W-:Y:S01]  /*97ed0*/  PRMT R0, R7, 0x7632, R0 ;  /* 0x0000763207007816 */ /* 0x010fe20000000000 */
[----:B------:R1:W-:Y:S01]  /*97ee0*/  @P5 STG.E.U16 desc[UR8][R22.64], R7 ;  /* 0x0000000716005986 */ /* 0x0003e2000c101508 */
[----:B------:R-:W-:Y:S01]  /*97ef0*/  ISETP.LT.AND P4, PT, R6, UR54, !P2 ;  /* 0x0000003606007c0c */ /* 0x000fe2000d781270 */
[----:B------:R-:W-:Y:S01]  /*97f00*/  VIADD R21, R28, 0x10 ;  /* 0x000000101c157836 */ /* 0x000fe20000000000 */
[----:B------:R-:W4:Y:S01]  /*97f10*/  LDCU UR6, c[0x0][0x398] ;  /* 0x00007300ff0677ac */ /* 0x000f220008000800 */
[----:B------:R0:W-:Y:S01]  /*97f20*/  @P6 STG.E.U16 desc[UR8][R24.64], R0 ;  /* 0x0000000018006986 */ /* 0x0001e2000c101508 */
[----:B------:R-:W2:Y:S01]  /*97f30*/  LDCU UR58, c[0x0][0x398] ;  /* 0x00007300ff3a77ac */ /* 0x000ea20008000800 */
[----:B------:R-:W2:Y:S02]  /*97f40*/  LDCU UR38, c[0x0][0x398] ;  /* 0x00007300ff2677ac */ /* 0x000ea40008000800 */
[----:B-1----:R-:W3:Y:S01]  /*97f50*/  LDL.LU R7, [R1+0x7c] ;  /* 0x00007c0001077983 */ /* 0x002ee20000300800 */
[C---:B------:R-:W-:Y:S01]  /*97f60*/  IMAD.WIDE R22, R3.reuse, 0x2, R12 ;  /* 0x0000000203167825 */ /* 0x040fe200078e020c */
[----:B------:R-:W-:Y:S01]  /*97f70*/  ISETP.LT.AND P5, PT, R26, UR59, !P2 ;  /* 0x0000003b1a007c0c */ /* 0x000fe2000d7a1270 */
[----:B------:R-:W1:Y:S02]  /*97f80*/  LDCU UR54, c[0x0][0x39c] ;  /* 0x00007380ff3677ac */ /* 0x000e640008000800 */
[----:B0-----:R-:W-:Y:S01]  /*97f90*/  IMAD.WIDE R24, R3, 0x2, R16 ;  /* 0x0000000203187825 */ /* 0x001fe200078e0210 */
[----:B------:R-:W-:Y:S01]  /*97fa0*/  ISETP.LT.AND P6, PT, R27, UR39, !P2 ;  /* 0x000000271b007c0c */ /* 0x000fe2000d7c1270 */
[----:B------:R-:W0:Y:S01]  /*97fb0*/  LDCU UR59, c[0x0][0x398] ;  /* 0x00007300ff3b77ac */ /* 0x000e220008000800 */
[----:B------:R-:W0:Y:S01]  /*97fc0*/  LDCU UR30, c[0x0][0x3b8] ;  /* 0x00007700ff1e77ac */ /* 0x000e220008000800 */
[----:B------:R-:W-:Y:S01]  /*97fd0*/  PRMT R3, R5, 0x7632, R3 ;  /* 0x0000763205037816 */ /* 0x000fe20000000003 */
[----:B------:R0:W-:Y:S01]  /*97fe0*/  @P3 STG.E.U16 desc[UR8][R22.64], R5 ;  /* 0x0000000516003986 */ /* 0x0001e2000c101508 */
[C---:B------:R-:W-:Y:S01]  /*97ff0*/  VIADD R0, R20.reuse, UR22 ;  /* 0x0000001614007c36 */ /* 0x040fe20008000000 */
[----:B------:R-:W1:Y:S02]  /*98000*/  LDCU UR39, c[0x0][0x398] ;  /* 0x00007300ff2777ac */ /* 0x000e640008000800 */
[----:B0-----:R-:W4:Y:S01]  /*98010*/  LDL.LU R5, [R1+0x60] ;  /* 0x0000600001057983 */ /* 0x001f220000300800 */
[----:B------:R-:W-:Y:S01]  /*98020*/  IMAD.WIDE R22, R20, 0x2, R18 ;  /* 0x0000000214167825 */ /* 0x000fe200078e0212 */
[----:B------:R-:W-:Y:S01]  /*98030*/  ISETP.LT.AND P2, PT, R29, UR55, !P2 ;  /* 0x000000371d007c0c */ /* 0x000fe2000d741270 */
[----:B------:R-:W0:Y:S01]  /*98040*/  LDCU UR55, c[0x0][0x398] ;  /* 0x00007300ff3777ac */ /* 0x000e220008000800 */
[----:B------:R2:W-:Y:S01]  /*98050*/  @P1 STG.E.U16 desc[UR8][R24.64], R3 ;  /* 0x0000000318001986 */ /* 0x0005e2000c101508 */
[----:B------:R-:W-:Y:S01]  /*98060*/  ISETP.GE.AND P3, PT, R21, UR31, PT ;  /* 0x0000001f15007c0c */ /* 0x000fe2000bf66270 */
[----:B------:R-:W0:Y:S01]  /*98070*/  LDCU UR31, c[0x0][0x3b8] ;  /* 0x00007700ff1f77ac */ /* 0x000e220008000800 */
[----:B------:R-:W0:Y:S01]  /*98080*/  LDCU UR22, c[0x0][0x398] ;  /* 0x00007300ff1677ac */ /* 0x000e220008000800 */
[----:B--2---:R-:W-:Y:S01]  /*98090*/  PRMT R3, R4, 0x7632, R3 ;  /* 0x0000763204037816 */ /* 0x004fe20000000003 */
[----:B------:R2:W-:Y:S04]  /*980a0*/  @P4 STG.E.U16 desc[UR8][R22.64], R4 ;  /* 0x0000000416004986 */ /* 0x0005e8000c101508 */
[----:B--2---:R-:W2:Y:S01]  /*980b0*/  LDL.LU R4, [R1+0x50] ;  /* 0x0000500001047983 */ /* 0x004ea20000300800 */
[----:B------:R-:W-:Y:S01]  /*980c0*/  IMAD.WIDE R24, R20, 0x2, R14 ;  /* 0x0000000214187825 */ /* 0x000fe200078e020e */
[----:B------:R-:W-:Y:S01]  /*980d0*/  ISETP.LT.AND P1, PT, R6, UR51, !P3 ;  /* 0x0000003306007c0c */ /* 0x000fe2000df21270 */
[----:B------:R-:W0:Y:S02]  /*980e0*/  LDCU UR51, c[0x0][0x39c] ;  /* 0x00007380ff3377ac */ /* 0x000e240008000800 */
[C---:B------:R-:W-:Y:S01]  /*980f0*/  IMAD.WIDE R22, R20.reuse, 0x2, R12 ;  /* 0x0000000214167825 */ /* 0x040fe200078e020c */
[----:B------:R1:W-:Y:S03]  /*98100*/  @P5 STG.E.U16 desc[UR8][R24.64], R3 ;  /* 0x0000000318005986 */ /* 0x0003e6000c101508 */
[----:B------:R-:W-:Y:S01]  /*98110*/  IMAD.WIDE R20, R20, 0x2, R16 ;  /* 0x0000000214147825 */ /* 0x000fe200078e0210 */
[----:B------:R-:W-:Y:S01]  /*98120*/  ISETP.LT.AND P4, PT, R26, UR56, !P3 ;  /* 0x000000381a007c0c */ /* 0x000fe2000df81270 */
[----:B------:R-:W0:Y:S01]  /*98130*/  LDCU UR56, c[0x0][0x398] ;  /* 0x00007300ff3877ac */ /* 0x000e220008000800 */
[----:B------:R-:W-:Y:S01]  /*98140*/  ISETP.LT.AND P5, PT, R27, UR36, !P3 ;  /* 0x000000241b007c0c */ /* 0x000fe2000dfa1270 */
[----:B-1----:R-:W-:Y:S01]  /*98150*/  VIADD R24, R28, 0x11 ;  /* 0x000000111c187836 */ /* 0x002fe20000000000 */
[----:B---3--:R-:W-:Y:S01]  /*98160*/  PRMT R25, R7, 0x7632, R25 ;  /* 0x0000763207197816 */ /* 0x008fe20000000019 */
[----:B------:R1:W-:Y:S01]  /*98170*/  @P6 STG.E.U16 desc[UR8][R22.64], R7 ;  /* 0x0000000716006986 */ /* 0x0003e2000c101508 */
[----:B------:R-:W-:-:S02]  /*98180*/  VIADD R3, R0, UR53 ;  /* 0x0000003500037c36 */ /* 0x000fc40008000000 */
[----:B------:R-:W-:Y:S01]  /*98190*/  ISETP.GE.AND P6, PT, R24, UR4, PT ;  /* 0x0000000418007c0c */ /* 0x000fe2000bfc6270 */
[----:B------:R-:W3:Y:S01]  /*981a0*/  LDCU UR36, c[0x0][0x398] ;  /* 0x00007300ff2477ac */ /* 0x000ee20008000800 */
[----:B------:R0:W-:Y:S01]  /*981b0*/  @P2 STG.E.U16 desc[UR8][R20.64], R25 ;  /* 0x0000001914002986 */ /* 0x0001e2000c101508 */
[----:B------:R-:W-:Y:S01]  /*981c0*/  ISETP.LT.AND P3, PT, R29, UR52, !P3 ;  /* 0x000000341d007c0c */ /* 0x000fe2000df61270 */
[----:B------:R-:W2:Y:S01]  /*981d0*/  LDCU UR53, c[0x0][0x398] ;  /* 0x00007300ff3577ac */ /* 0x000ea20008000800 */
[----:B------:R-:W2:Y:S01]  /*981e0*/  LDCU UR4, c[0x0][0x3b8] ;  /* 0x00007700ff0477ac */ /* 0x000ea20008000800 */
[----:B-1----:R-:W3:Y:S01]  /*981f0*/  LDL.LU R7, [R1+0x40] ;  /* 0x0000400001077983 */ /* 0x002ee20000300800 */
[----:B0-----:R-:W-:-:S04]  /*98200*/  IMAD.WIDE R20, R0, 0x2, R18 ;  /* 0x0000000200147825 */ /* 0x001fc800078e0212 */
[----:B------:R-:W-:Y:S01]  /*98210*/  IMAD.WIDE R22, R0, 0x2, R14 ;  /* 0x0000000200167825 */ /* 0x000fe200078e020e */
[----:B----4-:R-:W-:Y:S01]  /*98220*/  PRMT R24, R5, 0x7632, R24 ;  /* 0x0000763205187816 */ /* 0x010fe20000000018 */
[----:B------:R0:W-:Y:S01]  /*98230*/  @P1 STG.E.U16 desc[UR8][R20.64], R5 ;  /* 0x0000000514001986 */ /* 0x0001e2000c101508 */
[----:B------:R-:W-:Y:S01]  /*98240*/  ISETP.LT.AND P2, PT, R6, UR37, !P6 ;  /* 0x0000002506007c0c */ /* 0x000fe2000f741270 */
[----:B------:R-:W1:Y:S02]  /*98250*/  LDCU UR52, c[0x0][0x398] ;  /* 0x00007300ff3477ac */ /* 0x000e640008000800 */
[----:B------:R4:W-:Y:S04]  /*98260*/  @P4 STG.E.U16 desc[UR8][R22.64], R24 ;  /* 0x0000001816004986 */ /* 0x0009e8000c101508 */
[----:B0-----:R-:W3:Y:S01]  /*98270*/  LDL.LU R5, [R1+0x30] ;  /* 0x0000300001057983 */ /* 0x001ee20000300800 */
[----:B------:R-:W-:Y:S01]  /*98280*/  ISETP.LT.AND P1, PT, R26, UR76, !P6 ;  /* 0x0000004c1a007c0c */ /* 0x000fe2000f721270 */
[----:B------:R-:W-:Y:S01]  /*98290*/  VIADD R21, R28, 0x12 ;  /* 0x000000121c157836 */ /* 0x000fe20000000000 */
[----:B------:R-:W0:Y:S01]  /*982a0*/  LDCU UR37, c[0x0][0x39c] ;  /* 0x00007380ff2577ac */ /* 0x000e220008000800 */
[----:B----4-:R-:W-:-:S04]  /*982b0*/  IMAD.WIDE R22, R0, 0x2, R12 ;  /* 0x0000000200167825 */ /* 0x010fc800078e020c */
[----:B------:R-:W-:Y:S01]  /*982c0*/  IMAD.WIDE R24, R0, 0x2, R16 ;  /* 0x0000000200187825 */ /* 0x000fe200078e0210 */
[----:B------:R-:W-:Y:S01]  /*982d0*/  ISETP.LT.AND P4, PT, R27, UR49, !P6 ;  /* 0x000000311b007c0c */ /* 0x000fe2000f781270 */
[----:B------:R-:W4:Y:S01]  /*982e0*/  LDCU UR76, c[0x0][0x398] ;  /* 0x00007300ff4c77ac */ /* 0x000f220008000800 */
[----:B--2---:R-:W-:Y:S01]  /*982f0*/  PRMT R0, R4, 0x7632, R0 ;  /* 0x0000763204007816 */ /* 0x004fe20000000000 */
[----:B------:R2:W-:Y:S01]  /*98300*/  @P5 STG.E.U16 desc[UR8][R22.64], R4 ;  /* 0x0000000416005986 */ /* 0x0005e2000c101508 */
[C---:B------:R-:W-:Y:S01]  /*98310*/  VIADD R20, R3.reuse, UR74 ;  /* 0x0000004a03147c36 */ /* 0x040fe20008000000 */
[----:B------:R-:W0:Y:S02]  /*98320*/  LDCU UR49, c[0x0][0x398] ;  /* 0x00007300ff3177ac */ /* 0x000e240008000800 */
[----:B--2---:R-:W2:Y:S01]  /*98330*/  LDL.LU R4, [R1+0x64] ;  /* 0x0000640001047983 */ /* 0x004ea20000300800 */
[----:B------:R-:W-:Y:S01]  /*98340*/  IMAD.WIDE R22, R3, 0x2, R18 ;  /* 0x0000000203167825 */ /* 0x000fe200078e0212 */
[----:B------:R-:W-:Y:S01]  /*98350*/  ISETP.GE.AND P5, PT, R21, UR48, PT ;  /* 0x0000003015007c0c */ /* 0x000fe2000bfa6270 */
[----:B------:R-:W0:Y:S01]  /*98360*/  LDCU UR74, c[0x0][0x398] ;  /* 0x00007300ff4a77ac */ /* 0x000e220008000800 */
[----:B------:R1:W-:Y:S01]  /*98370*/  @P3 STG.E.U16 desc[UR8][R24.64], R0 ;  /* 0x0000000018003986 */ /* 0x0003e2000c101508 */
[----:B------:R-:W-:-:S02]  /*98380*/  ISETP.LT.AND P6, PT, R29, UR26, !P6 ;  /* 0x0000001a1d007c0c */ /* 0x000fc4000f7c1270 */
[----:B------:R-:W-:Y:S01]  /*98390*/  ISETP.LT.AND P3, PT, R6, UR34, !P5 ;  /* 0x0000002206007c0c */ /* 0x000fe2000ef61270 */
[----:B------:R-:W-:Y:S01]  /*983a0*/  VIADD R21, R28, 0x13 ;  /* 0x000000131c157836 */ /* 0x000fe20000000000 */
[----:B------:R-:W0:Y:S01]  /*983b0*/  LDCU UR26, c[0x0][0x398] ;  /* 0x00007300ff1a77ac */ /* 0x000e220008000800 */
[----:B------:R-:W0:Y:S01]  /*983c0*/  LDCU UR34, c[0x0][0x39c] ;  /* 0x00007380ff2277ac */ /* 0x000e220008000800 */
[----:B-1----:R-:W-:Y:S01]  /*983d0*/  IMAD.WIDE R24, R3, 0x2, R14 ;  /* 0x0000000203187825 */ /* 0x002fe200078e020e */
[----:B------:R-:W1:Y:S01]  /*983e0*/  LDCU UR48, c[0x0][0x3b8] ;  /* 0x00007700ff3077ac */ /* 0x000e620008000800 */
[----:B---3--:R-:W-:Y:S01]  /*983f0*/  PRMT R0, R7, 0x7632, R0 ;  /* 0x0000763207007816 */ /* 0x008fe20000000000 */
[----:B------:R3:W-:Y:S04]  /*98400*/  @P2 STG.E.U16 desc[UR8][R22.64], R7 ;  /* 0x0000000716002986 */ /* 0x0007e8000c101508 */
[----:B------:R0:W-:Y:S04]  /*98410*/  @P1 STG.E.U16 desc[UR8][R24.64], R0 ;  /* 0x0000000018001986 */ /* 0x0001e8000c101508 */
[----:B---3--:R-:W3:Y:S01]  /*98420*/  LDL.LU R7, [R1+0x54] ;  /* 0x0000540001077983 */ /* 0x008ee20000300800 */
[----:B------:R-:W-:-:S04]  /*98430*/  IMAD.WIDE R22, R3, 0x2, R12 ;  /* 0x0000000203167825 */ /* 0x000fc800078e020c */
[----:B0-----:R-:W-:Y:S01]  /*98440*/  IMAD.WIDE R24, R3, 0x2, R16 ;  /* 0x0000000203187825 */ /* 0x001fe200078e0210 */
[----:B------:R-:W-:Y:S01]  /*98450*/  PRMT R3, R5, 0x7632, R3 ;  /* 0x0000763205037816 */ /* 0x000fe20000000003 */
[----:B------:R0:W-:Y:S04]  /*98460*/  @P4 STG.E.U16 desc[UR8][R22.64], R5 ;  /* 0x0000000516004986 */ /* 0x0001e8000c101508 */
[----:B0-----:R-:W4:Y:S01]  /*98470*/  LDL.LU R5, [R1+0x44] ;  /* 0x0000440001057983 */ /* 0x001f220000300800 */
[----:B------:R-:W-:-:S03]  /*98480*/  IMAD.WIDE R22, R20, 0x2, R18 ;  /* 0x0000000214167825 */ /* 0x000fc600078e0212 */
[----:B------:R2:W-:Y:S02]  /*98490*/  @P6 STG.E.U16 desc[UR8][R24.64], R3 ;  /* 0x0000000318006986 */ /* 0x0005e4000c101508 */
[----:B--2---:R-:W-:Y:S02]  /*984a0*/  PRMT R3, R4, 0x7632, R3 ;  /* 0x0000763204037816 */ /* 0x004fe40000000003 */
[----:B------:R0:W-:Y:S04]  /*984b0*/  @P3 STG.E.U16 desc[UR8][R22.64], R4 ;  /* 0x0000000416003986 */ /* 0x0001e8000c101508 */
[----:B0-----:R-:W2:Y:S01]  /*984c0*/  LDL.LU R4, [R1+0x34] ;  /* 0x0000340001047983 */ /* 0x001ea20000300800 */
[----:B------:R-:W-:Y:S02]  /*984d0*/  ISETP.LT.AND P2, PT, R26, UR75, !P5 ;  /* 0x0000004b1a007c0c */ /* 0x000fe4000ef41270 */
[----:B------:R-:W-:Y:S01]  /*984e0*/  ISETP.LT.AND P1, PT, R27, UR45, !P5 ;  /* 0x0000002d1b007c0c */ /* 0x000fe2000ef21270 */
[C---:B------:R-:W-:Y:S01]  /*984f0*/  IMAD.WIDE R24, R20.reuse, 0x2, R14 ;  /* 0x0000000214187825 */ /* 0x040fe200078e020e */
[----:B------:R-:W-:Y:S01]  /*98500*/  ISETP.LT.AND P5, PT, R29, UR50, !P5 ;  /* 0x000000321d007c0c */ /* 0x000fe2000efa1270 */
[----:B------:R-:W0:Y:S01]  /*98510*/  LDCU UR75, c[0x0][0x398] ;  /* 0x00007300ff4b77ac */ /* 0x000e220008000800 */
[----:B------:R-:W-:Y:S01]  /*98520*/  ISETP.GE.AND P4, PT, R21, UR28, PT ;  /* 0x0000001c15007c0c */ /* 0x000fe2000bf86270 */
[----:B------:R-:W-:Y:S01]  /*98530*/  IMAD.WIDE R22, R20, 0x2, R12 ;  /* 0x0000000214167825 */ /* 0x000fe200078e020c */
[----:B------:R-:W0:Y:S02]  /*98540*/  LDCU UR45, c[0x0][0x398] ;  /* 0x00007300ff2d77ac */ /* 0x000e240008000800 */
[----:B------:R-:W-:Y:S01]  /*98550*/  ISETP.LT.AND P6, PT, R6, UR16, !P4 ;  /* 0x0000001006007c0c */ /* 0x000fe2000e7c1270 */
[----:B------:R-:W-:-:S02]  /*98560*/  VIADD R0, R20, UR71 ;  /* 0x0000004714007c36 */ /* 0x000fc40008000000 */
[----:B------:R0:W-:Y:S01]  /*98570*/  @P2 STG.E.U16 desc[UR8][R24.64], R3 ;  /* 0x0000000318002986 */ /* 0x0001e2000c101508 */
[----:B------:R-:W-:Y:S01]  /*98580*/  IMAD.WIDE R20, R20, 0x2, R16 ;  /* 0x0000000214147825 */ /* 0x000fe200078e0210 */
[----:B------:R-:W-:Y:S01]  /*98590*/  ISETP.LT.AND P3, PT, R26, UR72, !P4 ;  /* 0x000000481a007c0c */ /* 0x000fe2000e761270 */
[----:B------:R-:W0:Y:S01]  /*985a0*/  LDCU UR50, c[0x0][0x398] ;  /* 0x00007300ff3277ac */ /* 0x000e220008000800 */
[----:B------:R-:W0:Y:S01]  /*985b0*/  LDCU UR16, c[0x0][0x39c] ;  /* 0x00007380ff1077ac */ /* 0x000e220008000800 */
[----:B---3--:R3:W-:Y:S01]  /*985c0*/  @P1 STG.E.U16 desc[UR8][R22.64], R7 ;  /* 0x0000000716001986 */ /* 0x0087e2000c101508 */
[----:B0-----:R-:W-:Y:S01]  /*985d0*/  PRMT R25, R7, 0x7632, R25 ;  /* 0x0000763207197816 */ /* 0x001fe20000000019 */
[----:B------:R-:W-:Y:S01]  /*985e0*/  VIADD R24, R28, 0x14 ;  /* 0x000000141c187836 */ /* 0x000fe20000000000 */
[----:B------:R-:W-:Y:S01]  /*985f0*/  ISETP.LT.AND P2, PT, R27, UR46, !P4 ;  /* 0x0000002e1b007c0c */ /* 0x000fe2000e741270 */
[----:B------:R-:W-:Y:S01]  /*98600*/  VIADD R3, R0, UR68 ;  /* 0x0000004400037c36 */ /* 0x000fe20008000000 */
[----:B------:R-:W0:Y:S01]  /*98610*/  LDCU UR28, c[0x0][0x3b8] ;  /* 0x00007700ff1c77ac */ /* 0x000e220008000800 */
[----:B------:R1:W-:Y:S01]  /*98620*/  @P5 STG.E.U16 desc[UR8][R20.64], R25 ;  /* 0x0000001914005986 */ /* 0x0003e2000c101508 */
[----:B------:R-:W0:Y:S03]  /*98630*/  LDCU UR71, c[0x0][0x398] ;  /* 0x00007300ff4777ac */ /* 0x000e260008000800 */
[----:B---3--:R-:W3:Y:S01]  /*98640*/  LDL.LU R7, [R1+0x68] ;  /* 0x0000680001077983 */ /* 0x008ee20000300800 */
[----:B------:R-:W-:Y:S01]  /*98650*/  ISETP.GE.AND P1, PT, R24, UR73, PT ;  /* 0x0000004918007c0c */ /* 0x000fe2000bf26270 */
[C---:B------:R-:W-:Y:S01]  /*98660*/  IMAD.WIDE R22, R0.reuse, 0x2, R14 ;  /* 0x0000000200167825 */ /* 0x040fe200078e020e */
[----:B------:R-:W-:Y:S01]  /*98670*/  ISETP.LT.AND P4, PT, R29, UR35, !P4 ;  /* 0x000000231d007c0c */ /* 0x000fe2000e781270 */
[----:B------:R-:W0:Y:S02]  /*98680*/  LDCU UR72, c[0x0][0x398] ;  /* 0x00007300ff4877ac */ /* 0x000e240008000800 */
[----:B-1----:R-:W-:Y:S01]  /*98690*/  IMAD.WIDE R20, R0, 0x2, R18 ;  /* 0x0000000200147825 */ /* 0x002fe200078e0212 */
[----:B------:R-:W1:Y:S01]  /*986a0*/  LDCU UR46, c[0x0][0x398] ;  /* 0x00007300ff2e77ac */ /* 0x000e620008000800 */
[----:B------:R-:W0:Y:S01]  /*986b0*/  LDCU UR68, c[0x0][0x398] ;  /* 0x00007300ff4477ac */ /* 0x000e220008000800 */
[----:B----4-:R-:W-:-:S02]  /*986c0*/  PRMT R24, R5, 0x7632, R24 ;  /* 0x0000763205187816 */ /* 0x010fc40000000018 */
[----:B------:R4:W-:Y:S01]  /*986d0*/  @P6 STG.E.U16 desc[UR8][R20.64], R5 ;  /* 0x0000000514006986 */ /* 0x0009e2000c101508 */
[----:B------:R-:W-:Y:S01]  /*986e0*/  ISETP.LT.AND P5, PT, R6, UR29, !P1 ;  /* 0x0000001d06007c0c */ /* 0x000fe2000cfa1270 */
[----:B------:R-:W0:Y:S02]  /*986f0*/  LDCU UR35, c[0x0][0x398] ;  /* 0x00007300ff2377ac */ /* 0x000e240008000800 */
[----:B------:R1:W-:Y:S01]  /*98700*/  @P3 STG.E.U16 desc[UR8][R22.64], R24 ;  /* 0x0000001816003986 */ /* 0x0003e2000c101508 */
[----:B------:R-:W0:Y:S03]  /*98710*/  LDCU UR73, c[0x0][0x3b8] ;  /* 0x00007700ff4977ac */ /* 0x000e260008000800 */
[----:B----4-:R-:W4:Y:S01]  /*98720*/  LDL.LU R5, [R1+0x58] ;  /* 0x0000580001057983 */ /* 0x010f220000300800 */
[----:B------:R-:W-:Y:S01]  /*98730*/  ISETP.LT.AND P6, PT, R26, UR69, !P1 ;  /* 0x000000451a007c0c */ /* 0x000fe2000cfc1270 */
[----:B------:R-:W-:Y:S01]  /*98740*/  VIADD R21, R28, 0x15 ;  /* 0x000000151c157836 */ /* 0x000fe20000000000 */
[----:B------:R-:W0:Y:S01]  /*98750*/  LDCU UR29, c[0x0][0x39c] ;  /* 0x00007380ff1d77ac */ /* 0x000e220008000800 */
[----:B-1----:R-:W-:-:S04]  /*98760*/  IMAD.WIDE R22, R0, 0x2, R12 ;  /* 0x0000000200167825 */ /* 0x002fc800078e020c */
[----:B------:R-:W-:Y:S01]  /*98770*/  IMAD.WIDE R24, R0, 0x2, R16 ;  /* 0x0000000200187825 */ /* 0x000fe200078e0210 */
[----:B------:R-:W-:Y:S01]  /*98780*/  ISETP.LT.AND P3, PT, R27, UR42, !P1 ;  /* 0x0000002a1b007c0c */ /* 0x000fe2000cf61270 */
[----:B------:R-:W1:Y:S01]  /*98790*/  LDCU UR69, c[0x0][0x398] ;  /* 0x00007300ff4577ac */ /* 0x000e620008000800 */
        /* <DEDUP_REMOVED lines=22> */
[----:B----4-:R-:W-:Y:S01]  /*98900*/  PRMT R3, R5, 0x7632, R3 ;  /* 0x0000763205037816 */ /* 0x010fe20000000003 */
        /* <DEDUP_REMOVED lines=23> */
[----:B------:R-:W1:Y:S01]  /*98a80*/  LDCU UR67, c[0x0][0x3b8] ;  /* 0x00007700ff4377ac */ /* 0x000e620008000800 */
        /* <DEDUP_REMOVED lines=14> */
[----:B----4-:R-:W-:-:S03]  /*98b70*/  PRMT R24, R5, 0x7632, R24 ;  /* 0x0000763205187816 */ /* 0x010fc60000000018 */
        /* <DEDUP_REMOVED lines=8> */
[----:B------:R-:W-:Y:S01]  /*98c00*/  IADD3 R20, PT, PT, R3, UR27, RZ ;  /* 0x0000001b03147c10 */ /* 0x000fe2000fffe0ff */
[C---:B-1----:R-:W-:Y:S01]  /*98c10*/  IMAD.WIDE R22, R0.reuse, 0x2, R12 ;  /* 0x0000000200167825 */ /* 0x042fe200078e020c */
[----:B------:R-:W1:Y:S03]  /*98c20*/  LDCU UR64, c[0x0][0x39c] ;  /* 0x00007380ff4077ac */ /* 0x000e660008000800 */
[----:B------:R-:W-:Y:S01]  /*98c30*/  IMAD.WIDE R24, R0, 0x2, R16 ;  /* 0x0000000200187825 */ /* 0x000fe200078e0210 */
[----:B------:R-:W-:Y:S01]  /*98c40*/  ISETP.LT.AND P4, PT, R27, UR60, !P6 ;  /* 0x0000003c1b007c0c */ /* 0x000fe2000f781270 */
[----:B------:R-:W0:Y:S01]  /*98c50*/  LDCU UR33, c[0x0][0x398] ;  /* 0x00007300ff2177ac */ /* 0x000e220008000800 */
[----:B------:R-:W0:Y:S01]  /*98c60*/  LDCU UR27, c[0x0][0x398] ;  /* 0x00007300ff1b77ac */ /* 0x000e220008000800 */
[----:B--2---:R-:W-:Y:S01]  /*98c70*/  PRMT R0, R4, 0x7632, R0 ;  /* 0x0000763204007816 */ /* 0x004fe20000000000 */
[----:B------:R2:W-:Y:S01]  /*98c80*/  @P5 STG.E.U16 desc[UR8][R22.64], R4 ;  /* 0x0000000416005986 */ /* 0x0005e2000c101508 */
[----:B------:R-:W0:Y:S03]  /*98c90*/  LDCU UR60, c[0x0][0x398] ;  /* 0x00007300ff3c77ac */ /* 0x000e260008000800 */
[----:B--2---:R-:W2:Y:S01]  /*98ca0*/  LDL.LU R4, [R1+0x20] ;  /* 0x0000200001047983 */ /* 0x004ea20000300800 */
[----:B------:R-:W-:-:S03]  /*98cb0*/  IMAD.WIDE R22, R3, 0x2, R18 ;  /* 0x0000000203167825 */ /* 0x000fc600078e0212 */
[----:B------:R0:W-:Y:S01]  /*98cc0*/  @P3 STG.E.U16 desc[UR8][R24.64], R0 ;  /* 0x0000000018003986 */ /* 0x0001e2000c101508 */
[----:B------:R-:W-:Y:S02]  /*98cd0*/  ISETP.GE.AND P5, PT, R21, UR57, PT ;  /* 0x0000003915007c0c */ /* 0x000fe4000bfa6270 */
[----:B------:R-:W-:Y:S01]  /*98ce0*/  ISETP.LT.AND P6, PT, R29, UR41, !P6 ;  /* 0x000000291d007c0c */ /* 0x000fe2000f7c1270 */
[----:B0-----:R-:W-:Y:S01]  /*98cf0*/  IMAD.WIDE R24, R3, 0x2, R14 ;  /* 0x0000000203187825 */ /* 0x001fe200078e020e */
[----:B---3--:R-:W-:Y:S01]  /*98d00*/  PRMT R0, R7, 0x7632, R0 ;  /* 0x0000763207007816 */ /* 0x008fe20000000000 */
[----:B------:R0:W-:Y:S01]  /*98d10*/  @P2 STG.E.U16 desc[UR8][R22.64], R7 ;  /* 0x0000000716002986 */ /* 0x0001e2000c101508 */
[----:B------:R-:W-:Y:S01]  /*98d20*/  ISETP.LT.AND P3, PT, R6, UR61, !P5 ;  /* 0x0000003d06007c0c */ /* 0x000fe2000ef61270 */
[----:B------:R-:W-:Y:S01]  /*98d30*/  VIADD R21, R28, 0x19 ;  /* 0x000000191c157836 */ /* 0x000fe20000000000 */
[----:B------:R-:W3:Y:S01]  /*98d40*/  LDCU UR41, c[0x0][0x398] ;  /* 0x00007300ff2977ac */ /* 0x000ee20008000800 */
[----:B------:R1:W-:Y:S01]  /*98d50*/  @P1 STG.E.U16 desc[UR8][R24.64], R0 ;  /* 0x0000000018001986 */ /* 0x0003e2000c101508 */
[----:B------:R-:W2:Y:S03]  /*98d60*/  LDCU UR57, c[0x0][0x3b8] ;  /* 0x00007700ff3977ac */ /* 0x000ea60008000800 */
[----:B0-----:R-:W3:Y:S01]  /*98d70*/  LDL.LU R7, [R1+0xa0] ;  /* 0x0000a00001077983 */ /* 0x001ee20000300800 */
[C---:B------:R-:W-:Y:S01]  /*98d80*/  IMAD.WIDE R22, R3.reuse, 0x2, R12 ;  /* 0x0000000203167825 */ /* 0x040fe200078e020c */
[----:B------:R-:W-:Y:S01]  /*98d90*/  ISETP.LT.AND P2, PT, R26, UR6, !P5 ;  /* 0x000000061a007c0c */ /* 0x000fe2000ef41270 */
[----:B------:R-:W0:Y:S02]  /*98da0*/  LDCU UR61, c[0x0][0x39c] ;  /* 0x00007380ff3d77ac */ /* 0x000e240008000800 */
[----:B-1----:R-:W-:Y:S01]  /*98db0*/  IMAD.WIDE R24, R3, 0x2, R16 ;  /* 0x0000000203187825 */ /* 0x002fe200078e0210 */
[----:B------:R-:W-:Y:S01]  /*98dc0*/  ISETP.LT.AND P1, PT, R27, UR58, !P5 ;  /* 0x0000003a1b007c0c */ /* 0x000fe2000ef21270 */
[----:B------:R-:W1:Y:S01]  /*98dd0*/  LDCU UR6, c[0x0][0x398] ;  /* 0x00007300ff0677ac */ /* 0x000e620008000800 */
[----:B----4-:R-:W-:Y:S01]  /*98de0*/  PRMT R3, R5, 0x7632, R3 ;  /* 0x0000763205037816 */ /* 0x010fe20000000003 */
[----:B------:R4:W-:Y:S01]  /*98df0*/  @P4 STG.E.U16 desc[UR8][R22.64], R5 ;  /* 0x0000000516004986 */ /* 0x0009e2000c101508 */
[C---:B------:R-:W-:Y:S01]  /*98e00*/  VIADD R0, R20.reuse, UR30 ;  /* 0x0000001e14007c36 */ /* 0x040fe20008000000 */
[----:B------:R-:W0:Y:S02]  /*98e10*/  LDCU UR58, c[0x0][0x398] ;  /* 0x00007300ff3a77ac */ /* 0x000e240008000800 */
[----:B----4-:R-:W4:Y:S01]  /*98e20*/  LDL.LU R5, [R1+0x3b0] ;  /* 0x0003b00001057983 */ /* 0x010f220000300800 */
[----:B------:R-:W-:Y:S01]  /*98e30*/  IMAD.WIDE R22, R20, 0x2, R18 ;  /* 0x0000000214167825 */ /* 0x000fe200078e0212 */
[----:B------:R-:W-:Y:S01]  /*98e40*/  ISETP.LT.AND P5, PT, R29, UR38, !P5 ;  /* 0x000000261d007c0c */ /* 0x000fe2000efa1270 */
[----:B------:R-:W0:Y:S01]  /*98e50*/  LDCU UR38, c[0x0][0x398] ;  /* 0x00007300ff2677ac */ /* 0x000e220008000800 */
[----:B------:R2:W-:Y:S01]  /*98e60*/  @P6 STG.E.U16 desc[UR8][R24.64], R3 ;  /* 0x0000000318006986 */ /* 0x0005e2000c101508 */
[----:B------:R-:W-:Y:S01]  /*98e70*/  ISETP.GE.AND P4, PT, R21, UR54, PT ;  /* 0x0000003615007c0c */ /* 0x000fe2000bf86270 */
[----:B------:R-:W0:Y:S01]  /*98e80*/  LDCU UR30, c[0x0][0x398] ;  /* 0x00007300ff1e77ac */ /* 0x000e220008000800 */
[----:B--2---:R-:W-:Y:S01]  /*98e90*/  PRMT R3, R4, 0x7632, R3 ;  /* 0x0000763204037816 */ /* 0x004fe20000000003 */
[----:B------:R2:W-:Y:S01]  /*98ea0*/  @P3 STG.E.U16 desc[UR8][R22.64], R4 ;  /* 0x0000000416003986 */ /* 0x0005e2000c101508 */
[----:B------:R-:W-:Y:S01]  /*98eb0*/  IMAD.WIDE R24, R20, 0x2, R14 ;  /* 0x0000000214187825 */ /* 0x000fe200078e020e */
[----:B------:R-:W0:Y:S02]  /*98ec0*/  LDCU UR54, c[0x0][0x3b8] ;  /* 0x00007700ff3677ac */ /* 0x000e240008000800 */
[----:B--2---:R-:W2:Y:S01]  /*98ed0*/  LDL.LU R4, [R1+0x10] ;  /* 0x0000100001047983 */ /* 0x004ea20000300800 */
[----:B------:R-:W-:Y:S01]  /*98ee0*/  ISETP.LT.AND P6, PT, R6, UR59, !P4 ;  /* 0x0000003b06007c0c */ /* 0x000fe2000e7c1270 */
[----:B------:R-:W-:Y:S01]  /*98ef0*/  IMAD.WIDE R22, R20, 0x2, R12 ;  /* 0x0000000214167825 */ /* 0x000fe200078e020c */
[----:B------:R-:W-:Y:S01]  /*98f00*/  ISETP.LT.AND P3, PT, R26, UR39, !P4 ;  /* 0x000000271a007c0c */ /* 0x000fe2000e761270 */
[----:B------:R0:W-:Y:S01]  /*98f10*/  @P2 STG.E.U16 desc[UR8][R24.64], R3 ;  /* 0x0000000318002986 */ /* 0x0001e2000c101508 */
[----:B------:R-:W1:Y:S01]  /*98f20*/  LDCU UR59, c[0x0][0x39c] ;  /* 0x00007380ff3b77ac */ /* 0x000e620008000800 */
[----:B------:R-:W-:Y:S01]  /*98f30*/  IMAD.WIDE R20, R20, 0x2, R16 ;  /* 0x0000000214147825 */ /* 0x000fe200078e0210 */
[----:B------:R-:W-:Y:S01]  /*98f40*/  ISETP.LT.AND P2, PT, R27, UR55, !P4 ;  /* 0x000000371b007c0c */ /* 0x000fe2000e741270 */
[----:B------:R-:W1:Y:S02]  /*98f50*/  LDCU UR39, c[0x0][0x398] ;  /* 0x00007300ff2777ac */ /* 0x000e640008000800 */
[----:B0-----:R-:W-:Y:S01]  /*98f60*/  VIADD R24, R28, 0x1a ;  /* 0x0000001a1c187836 */ /* 0x001fe20000000000 */
        /* <DEDUP_REMOVED lines=9> */
[----:B0-----:R-:W3:Y:S01]  /*99000*/  LDL.LU R7, [R1+0x24] ;  /* 0x0000240001077983 */ /* 0x001ee20000300800 */
[----:B-1----:R-:W-:-:S04]  /*99010*/  IMAD.WIDE R20, R0, 0x2, R18 ;  /* 0x0000000200147825 */ /* 0x002fc800078e0212 */
        /* <DEDUP_REMOVED lines=53> */
[----:B------:R-:W-:Y:S01]  /*99370*/  VIADD R0, R20, UR48 ;  /* 0x0000003014007c36 */ /* 0x000fe20008000000 */
[----:B------:R-:W-:Y:S01]  /*99380*/  ISETP.LT.AND P4, PT, R26, UR45, !P3 ;  /* 0x0000002d1a007c0c */ /* 0x000fe2000df81270 */
[----:B------:R0:W-:Y:S01]  /*99390*/  @P5 STG.E.U16 desc[UR8][R24.64], R3 ;  /* 0x0000000318005986 */ /* 0x0001e2000c101508 */
[----:B------:R-:W-:Y:S01]  /*993a0*/  IMAD.WIDE R20, R20, 0x2, R16 ;  /* 0x0000000214147825 */ /* 0x000fe200078e0210 */
[----:B------:R-:W-:Y:S01]  /*993b0*/  ISETP.LT.AND P5, PT, R27, UR50, !P3 ;  /* 0x000000321b007c0c */ /* 0x000fe2000dfa1270 */
[----:B------:R-:W1:Y:S01]  /*993c0*/  LDCU UR75, c[0x0][0x39c] ;  /* 0x00007380ff4b77ac */ /* 0x000e620008000800 */
[----:B------:R-:W1:Y:S01]  /*993d0*/  LDCU UR74, c[0x0][0x398] ;  /* 0x00007300ff4a77ac */ /* 0x000e620008000800 */
[----:B---3--:R3:W-:Y:S01]  /*993e0*/  @P6 STG.E.U16 desc[UR8][R22.64], R7 ;  /* 0x0000000716006986 */ /* 0x0087e2000c101508 */
[----:B------:R-:W1:Y:S01]  /*993f0*/  LDCU UR48, c[0x0][0x398] ;  /* 0x00007300ff3077ac */ /* 0x000e620008000800 */
[----:B0-----:R-:W-:Y:S01]  /*99400*/  PRMT R25, R7, 0x7632, R25 ;  /* 0x0000763207197816 */ /* 0x001fe20000000019 */
[----:B------:R-:W-:-:S02]  /*99410*/  VIADD R24, R28, 0x1d ;  /* 0x0000001d1c187836 */ /* 0x000fc40000000000 */
[----:B------:R-:W-:Y:S01]  /*99420*/  VIADD R3, R0, UR28 ;  /* 0x0000001c00037c36 */ /* 0x000fe20008000000 */
[----:B------:R-:W-:Y:S01]  /*99430*/  ISETP.LT.AND P3, PT, R29, UR71, !P3 ;  /* 0x000000471d007c0c */ /* 0x000fe2000df61270 */
[----:B------:R0:W-:Y:S01]  /*99440*/  @P2 STG.E.U16 desc[UR8][R20.64], R25 ;  /* 0x0000001914002986 */ /* 0x0001e2000c101508 */
[----:B------:R-:W1:Y:S03]  /*99450*/  LDCU UR45, c[0x0][0x398] ;  /* 0x00007300ff2d77ac */ /* 0x000e660008000800 */
[----:B---3--:R-:W3:Y:S01]  /*99460*/  LDL.LU R7, [R1+0x3b8] ;  /* 0x0003b80001077983 */ /* 0x008ee20000300800 */
[----:B------:R-:W-:Y:S01]  /*99470*/  ISETP.GE.AND P6, PT, R24, UR16, PT ;  /* 0x0000001018007c0c */ /* 0x000fe2000bfc6270 */
[C---:B------:R-:W-:Y:S01]  /*99480*/  IMAD.WIDE R22, R0.reuse, 0x2, R14 ;  /* 0x0000000200167825 */ /* 0x040fe200078e020e */
[----:B------:R-:W1:Y:S01]  /*99490*/  LDCU UR34, c[0x0][0x3b8] ;  /* 0x00007700ff2277ac */ /* 0x000e620008000800 */
[----:B------:R-:W1:Y:S02]  /*994a0*/  LDCU UR50, c[0x0][0x398] ;  /* 0x00007300ff3277ac */ /* 0x000e640008000800 */
[C---:B0-----:R-:W-:Y:S01]  /*994b0*/  IMAD.WIDE R20, R0.reuse, 0x2, R18 ;  /* 0x0000000200147825 */ /* 0x041fe200078e0212 */
[----:B------:R-:W0:Y:S01]  /*994c0*/  LDCU UR71, c[0x0][0x398] ;  /* 0x00007300ff4777ac */ /* 0x000e220008000800 */
[----:B------:R-:W0:Y:S01]  /*994d0*/  LDCU UR16, c[0x0][0x3b8] ;  /* 0x00007700ff1077ac */ /* 0x000e220008000800 */
[----:B------:R-:W0:Y:S01]  /*994e0*/  LDCU UR28, c[0x0][0x398] ;  /* 0x00007300ff1c77ac */ /* 0x000e220008000800 */
[----:B----4-:R-:W-:Y:S01]  /*994f0*/  PRMT R24, R5, 0x7632, R24 ;  /* 0x0000763205187816 */ /* 0x010fe20000000018 */
[----:B------:R4:W-:Y:S04]  /*99500*/  @P1 STG.E.U16 desc[UR8][R20.64], R5 ;  /* 0x0000000514001986 */ /* 0x0009e8000c101508 */
[----:B------:R0:W-:Y:S04]  /*99510*/  @P4 STG.E.U16 desc[UR8][R22.64], R24 ;  /* 0x0000001816004986 */ /* 0x0001e8000c101508 */
[----:B----4-:R-:W4:Y:S01]  /*99520*/  LDL.LU R5, [R1+0x18] ;  /* 0x0000180001057983 */ /* 0x010f220000300800 */
[----:B0-----:R-:W-:-:S04]  /*99530*/  IMAD.WIDE R22, R0, 0x2, R12 ;  /* 0x0000000200167825 */ /* 0x001fc800078e020c */
[----:B------:R-:W-:Y:S01]  /*99540*/  IMAD.WIDE R24, R0, 0x2, R16 ;  /* 0x0000000200187825 */ /* 0x000fe200078e0210 */
[----:B--2---:R-:W-:Y:S01]  /*99550*/  PRMT R0, R4, 0x7632, R0 ;  /* 0x0000763204007816 */ /* 0x004fe20000000000 */
[----:B------:R0:W-:Y:S04]  /*99560*/  @P5 STG.E.U16 desc[UR8][R22.64], R4 ;  /* 0x0000000416005986 */ /* 0x0001e8000c101508 */
[----:B0-----:R-:W2:Y:S01]  /*99570*/  LDL.LU R4, [R1+0x2c] ;  /* 0x00002c0001047983 */ /* 0x001ea20000300800 */
[----:B------:R-:W-:Y:S01]  /*99580*/  ISETP.LT.AND P2, PT, R6, UR72, !P6 ;  /* 0x0000004806007c0c */ /* 0x000fe2000f741270 */
[----:B------:R-:W-:Y:S01]  /*99590*/  VIADD R21, R28, 0x1e ;  /* 0x0000001e1c157836 */ /* 0x000fe20000000000 */
[----:B------:R-:W-:Y:S01]  /*995a0*/  ISETP.LT.AND P1, PT, R26, UR46, !P6 ;  /* 0x0000002e1a007c0c */ /* 0x000fe2000f721270 */
[----:B------:R-:W-:Y:S01]  /*995b0*/  IMAD.WIDE R22, R3, 0x2, R18 ;  /* 0x0000000203167825 */ /* 0x000fe200078e0212 */
[----:B------:R-:W-:Y:S01]  /*995c0*/  ISETP.LT.AND P4, PT, R27, UR35, !P6 ;  /* 0x000000231b007c0c */ /* 0x000fe2000f781270 */
[----:B------:R0:W-:Y:S01]  /*995d0*/  @P3 STG.E.U16 desc[UR8][R24.64], R0 ;  /* 0x0000000018003986 */ /* 0x0001e2000c101508 */
[----:B------:R-:W-:Y:S01]  /*995e0*/  ISETP.GE.AND P5, PT, R21, UR29, PT ;  /* 0x0000001d15007c0c */ /* 0x000fe2000bfa6270 */
[----:B------:R-:W-:Y:S01]  /*995f0*/  VIADD R20, R3, UR73 ;  /* 0x0000004903147c36 */ /* 0x000fe20008000000 */
[----:B------:R-:W-:Y:S01]  /*99600*/  ISETP.LT.AND P6, PT, R29, UR68, !P6 ;  /* 0x000000441d007c0c */ /* 0x000fe2000f7c1270 */
[----:B------:R-:W1:Y:S01]  /*99610*/  LDCU UR72, c[0x0][0x39c] ;  /* 0x00007380ff4877ac */ /* 0x000e620008000800 */
[----:B------:R-:W-:Y:S01]  /*99620*/  ISETP.LT.AND P3, PT, R6, UR69, !P5 ;  /* 0x0000004506007c0c */ /* 0x000fe2000ef61270 */
[----:B------:R-:W1:Y:S01]  /*99630*/  LDCU UR46, c[0x0][0x398] ;  /* 0x00007300ff2e77ac */ /* 0x000e620008000800 */
[----:B0-----:R-:W-:Y:S01]  /*99640*/  IMAD.WIDE R24, R3, 0x2, R14 ;  /* 0x0000000203187825 */ /* 0x001fe200078e020e */
[----:B------:R-:W0:Y:S01]  /*99650*/  LDCU UR35, c[0x0][0x398] ;  /* 0x00007300ff2377ac */ /* 0x000e220008000800 */
[----:B---3--:R-:W-:Y:S01]  /*99660*/  PRMT R0, R7, 0x7632, R0 ;  /* 0x0000763207007816 */ /* 0x008fe20000000000 */
[----:B------:R3:W-:Y:S01]  /*99670*/  @P2 STG.E.U16 desc[UR8][R22.64], R7 ;  /* 0x0000000716002986 */ /* 0x0007e2000c101508 */
[----:B------:R-:W-:Y:S01]  /*99680*/  VIADD R21, R28, 0x1f ;  /* 0x0000001f1c157836 */ /* 0x000fe20000000000 */
[----:B------:R-:W0:Y:S02]  /*99690*/  LDCU UR68, c[0x0][0x398] ;  /* 0x00007300ff4477ac */ /* 0x000e240008000800 */
[----:B------:R1:W-:Y:S01]  /*996a0*/  @P1 STG.E.U16 desc[UR8][R24.64], R0 ;  /* 0x0000000018001986 */ /* 0x0003e2000c101508 */
[----:B------:R-:W0:Y:S01]  /*996b0*/  LDCU UR69, c[0x0][0x39c] ;  /* 0x00007380ff4577ac */ /* 0x000e220008000800 */
[----:B------:R-:W0:Y:S02]  /*996c0*/  LDCU UR73, c[0x0][0x398] ;  /* 0x00007300ff4977ac */ /* 0x000e240008000800 */
[----:B---3--:R-:W3:Y:S01]  /*996d0*/  LDL.LU R7, [R1+0xac] ;  /* 0x0000ac0001077983 */ /* 0x008ee20000300800 */
[C---:B------:R-:W-:Y:S01]  /*996e0*/  IMAD.WIDE R22, R3.reuse, 0x2, R12 ;  /* 0x0000000203167825 */ /* 0x040fe200078e020c */
[----:B------:R-:W0:Y:S03]  /*996f0*/  LDCU UR29, c[0x0][0x3b8] ;  /* 0x00007700ff1d77ac */ /* 0x000e260008000800 */
[----:B-1----:R-:W-:Y:S01]  /*99700*/  IMAD.WIDE R24, R3, 0x2, R16 ;  /* 0x0000000203187825 */ /* 0x002fe200078e0210 */
[----:B----4-:R-:W-:Y:S01]  /*99710*/  PRMT R3, R5, 0x7632, R3 ;  /* 0x0000763205037816 */ /* 0x010fe20000000003 */
[----:B------:R1:W-:Y:S04]  /*99720*/  @P4 STG.E.U16 desc[UR8][R22.64], R5 ;  /* 0x0000000516004986 */ /* 0x0003e8000c101508 */
[----:B------:R2:W-:Y:S04]  /*99730*/  @P6 STG.E.U16 desc[UR8][R24.64], R3 ;  /* 0x0000000318006986 */ /* 0x0005e8000c101508 */
[----:B-1----:R-:W4:Y:S01]  /*99740*/  LDL.LU R5, [R1+0x3bc] ;  /* 0x0003bc0001057983 */ /* 0x002f220000300800 */
[----:B------:R-:W-:Y:S01]  /*99750*/  IMAD.WIDE R22, R20, 0x2, R18 ;  /* 0x0000000214167825 */ /* 0x000fe200078e0212 */
[----:B--2---:R-:W-:-:S04]  /*99760*/  PRMT R3, R4, 0x7632, R3 ;  /* 0x0000763204037816 */ /* 0x004fc80000000003 */
[----:B------:R1:W-:Y:S04]  /*99770*/  @P3 STG.E.U16 desc[UR8][R22.64], R4 ;  /* 0x0000000416003986 */ /* 0x0003e8000c101508 */
[----:B-1----:R-:W2:Y:S01]  /*99780*/  LDL.LU R4, [R1+0x1c] ;  /* 0x00001c0001047983 */ /* 0x002ea20000300800 */
[----:B------:R-:W-:Y:S02]  /*99790*/  ISETP.LT.AND P2, PT, R26, UR42, !P5 ;  /* 0x0000002a1a007c0c */ /* 0x000fe4000ef41270 */
[----:B------:R-:W-:Y:S01]  /*997a0*/  ISETP.LT.AND P1, PT, R27, UR47, !P5 ;  /* 0x0000002f1b007c0c */ /* 0x000fe2000ef21270 */
[C---:B------:R-:W-:Y:S01]  /*997b0*/  IMAD.WIDE R24, R20.reuse, 0x2, R14 ;  /* 0x0000000214187825 */ /* 0x040fe200078e020e */
[----:B------:R-:W-:Y:S01]  /*997c0*/  ISETP.LT.AND P5, PT, R29, UR65, !P5 ;  /* 0x000000411d007c0c */ /* 0x000fe2000efa1270 */
[----:B------:R-:W1:Y:S01]  /*997d0*/  LDCU UR42, c[0x0][0x398] ;  /* 0x00007300ff2a77ac */ /* 0x000e620008000800 */
[----:B------:R-:W-:Y:S01]  /*997e0*/  ISETP.GE.AND P4, PT, R21, UR25, PT ;  /* 0x0000001915007c0c */ /* 0x000fe2000bf86270 */
[----:B------:R-:W-:-:S02]  /*997f0*/  VIADD R0, R20, UR70 ;  /* 0x0000004614007c36 */ /* 0x000fc40008000000 */
[----:B------:R-:W-:Y:S01]  /*99800*/  IMAD.WIDE R22, R20, 0x2, R12 ;  /* 0x0000000214167825 */ /* 0x000fe200078e020c */
[----:B------:R-:W-:Y:S01]  /*99810*/  ISETP.LT.AND P6, PT, R6, UR66, !P4 ;  /* 0x0000004206007c0c */ /* 0x000fe2000e7c1270 */
[----:B------:R-:W0:Y:S02]  /*99820*/  LDCU UR47, c[0x0][0x398] ;  /* 0x00007300ff2f77ac */ /* 0x000e240008000800 */
[----:B------:R0:W-:Y:S01]  /*99830*/  @P2 STG.E.U16 desc[UR8][R24.64], R3 ;  /* 0x0000000318002986 */ /* 0x0001e2000c101508 */
[----:B------:R-:W-:Y:S01]  /*99840*/  IMAD.WIDE R20, R20, 0x2, R16 ;  /* 0x0000000214147825 */ /* 0x000fe200078e0210 */
[----:B------:R-:W-:Y:S01]  /*99850*/  ISETP.LT.AND P3, PT, R26, UR43, !P4 ;  /* 0x0000002b1a007c0c */ /* 0x000fe2000e761270 */
[----:B------:R-:W1:Y:S01]  /*99860*/  LDCU UR65, c[0x0][0x398] ;  /* 0x00007300ff4177ac */ /* 0x000e620008000800 */
[----:B------:R-:W-:Y:S01]  /*99870*/  ISETP.LT.AND P2, PT, R27, UR32, !P4 ;  /* 0x000000201b007c0c */ /* 0x000fe2000e741270 */
        /* <DEDUP_REMOVED lines=8> */
[----:B------:R-:W-:Y:S01]  /*99900*/  ISETP.GE.AND P1, PT, R24, UR20, PT ;  /* 0x0000001418007c0c */ /* 0x000fe2000bf26270 */
[----:B------:R-:W1:Y:S01]  /*99910*/  LDCU UR70, c[0x0][0x398] ;  /* 0x00007300ff4677ac */ /* 0x000e620008000800 */
[C---:B---3--:R-:W-:Y:S01]  /*99920*/  IMAD.WIDE R22, R0.reuse, 0x2, R14 ;  /* 0x0000000200167825 */ /* 0x048fe200078e020e */
[----:B------:R-:W3:Y:S01]  /*99930*/  LDL.LU R7, [R1+0x2818] ;  /* 0x0028180001077983 */ /* 0x000ee20000300800 */
[----:B------:R-:W1:Y:S01]  /*99940*/  LDCU UR43, c[0x0][0x398] ;  /* 0x00007300ff2b77ac */ /* 0x000e620008000800 */
[----:B------:R-:W1:Y:S01]  /*99950*/  LDCU UR32, c[0x0][0x398] ;  /* 0x00007300ff2077ac */ /* 0x000e620008000800 */
[----:B0-----:R-:W-:Y:S01]  /*99960*/  IMAD.WIDE R20, R0, 0x2, R18 ;  /* 0x0000000200147825 */ /* 0x001fe200078e0212 */
[----:B------:R-:W-:Y:S01]  /*99970*/  ISETP.LT.AND P5, PT, R6, UR63, !P1 ;  /* 0x0000003f06007c0c */ /* 0x000fe2000cfa1270 */
[----:B------:R-:W0:Y:S01]  /*99980*/  LDCU UR62, c[0x0][0x398] ;  /* 0x00007300ff3e77ac */ /* 0x000e220008000800 */
[----:B------:R-:W3:Y:S01]  /*99990*/  LDL.LU R6, [R1+0x2814] ;  /* 0x0028140001067983 */ /* 0x000ee20000300800 */
[----:B------:R-:W-:Y:S01]  /*999a0*/  VIADD R25, R28, 0x21 ;  /* 0x000000211c197836 */ /* 0x000fe20000000000 */
[----:B------:R-:W0:Y:S01]  /*999b0*/  LDCU UR63, c[0x0][0x39c] ;  /* 0x00007380ff3f77ac */ /* 0x000e220008000800 */
[----:B------:R-:W0:Y:S01]  /*999c0*/  LDCU UR67, c[0x0][0x398] ;  /* 0x00007300ff4377ac */ /* 0x000e220008000800 */
[----:B------:R-:W0:Y:S01]  /*999d0*/  LDCU UR20, c[0x0][0x3b8] ;  /* 0x00007700ff1477ac */ /* 0x000e220008000800 */
[----:B----4-:R-:W-:Y:S01]  /*999e0*/  PRMT R24, R5, 0x7632, R24 ;  /* 0x0000763205187816 */ /* 0x010fe20000000018 */
[----:B------:R4:W-:Y:S04]  /*999f0*/  @P6 STG.E.U16 desc[UR8][R20.64], R5 ;  /* 0x0000000514006986 */ /* 0x0009e8000c101508 */
[----:B------:R0:W-:Y:S01]  /*99a00*/  @P3 STG.E.U16 desc[UR8][R22.64], R24 ;  /* 0x0000001816003986 */ /* 0x0001e2000c101508 */
[----:B----4-:R-:W-:-:S03]  /*99a10*/  IMAD.WIDE R20, R0, 0x2, R12 ;  /* 0x0000000200147825 */ /* 0x010fc600078e020c */
[----:B------:R-:W4:Y:S01]  /*99a20*/  LDL.LU R5, [R1+0xf0] ;  /* 0x0000f00001057983 */ /* 0x000f220000300800 */
[----:B0-----:R-:W-:Y:S01]  /*99a30*/  IMAD.WIDE R22, R0, 0x2, R16 ;  /* 0x0000000200167825 */ /* 0x001fe200078e0210 */
[----:B--2---:R-:W-:Y:S02]  /*99a40*/  PRMT R0, R4, 0x7632, R0 ;  /* 0x0000763204007816 */ /* 0x004fe40000000000 */
[----:B------:R0:W-:Y:S04]  /*99a50*/  @P2 STG.E.U16 desc[UR8][R20.64], R4 ;  /* 0x0000000414002986 */ /* 0x0001e8000c101508 */
[----:B0-----:R-:W2:Y:S01]  /*99a60*/  LDL.LU R4, [R1+0x2810] ;  /* 0x0028100001047983 */ /* 0x001ea20000300800 */
[----:B------:R-:W-:Y:S02]  /*99a70*/  ISETP.LT.AND P6, PT, R26, UR40, !P1 ;  /* 0x000000281a007c0c */ /* 0x000fe4000cfc1270 */
[----:B------:R-:W-:Y:S01]  /*99a80*/  ISETP.LT.AND P3, PT, R27, UR44, !P1 ;  /* 0x0000002c1b007c0c */ /* 0x000fe2000cf61270 */
[----:B------:R-:W-:Y:S01]  /*99a90*/  IMAD.WIDE R20, R3, 0x2, R18 ;  /* 0x0000000203147825 */ /* 0x000fe200078e0212 */
[----:B------:R-:W-:Y:S01]  /*99aa0*/  ISETP.GE.AND P2, PT, R25, UR64, PT ;  /* 0x0000004019007c0c */ /* 0x000fe2000bf46270 */
[----:B------:R0:W-:Y:S02]  /*99ab0*/  @P4 STG.E.U16 desc[UR8][R22.64], R0 ;  /* 0x0000000016004986 */ /* 0x0001e4000c101508 */
[----:B------:R-:W-:Y:S01]  /*99ac0*/  VIADD R24, R3, UR77 ;  /* 0x0000004d03187c36 */ /* 0x000fe20008000000 */
[----:B------:R-:W-:Y:S01]  /*99ad0*/  ISETP.LT.AND P1, PT, R29, UR24, !P1 ;  /* 0x000000181d007c0c */ /* 0x000fe2000cf21270 */
[----:B------:R-:W3:Y:S01]  /*99ae0*/  LDL.LU R25, [R1+0xfd8] ;  /* 0x000fd80001197983 */ /* 0x000ee20000300800 */
[----:B------:R-:W1:Y:S01]  /*99af0*/  LDCU UR40, c[0x0][0x398] ;  /* 0x00007300ff2877ac */ /* 0x000e620008000800 */
[----:B------:R-:W1:Y:S01]  /*99b00*/  LDCU UR44, c[0x0][0x398] ;  /* 0x00007300ff2c77ac */ /* 0x000e620008000800 */
[C---:B0-----:R-:W-:Y:S01]  /*99b10*/  IMAD.WIDE R22, R3.reuse, 0x2, R14 ;  /* 0x0000000203167825 */ /* 0x041fe200078e020e */
[----:B------:R-:W0:Y:S01]  /*99b20*/  LDCU UR24, c[0x0][0x398] ;  /* 0x00007300ff1877ac */ /* 0x000e220008000800 */
[----:B------:R-:W0:Y:S01]  /*99b30*/  LDCU UR77, c[0x0][0x398] ;  /* 0x00007300ff4d77ac */ /* 0x000e220008000800 */
[----:B------:R-:W0:Y:S01]  /*99b40*/  LDCU UR64, c[0x0][0x3b8] ;  /* 0x00007700ff4077ac */ /* 0x000e220008000800 */
[----:B--2---:R-:W-:Y:S01]  /*99b50*/  PRMT R0, R4, 0x7632, R0 ;  /* 0x0000763204007816 */ /* 0x004fe20000000000 */
[----:B------:R2:W-:Y:S04]  /*99b60*/  @P5 STG.E.U16 desc[UR8][R20.64], R4 ;  /* 0x0000000414005986 */ /* 0x0005e8000c101508 */
[----:B------:R0:W-:Y:S01]  /*99b70*/  @P6 STG.E.U16 desc[UR8][R22.64], R0 ;  /* 0x0000000016006986 */ /* 0x0001e2000c101508 */
[----:B--2---:R-:W-:-:S04]  /*99b80*/  IMAD.WIDE R20, R3, 0x2, R12 ;  /* 0x0000000203147825 */ /* 0x004fc800078e020c */
[----:B0-----:R-:W-:Y:S01]  /*99b90*/  IMAD.WIDE R22, R3, 0x2, R16 ;  /* 0x0000000203167825 */ /* 0x001fe200078e0210 */
[----:B----4-:R-:W-:Y:S01]  /*99ba0*/  PRMT R3, R5, 0x7632, R3 ;  /* 0x0000763205037816 */ /* 0x010fe20000000003 */
[----:B------:R0:W-:Y:S04]  /*99bb0*/  @P3 STG.E.U16 desc[UR8][R20.64], R5 ;  /* 0x0000000514003986 */ /* 0x0001e8000c101508 */
[----:B0-----:R-:W2:Y:S01]  /*99bc0*/  LDL.LU R5, [R1+0x280c] ;  /* 0x00280c0001057983 */ /* 0x001ea20000300800 */
[----:B---3--:R-:W-:Y:S02]  /*99bd0*/  ISETP.LT.AND P4, PT, R25, UR33, !P2 ;  /* 0x0000002119007c0c */ /* 0x008fe4000d781270 */
[----:B------:R-:W-:Y:S01]  /*99be0*/  ISETP.LT.AND P5, PT, R26, UR60, !P2 ;  /* 0x0000003c1a007c0c */ /* 0x000fe2000d7a1270 */
[C---:B------:R-:W-:Y:S01]  /*99bf0*/  IMAD.WIDE R20, R24.reuse, 0x2, R18 ;  /* 0x0000000218147825 */ /* 0x040fe200078e0212 */
[----:B------:R-:W-:Y:S01]  /*99c00*/  ISETP.LT.AND P6, PT, R27, UR41, !P2 ;  /* 0x000000291b007c0c */ /* 0x000fe2000d7c1270 */
[----:B------:R0:W-:Y:S01]  /*99c10*/  @P1 STG.E.U16 desc[UR8][R22.64], R3 ;  /* 0x0000000316001986 */ /* 0x0001e2000c101508 */
[----:B------:R-:W-:Y:S01]  /*99c20*/  ISETP.LT.AND P2, PT, R29, UR27, !P2 ;  /* 0x0000001b1d007c0c */ /* 0x000fe2000d741270 */
[----:B------:R-:W-:Y:S01]  /*99c30*/  VIADD R0, R24, UR57 ;  /* 0x0000003918007c36 */ /* 0x000fe20008000000 */
[----:B------:R-:W3:Y:S01]  /*99c40*/  LDCU UR33, c[0x0][0x39c] ;  /* 0x00007380ff2177ac */ /* 0x000ee20008000800 */
[----:B------:R-:W-:Y:S01]  /*99c50*/  VIADD R4, R28, 0x22 ;  /* 0x000000221c047836 */ /* 0x000fe20000000000 */
[----:B------:R-:W4:Y:S01]  /*99c60*/  LDCU UR60, c[0x0][0x398] ;  /* 0x00007300ff3c77ac */ /* 0x000f220008000800 */
[----:B------:R-:W1:Y:S01]  /*99c70*/  LDCU UR41, c[0x0][0x398] ;  /* 0x00007300ff2977ac */ /* 0x000e620008000800 */
[C---:B0-----:R-:W-:Y:S01]  /*99c80*/  IMAD.WIDE R22, R24.reuse, 0x2, R14 ;  /* 0x0000000218167825 */ /* 0x041fe200078e020e */
[----:B--2---:R-:W-:Y:S01]  /*99c90*/  PRMT R3, R5, 0x7632, R3 ;  /* 0x0000763205037816 */ /* 0x004fe20000000003 */
[----:B------:R0:W-:Y:S01]  /*99ca0*/  @P4 STG.E.U16 desc[UR8][R20.64], R5 ;  /* 0x0000000514004986 */ /* 0x0001e2000c101508 */
[----:B------:R-:W2:Y:S03]  /*99cb0*/  LDCU UR27, c[0x0][0x398] ;  /* 0x00007300ff1b77ac */ /* 0x000ea60008000800 */
[----:B------:R1:W-:Y:S01]  /*99cc0*/  @P5 STG.E.U16 desc[UR8][R22.64], R3 ;  /* 0x0000000316005986 */ /* 0x0003e2000c101508 */
[----:B------:R-:W2:Y:S03]  /*99cd0*/  LDCU UR57, c[0x0][0x398] ;  /* 0x00007300ff3977ac */ /* 0x000ea60008000800 */
[----:B0-----:R-:W2:Y:S01]  /*99ce0*/  LDL.LU R5, [R1+0x2808] ;  /* 0x0028080001057983 */ /* 0x001ea20000300800 */
[----:B------:R-:W-:-:S04]  /*99cf0*/  IMAD.WIDE R20, R24, 0x2, R12 ;  /* 0x0000000218147825 */ /* 0x000fc800078e020c */
[----:B-1----:R-:W-:Y:S01]  /*99d00*/  IMAD.WIDE R22, R24, 0x2, R16 ;  /* 0x0000000218167825 */ /* 0x002fe200078e0210 */
[----:B------:R-:W-:Y:S01]  /*99d10*/  PRMT R24, R8, 0x7632, R24 ;  /* 0x0000763208187816 */ /* 0x000fe20000000018 */
[----:B------:R-:W-:Y:S04]  /*99d20*/  @P6 STG.E.U16 desc[UR8][R20.64], R8 ;  /* 0x0000000814006986 */ /* 0x000fe8000c101508 */
[----:B------:R0:W-:Y:S04]  /*99d30*/  @P2 STG.E.U16 desc[UR8][R22.64], R24 ;  /* 0x0000001816002986 */ /* 0x0001e8000c101508 */
[----:B0-----:R-:W3:Y:S01]  /*99d40*/  LDL.LU R24, [R1+0xf4] ;  /* 0x0000f40001187983 */ /* 0x001ee20000300800 */
[----:B------:R-:W-:Y:S01]  /*99d50*/  ISETP.GE.AND P3, PT, R4, UR61, PT ;  /* 0x0000003d04007c0c */ /* 0x000fe2000bf66270 */
[----:B------:R-:W-:Y:S01]  /*99d60*/  VIADD R4, R28, 0x23 ;  /* 0x000000231c047836 */ /* 0x000fe20000000000 */
[----:B------:R-:W0:Y:S02]  /*99d70*/  LDCU UR61, c[0x0][0x3b8] ;  /* 0x00007700ff3d77ac */ /* 0x000e240008000800 */
[----:B------:R-:W-:-:S02]  /*99d80*/  ISETP.LT.AND P1, PT, R25, UR6, !P3 ;  /* 0x0000000619007c0c */ /* 0x000fc4000df21270 */
[----:B------:R-:W-:Y:S01]  /*99d90*/  ISETP.LT.AND P4, PT, R26, UR58, !P3 ;  /* 0x0000003a1a007c0c */ /* 0x000fe2000df81270 */
[----:B------:R-:W-:Y:S01]  /*99da0*/  IMAD.WIDE R20, R0, 0x2, R18 ;  /* 0x0000000200147825 */ /* 0x000fe200078e0212 */
[----:B------:R-:W-:Y:S01]  /*99db0*/  ISETP.LT.AND P5, PT, R27, UR38, !P3 ;  /* 0x000000261b007c0c */ /* 0x000fe2000dfa1270 */
[----:B------:R-:W1:Y:S01]  /*99dc0*/  LDCU UR6, c[0x0][0x39c] ;  /* 0x00007380ff0677ac */ /* 0x000e620008000800 */
[----:B------:R-:W-:Y:S01]  /*99dd0*/  ISETP.GE.AND P6, PT, R4, UR59, PT ;  /* 0x0000003b04007c0c */ /* 0x000fe2000bfc6270 */
[C---:B------:R-:W-:Y:S01]  /*99de0*/  IMAD.WIDE R22, R0.reuse, 0x2, R14 ;  /* 0x0000000200167825 */ /* 0x040fe200078e020e */
[----:B------:R-:W-:Y:S01]  /*99df0*/  ISETP.LT.AND P3, PT, R29, UR30, !P3 ;  /* 0x0000001e1d007c0c */ /* 0x000fe2000df61270 */
[----:B------:R-:W0:Y:S01]  /*99e00*/  LDCU UR58, c[0x0][0x398] ;  /* 0x00007300ff3a77ac */ /* 0x000e220008000800 */
[----:B------:R-:W-:Y:S01]  /*99e10*/  ISETP.LT.AND P2, PT, R25, UR39, !P6 ;  /* 0x0000002719007c0c */ /* 0x000fe2000f741270 */
[C---:B------:R-:W-:Y:S01]  /*99e20*/  VIADD R3, R0.reuse, UR54 ;  /* 0x0000003600037c36 */ /* 0x040fe20008000000 */
[----:B------:R-:W0:Y:S01]  /*99e30*/  LDCU UR38, c[0x0][0x398] ;  /* 0x00007300ff2677ac */ /* 0x000e220008000800 */
[----:B--2---:R-:W-:Y:S01]  /*99e40*/  PRMT R4, R5, 0x7632, R4 ;  /* 0x0000763205047816 */ /* 0x004fe20000000004 */
[----:B------:R2:W-:Y:S01]  /*99e50*/  @P1 STG.E.U16 desc[UR8][R20.64], R5 ;  /* 0x0000000514001986 */ /* 0x0005e2000c101508 */
[----:B------:R-:W0:Y:S03]  /*99e60*/  LDCU UR30, c[0x0][0x398] ;  /* 0x00007300ff1e77ac */ /* 0x000e260008000800 */
[----:B------:R1:W-:Y:S01]  /*99e70*/  @P4 STG.E.U16 desc[UR8][R22.64], R4 ;  /* 0x0000000416004986 */ /* 0x0003e2000c101508 */
[----:B------:R-:W0:Y:S01]  /*99e80*/  LDCU UR39, c[0x0][0x39c] ;  /* 0x00007380ff2777ac */ /* 0x000e220008000800 */
[----:B------:R-:W0:Y:S01]  /*99e90*/  LDCU UR54, c[0x0][0x398] ;  /* 0x00007300ff3677ac */ /* 0x000e220008000800 */
[C---:B--2---:R-:W-:Y:S01]  /*99ea0*/  IMAD.WIDE R20, R0.reuse, 0x2, R16 ;  /* 0x0000000200147825 */ /* 0x044fe200078e0210 */
[----:B------:R-:W2:Y:S03]  /*99eb0*/  LDCU UR59, c[0x0][0x3b8] ;  /* 0x00007700ff3b77ac */ /* 0x000ea60008000800 */
[----:B-1----:R-:W-:Y:S01]  /*99ec0*/  IMAD.WIDE R4, R0, 0x2, R12 ;  /* 0x0000000200047825 */ /* 0x002fe200078e020c */
[----:B---3--:R-:W-:-:S04]  /*99ed0*/  PRMT R0, R24, 0x7632, R0 ;  /* 0x0000763218007816 */ /* 0x008fc80000000000 */
[----:B------:R1:W-:Y:S04]  /*99ee0*/  @P5 STG.E.U16 desc[UR8][R4.64], R24 ;  /* 0x0000001804005986 */ /* 0x0003e8000c101508 */
[----:B------:R3:W-:Y:S01]  /*99ef0*/  @P3 STG.E.U16 desc[UR8][R20.64], R0 ;  /* 0x0000000014003986 */ /* 0x0007e2000c101508 */
[----:B-1----:R-:W-:Y:S01]  /*99f00*/  IMAD.WIDE R4, R3, 0x2, R18 ;  /* 0x0000000203047825 */ /* 0x002fe200078e0212 */
[----:B---3--:R-:W-:-:S04]  /*99f10*/  PRMT R0, R6, 0x7632, R0 ;  /* 0x0000763206007816 */ /* 0x008fc80000000000 */
[----:B------:R1:W-:Y:S04]  /*99f20*/  @P2 STG.E.U16 desc[UR8][R4.64], R6 ;  /* 0x0000000604002986 */ /* 0x0003e8000c101508 */
[----:B-1----:R-:W3:Y:S04]  /*99f30*/  LDL.LU R6, [R1+0x2804] ;  /* 0x0028040001067983 */ /* 0x002ee80000300800 */
[----:B------:R-:W2:Y:S01]  /*99f40*/  LDL.LU R24, [R1+0xf8] ;  /* 0x0000f80001187983 */ /* 0x000ea20000300800 */
[----:B------:R-:W-:Y:S01]  /*99f50*/  ISETP.LT.AND P1, PT, R26, UR55, !P6 ;  /* 0x000000371a007c0c */ /* 0x000fe2000f721270 */
[----:B------:R-:W-:Y:S01]  /*99f60*/  VIADD R22, R28, 0x24 ;  /* 0x000000241c167836 */ /* 0x000fe20000000000 */
[----:B------:R-:W-:Y:S01]  /*99f70*/  ISETP.LT.AND P4, PT, R27, UR22, !P6 ;  /* 0x000000161b007c0c */ /* 0x000fe2000f781270 */
[----:B------:R-:W-:Y:S01]  /*99f80*/  IMAD.WIDE R20, R3, 0x2, R14 ;  /* 0x0000000203147825 */ /* 0x000fe200078e020e */
[----:B------:R-:W-:Y:S01]  /*99f90*/  ISETP.LT.AND P6, PT, R29, UR31, !P6 ;  /* 0x0000001f1d007c0c */ /* 0x000fe2000f7c1270 */
[----:B------:R-:W1:Y:S01]  /*99fa0*/  LDCU UR55, c[0x0][0x398] ;  /* 0x00007300ff3777ac */ /* 0x000e620008000800 */
[----:B------:R-:W-:Y:S01]  /*99fb0*/  ISETP.GE.AND P5, PT, R22, UR56, PT ;  /* 0x0000003816007c0c */ /* 0x000fe2000bfa6270 */
[----:B------:R-:W-:Y:S01]  /*99fc0*/  IMAD.WIDE R4, R3, 0x2, R12 ;  /* 0x0000000203047825 */ /* 0x000fe200078e020c */
[----:B------:R-:W0:Y:S02]  /*99fd0*/  LDCU UR22, c[0x0][0x398] ;  /* 0x00007300ff1677ac */ /* 0x000e240008000800 */
[----:B------:R-:W-:Y:S01]  /*99fe0*/  ISETP.LT.AND P3, PT, R25, UR36, !P5 ;  /* 0x0000002419007c0c */ /* 0x000fe2000ef61270 */
[----:B------:R-:W-:Y:S01]  /*99ff0*/  VIADD R22, R28, 0x25 ;  /* 0x000000251c167836 */ /* 0x000fe20000000000 */
[----:B------:R-:W-:Y:S01]  /*9a000*/  ISETP.LT.AND P2, PT, R26, UR52, !P5 ;  /* 0x000000341a007c0c */ /* 0x000fe2000ef41270 */
[----:B------:R-:W-:Y:S01]  /*9a010*/  VIADD R8, R3, UR51 ;  /* 0x0000003303087c36 */ /* 0x000fe20008000000 */
[----:B------:R0:W-:Y:S01]  /*9a020*/  @P1 STG.E.U16 desc[UR8][R20.64], R0 ;  /* 0x0000000014001986 */ /* 0x0001e2000c101508 */
[----:B------:R-:W-:Y:S01]  /*9a030*/  ISETP.LT.AND P1, PT, R27, UR53, !P5 ;  /* 0x000000351b007c0c */ /* 0x000fe2000ef21270 */
[----:B------:R-:W1:Y:S02]  /*9a040*/  LDCU UR31, c[0x0][0x398] ;  /* 0x00007300ff1f77ac */ /* 0x000e640008000800 */
[----:B------:R4:W-:Y:S01]  /*9a050*/  @P4 STG.E.U16 desc[UR8][R4.64], R9 ;  /* 0x0000000904004986 */ /* 0x0009e2000c101508 */
[----:B------:R-:W-:Y:S01]  /*9a060*/  ISETP.GE.AND P4, PT, R22, UR76, PT ;  /* 0x0000004c16007c0c */ /* 0x000fe2000bf86270 */
[----:B------:R-:W1:Y:S01]  /*9a070*/  LDCU UR56, c[0x0][0x3b8] ;  /* 0x00007700ff3877ac */ /* 0x000e620008000800 */
[----:B------:R-:W1:Y:S01]  /*9a080*/  LDCU UR36, c[0x0][0x39c] ;  /* 0x00007380ff2477ac */ /* 0x000e620008000800 */
[----:B0-----:R-:W-:Y:S01]  /*9a090*/  IMAD.WIDE R20, R3, 0x2, R16 ;  /* 0x0000000203147825 */ /* 0x001fe200078e0210 */
[----:B------:R-:W-:Y:S01]  /*9a0a0*/  PRMT R3, R9, 0x7632, R3 ;  /* 0x0000763209037816 */ /* 0x000fe20000000003 */
[----:B------:R-:W0:Y:S02]  /*9a0b0*/  LDCU UR51, c[0x0][0x398] ;  /* 0x00007300ff3377ac */ /* 0x000e240008000800 */
[C---:B----4-:R-:W-:Y:S01]  /*9a0c0*/  IMAD.WIDE R4, R8.reuse, 0x2, R18 ;  /* 0x0000000208047825 */ /* 0x050fe200078e0212 */
[----:B------:R-:W-:Y:S01]  /*9a0d0*/  ISETP.LT.AND P5, PT, R29, UR4, !P5 ;  /* 0x000000041d007c0c */ /* 0x000fe2000efa1270 */
[----:B------:R4:W-:Y:S01]  /*9a0e0*/  @P6 STG.E.U16 desc[UR8][R20.64], R3 ;  /* 0x0000000314006986 */ /* 0x0009e2000c101508 */
[----:B------:R-:W-:Y:S01]  /*9a0f0*/  ISETP.LT.AND P6, PT, R25, UR49, !P4 ;  /* 0x0000003119007c0c */ /* 0x000fe2000e7c1270 */
[C---:B------:R-:W-:Y:S01]  /*9a100*/  VIADD R0, R8.reuse, UR37 ;  /* 0x0000002508007c36 */ /* 0x040fe20008000000 */
[----:B------:R-:W0:Y:S01]  /*9a110*/  LDCU UR52, c[0x0][0x398] ;  /* 0x00007300ff3477ac */ /* 0x000e220008000800 */
[----:B------:R-:W0:Y:S01]  /*9a120*/  LDCU UR53, c[0x0][0x398] ;  /* 0x00007300ff3577ac */ /* 0x000e220008000800 */
[----:B------:R-:W0:Y:S01]  /*9a130*/  LDCU UR4, c[0x0][0x398] ;  /* 0x00007300ff0477ac */ /* 0x000e220008000800 */
[----:B----4-:R-:W-:Y:S01]  /*9a140*/  IMAD.WIDE R20, R8, 0x2, R14 ;  /* 0x0000000208147825 */ /* 0x010fe200078e020e */
[----:B------:R-:W4:Y:S01]  /*9a150*/  LDCU UR76, c[0x0][0x3b8] ;  /* 0x00007700ff4c77ac */ /* 0x000f220008000800 */
[----:B------:R-:W0:Y:S01]  /*9a160*/  LDCU UR49, c[0x0][0x39c] ;  /* 0x00007380ff3177ac */ /* 0x000e220008000800 */
[----:B------:R-:W0:Y:S01]  /*9a170*/  LDCU UR37, c[0x0][0x398] ;  /* 0x00007300ff2577ac */ /* 0x000e220008000800 */
[----:B---3--:R-:W-:Y:S01]  /*9a180*/  PRMT R3, R6, 0x7632, R3 ;  /* 0x0000763206037816 */ /* 0x008fe20000000003 */
[----:B------:R3:W-:Y:S04]  /*9a190*/  @P3 STG.E.U16 desc[UR8][R4.64], R6 ;  /* 0x0000000604003986 */ /* 0x0007e8000c101508 */
[----:B------:R2:W-:Y:S01]  /*9a1a0*/  @P2 STG.E.U16 desc[UR8][R20.64], R3 ;  /* 0x0000000314002986 */ /* 0x0005e2000c101508 */
[----:B---3--:R-:W-:-:S04]  /*9a1b0*/  IMAD.WIDE R4, R8, 0x2, R12 ;  /* 0x0000000208047825 */ /* 0x008fc800078e020c */
[----:B------:R-:W-:Y:S01]  /*9a1c0*/  VIADD R6, R28, 0x26 ;  /* 0x000000261c067836 */ /* 0x000fe20000000000 */
[----:B--2---:R-:W-:Y:S01]  /*9a1d0*/  PRMT R20, R24, 0x7632, R20 ;  /* 0x0000763218147816 */ /* 0x004fe20000000014 */
[----:B------:R-:W-:Y:S01]  /*9a1e0*/  IMAD.WIDE R8, R8, 0x2, R16 ;  /* 0x0000000208087825 */ /* 0x000fe200078e0210 */
[----:B------:R2:W-:Y:S02]  /*9a1f0*/  @P1 STG.E.U16 desc[UR8][R4.64], R24 ;  /* 0x0000001804001986 */ /* 0x0005e4000c101508 */
[----:B------:R-:W-:Y:S02]  /*9a200*/  ISETP.GE.AND P1, PT, R6, UR75, PT ;  /* 0x0000004b06007c0c */ /* 0x000fe4000bf26270 */
[----:B------:R-:W-:Y:S01]  /*9a210*/  ISETP.LT.AND P3, PT, R26, UR26, !P4 ;  /* 0x0000001a1a007c0c */ /* 0x000fe2000e761270 */
[----:B------:R3:W-:Y:S01]  /*9a220*/  @P5 STG.E.U16 desc[UR8][R8.64], R20 ;  /* 0x0000001408005986 */ /* 0x0007e2000c101508 */
[----:B------:R-:W-:Y:S01]  /*9a230*/  PRMT R6, R7, 0x7632, R6 ;  /* 0x0000763207067816 */ /* 0x000fe20000000006 */
[----:B------:R-:W-:-:S02]  /*9a240*/  VIADD R3, R0, UR34 ;  /* 0x0000002200037c36 */ /* 0x000fc40008000000 */
[C---:B--2---:R-:W-:Y:S01]  /*9a250*/  IMAD.WIDE R4, R0.reuse, 0x2, R18 ;  /* 0x0000000200047825 */ /* 0x044fe200078e0212 */
[----:B------:R-:W-:Y:S01]  /*9a260*/  ISETP.LT.AND P2, PT, R27, UR74, !P4 ;  /* 0x0000004a1b007c0c */ /* 0x000fe2000e741270 */
[----:B------:R-:W2:Y:S03]  /*9a270*/  LDCU UR26, c[0x0][0x398] ;  /* 0x00007300ff1a77ac */ /* 0x000ea60008000800 */
[----:B------:R0:W-:Y:S01]  /*9a280*/  @P6 STG.E.U16 desc[UR8][R4.64], R7 ;  /* 0x0000000704006986 */ /* 0x0001e2000c101508 */
[----:B---3--:R-:W-:Y:S01]  /*9a290*/  IMAD.WIDE R8, R0, 0x2, R14 ;  /* 0x0000000200087825 */ /* 0x008fe200078e020e */
[----:B------:R-:W-:Y:S01]  /*9a2a0*/  ISETP.LT.AND P5, PT, R25, UR45, !P1 ;  /* 0x0000002d19007c0c */ /* 0x000fe2000cfa1270 */
[----:B------:R-:W3:Y:S02]  /*9a2b0*/  LDCU UR74, c[0x0][0x398] ;  /* 0x00007300ff4a77ac */ /* 0x000ee40008000800 */
[----:B------:R-:W-:Y:S01]  /*9a2c0*/  VIADD R20, R28, 0x27 ;  /* 0x000000271c147836 */ /* 0x000fe20000000000 */
[----:B------:R-:W1:Y:S01]  /*9a2d0*/  LDCU UR34, c[0x0][0x398] ;  /* 0x00007300ff2277ac */ /* 0x000e620008000800 */
[----:B------:R-:W1:Y:S01]  /*9a2e0*/  LDCU UR75, c[0x0][0x3b8] ;  /* 0x00007700ff4b77ac */ /* 0x000e620008000800 */
[----:B0-----:R-:W2:Y:S01]  /*9a2f0*/  LDL.LU R7, [R1+0x2800] ;  /* 0x0028000001077983 */ /* 0x001ea20000300800 */
[----:B------:R-:W-:Y:S01]  /*9a300*/  ISETP.LT.AND P4, PT, R29, UR48, !P4 ;  /* 0x000000301d007c0c */ /* 0x000fe2000e781270 */
[----:B------:R-:W-:Y:S01]  /*9a310*/  IMAD.WIDE R4, R0, 0x2, R12 ;  /* 0x0000000200047825 */ /* 0x000fe200078e020c */
[----:B------:R-:W-:Y:S01]  /*9a320*/  ISETP.LT.AND P6, PT, R26, UR50, !P1 ;  /* 0x000000321a007c0c */ /* 0x000fe2000cfc1270 */
[----:B------:R-:W3:Y:S01]  /*9a330*/  LDL.LU R23, [R1+0xfc] ;  /* 0x0000fc0001177983 */ /* 0x000ee20000300800 */
[----:B------:R-:W0:Y:S03]  /*9a340*/  LDCU UR48, c[0x0][0x398] ;  /* 0x00007300ff3077ac */ /* 0x000e260008000800 */
[----:B------:R-:W3:Y:S01]  /*9a350*/  LDL.LU R24, [R1+0xec] ;  /* 0x0000ec0001187983 */ /* 0x000ee20000300800 */
[----:B------:R-:W0:Y:S03]  /*9a360*/  LDCU UR45, c[0x0][0x39c] ;  /* 0x00007380ff2d77ac */ /* 0x000e260008000800 */
[----:B------:R1:W-:Y:S01]  /*9a370*/  @P3 STG.E.U16 desc[UR8][R8.64], R6 ;  /* 0x0000000608003986 */ /* 0x0003e2000c101508 */
[----:B------:R-:W-:Y:S01]  /*9a380*/  ISETP.LT.AND P3, PT, R27, UR71, !P1 ;  /* 0x000000471b007c0c */ /* 0x000fe2000cf61270 */
[----:B------:R-:W0:Y:S02]  /*9a390*/  LDCU UR50, c[0x0][0x398] ;  /* 0x00007300ff3277ac */ /* 0x000e240008000800 */
[----:B------:R4:W-:Y:S01]  /*9a3a0*/  @P2 STG.E.U16 desc[UR8][R4.64], R10 ;  /* 0x0000000a04002986 */ /* 0x0009e2000c101508 */
[----:B------:R-:W0:Y:S03]  /*9a3b0*/  LDCU UR71, c[0x0][0x398] ;  /* 0x00007300ff4777ac */ /* 0x000e260008000800 */
[----:B------:R-:W3:Y:S01]  /*9a3c0*/  LDL.LU R22, [R1+0x360] ;  /* 0x0003600001167983 */ /* 0x000ee20000300800 */
[----:B-1----:R-:W-:Y:S01]  /*9a3d0*/  IMAD.WIDE R8, R0, 0x2, R16 ;  /* 0x0000000200087825 */ /* 0x002fe200078e0210 */
[----:B------:R-:W-:-:S03]  /*9a3e0*/  PRMT R0, R10, 0x7632, R0 ;  /* 0x000076320a007816 */ /* 0x000fc60000000000 */
[C---:B----4-:R-:W-:Y:S02]  /*9a3f0*/  IMAD.WIDE R4, R3.reuse, 0x2, R18 ;  /* 0x0000000203047825 */ /* 0x050fe400078e0212 */
[----:B------:R1:W-:Y:S02]  /*9a400*/  @P4 STG.E.U16 desc[UR8][R8.64], R0 ;  /* 0x0000000008004986 */ /* 0x0003e4000c101508 */
[C---:B------:R-:W-:Y:S01]  /*9a410*/  VIADD R6, R3.reuse, UR16 ;  /* 0x0000001003067c36 */ /* 0x040fe20008000000 */
[----:B------:R-:W-:Y:S01]  /*9a420*/  ISETP.GE.AND P2, PT, R20, UR72, PT ;  /* 0x0000004814007c0c */ /* 0x000fe2000bf46270 */
[----:B------:R-:W4:Y:S01]  /*9a430*/  LDCU UR72, c[0x0][0x3b8] ;  /* 0x00007700ff4877ac */ /* 0x000f220008000800 */
[----:B-1----:R-:W-:Y:S01]  /*9a440*/  IMAD.WIDE R8, R3, 0x2, R14 ;  /* 0x0000000203087825 */ /* 0x002fe200078e020e */
[----:B------:R-:W-:Y:S01]  /*9a450*/  ISETP.LT.AND P1, PT, R29, UR28, !P1 ;  /* 0x0000001c1d007c0c */ /* 0x000fe2000cf21270 */
[----:B------:R-:W1:Y:S01]  /*9a460*/  LDCU UR28, c[0x0][0x398] ;  /* 0x00007300ff1c77ac */ /* 0x000e620008000800 */
[----:B------:R-:W-:Y:S01]  /*9a470*/  ISETP.LT.AND P4, PT, R25, UR46, !P2 ;  /* 0x0000002e19007c0c */ /* 0x000fe2000d781270 */
[----:B------:R-:W0:Y:S01]  /*9a480*/  LDCU UR46, c[0x0][0x39c] ;  /* 0x00007380ff2e77ac */ /* 0x000e220008000800 */
[----:B------:R-:W0:Y:S01]  /*9a490*/  LDCU UR16, c[0x0][0x398] ;  /* 0x00007300ff1077ac */ /* 0x000e220008000800 */
[----:B--2---:R-:W-:Y:S01]  /*9a4a0*/  PRMT R0, R7, 0x7632, R0 ;  /* 0x0000763207007816 */ /* 0x004fe20000000000 */
[----:B------:R2:W-:Y:S04]  /*9a4b0*/  @P5 STG.E.U16 desc[UR8][R4.64], R7 ;  /* 0x0000000704005986 */ /* 0x0005e8000c101508 */
[----:B------:R0:W-:Y:S01]  /*9a4c0*/  @P6 STG.E.U16 desc[UR8][R8.64], R0 ;  /* 0x0000000008006986 */ /* 0x0001e2000c101508 */
[----:B--2---:R-:W-:-:S04]  /*9a4d0*/  IMAD.WIDE R4, R3, 0x2, R12 ;  /* 0x0000000203047825 */ /* 0x004fc800078e020c */
[----:B0-----:R-:W-:Y:S01]  /*9a4e0*/  IMAD.WIDE R8, R3, 0x2, R16 ;  /* 0x0000000203087825 */ /* 0x001fe200078e0210 */
[----:B---3--:R-:W-:Y:S01]  /*9a4f0*/  PRMT R3, R23, 0x7632, R3 ;  /* 0x0000763217037816 */ /* 0x008fe20000000003 */
[----:B------:R0:W-:Y:S04]  /*9a500*/  @P3 STG.E.U16 desc[UR8][R4.64], R23 ;  /* 0x0000001704003986 */ /* 0x0001e8000c101508 */
[----:B0-----:R-:W2:Y:S01]  /*9a510*/  LDL.LU R23, [R1+0x350] ;  /* 0x0003500001177983 */ /* 0x001ea20000300800 */
[----:B------:R-:W-:-:S03]  /*9a520*/  IMAD.WIDE R4, R6, 0x2, R18 ;  /* 0x0000000206047825 */ /* 0x000fc600078e0212 */
[----:B------:R0:W-:Y:S04]  /*9a530*/  @P1 STG.E.U16 desc[UR8][R8.64], R3 ;  /* 0x0000000308001986 */ /* 0x0001e8000c101508 */
[----:B------:R3:W-:Y:S01]  /*9a540*/  @P4 STG.E.U16 desc[UR8][R4.64], R24 ;  /* 0x0000001804004986 */ /* 0x0007e2000c101508 */
[----:B0-----:R-:W-:-:S03]  /*9a550*/  PRMT R3, R24, 0x7632, R3 ;  /* 0x0000763218037816 */ /* 0x001fc60000000003 */
[----:B---3--:R-:W3:Y:S01]  /*9a560*/  LDL.LU R24, [R1+0x340] ;  /* 0x0003400001187983 */ /* 0x008ee20000300800 */
[----:B------:R-:W-:Y:S01]  /*9a570*/  VIADD R7, R28, 0x28 ;  /* 0x000000281c077836 */ /* 0x000fe20000000000 */
[----:B------:R-:W-:Y:S02]  /*9a580*/  ISETP.LT.AND P5, PT, R26, UR35, !P2 ;  /* 0x000000231a007c0c */ /* 0x000fe4000d7a1270 */
[----:B------:R-:W-:Y:S01]  /*9a590*/  ISETP.LT.AND P6, PT, R27, UR68, !P2 ;  /* 0x000000441b007c0c */ /* 0x000fe2000d7c1270 */
[C---:B------:R-:W-:Y:S01]  /*9a5a0*/  IMAD.WIDE R8, R6.reuse, 0x2, R14 ;  /* 0x0000000206087825 */ /* 0x040fe200078e020e */
[----:B------:R-:W-:Y:S01]  /*9a5b0*/  ISETP.GE.AND P3, PT, R7, UR69, PT ;  /* 0x0000004507007c0c */ /* 0x000fe2000bf66270 */
[----:B------:R-:W0:Y:S01]  /*9a5c0*/  LDCU UR35, c[0x0][0x398] ;  /* 0x00007300ff2377ac */ /* 0x000e220008000800 */
[----:B------:R-:W-:Y:S02]  /*9a5d0*/  ISETP.LT.AND P2, PT, R29, UR73, !P2 ;  /* 0x000000491d007c0c */ /* 0x000fe4000d741270 */
[----:B------:R-:W-:Y:S01]  /*9a5e0*/  ISETP.LT.AND P1, PT, R25, UR42, !P3 ;  /* 0x0000002a19007c0c */ /* 0x000fe2000df21270 */
[----:B------:R-:W-:Y:S01]  /*9a5f0*/  IMAD.WIDE R4, R6, 0x2, R12 ;  /* 0x0000000206047825 */ /* 0x000fe200078e020c */
[----:B------:R-:W-:Y:S01]  /*9a600*/  ISETP.LT.AND P4, PT, R26, UR47, !P3 ;  /* 0x0000002f1a007c0c */ /* 0x000fe2000df81270 */
[----:B------:R-:W0:Y:S02]  /*9a610*/  LDCU UR68, c[0x0][0x398] ;  /* 0x00007300ff4477ac */ /* 0x000e240008000800 */
[C---:B------:R-:W-:Y:S01]  /*9a620*/  VIADD R0, R6.reuse, UR29 ;  /* 0x0000001d06007c36 */ /* 0x040fe20008000000 */
[----:B------:R1:W-:Y:S01]  /*9a630*/  @P5 STG.E.U16 desc[UR8][R8.64], R3 ;  /* 0x0000000308005986 */ /* 0x0003e2000c101508 */
[----:B------:R-:W-:Y:S01]  /*9a640*/  IMAD.WIDE R6, R6, 0x2, R16 ;  /* 0x0000000206067825 */ /* 0x000fe200078e0210 */
[----:B------:R-:W0:Y:S02]  /*9a650*/  LDCU UR73, c[0x0][0x398] ;  /* 0x00007300ff4977ac */ /* 0x000e240008000800 */
[----:B------:R4:W-:Y:S01]  /*9a660*/  @P6 STG.E.U16 desc[UR8][R4.64], R11 ;  /* 0x0000000b04006986 */ /* 0x0009e2000c101508 */
[----:B------:R-:W-:Y:S01]  /*9a670*/  ISETP.LT.AND P5, PT, R27, UR65, !P3 ;  /* 0x000000411b007c0c */ /* 0x000fe2000dfa1270 */
[----:B------:R-:W0:Y:S01]  /*9a680*/  LDCU UR42, c[0x0][0x39c] ;  /* 0x00007380ff2a77ac */ /* 0x000e220008000800 */
[----:B------:R-:W0:Y:S01]  /*9a690*/  LDCU UR69, c[0x0][0x3b8] ;  /* 0x00007700ff4577ac */ /* 0x000e220008000800 */
[----:B-1----:R-:W-:Y:S01]  /*9a6a0*/  VIADD R8, R28, 0x29 ;  /* 0x000000291c087836 */ /* 0x002fe20000000000 */
[----:B------:R-:W-:Y:S01]  /*9a6b0*/  PRMT R9, R11, 0x7632, R9 ;  /* 0x000076320b097816 */ /* 0x000fe20000000009 */
[C---:B------:R-:W-:Y:S01]  /*9a6c0*/  VIADD R3, R0.reuse, UR25 ;  /* 0x0000001900037c36 */ /* 0x040fe20008000000 */
[----:B------:R-:W1:Y:S01]  /*9a6d0*/  LDCU UR29, c[0x0][0x398] ;  /* 0x00007300ff1d77ac */ /* 0x000e620008000800 */
[----:B----4-:R-:W-:Y:S01]  /*9a6e0*/  IMAD.WIDE R4, R0, 0x2, R18 ;  /* 0x0000000200047825 */ /* 0x010fe200078e0212 */
[----:B------:R-:W-:Y:S01]  /*9a6f0*/  ISETP.GE.AND P6, PT, R8, UR66, PT ;  /* 0x0000004208007c0c */ /* 0x000fe2000bfc6270 */
[----:B------:R4:W-:Y:S01]  /*9a700*/  @P2 STG.E.U16 desc[UR8][R6.64], R9 ;  /* 0x0000000906002986 */ /* 0x0009e2000c101508 */
[----:B------:R-:W-:Y:S01]  /*9a710*/  PRMT R8, R22, 0x7632, R8 ;  /* 0x0000763216087816 */ /* 0x000fe20000000008 */
[----:B------:R-:W0:Y:S02]  /*9a720*/  LDCU UR47, c[0x0][0x398] ;  /* 0x00007300ff2f77ac */ /* 0x000e240008000800 */
[----:B------:R1:W-:Y:S01]  /*9a730*/  @P1 STG.E.U16 desc[UR8][R4.64], R22 ;  /* 0x0000001604001986 */ /* 0x0003e2000c101508 */
[----:B------:R-:W-:Y:S01]  /*9a740*/  ISETP.LT.AND P3, PT, R29, UR70, !P3 ;  /* 0x000000461d007c0c */ /* 0x000fe2000df61270 */
[----:B------:R-:W0:Y:S01]  /*9a750*/  LDCU UR65, c[0x0][0x398] ;  /* 0x00007300ff4177ac */ /* 0x000e220008000800 */
[----:B------:R-:W0:Y:S01]  /*9a760*/  LDCU UR25, c[0x0][0x398] ;  /* 0x00007300ff1977ac */ /* 0x000e220008000800 */
[----:B----4-:R-:W-:Y:S01]  /*9a770*/  IMAD.WIDE R6, R0, 0x2, R14 ;  /* 0x0000000200067825 */ /* 0x010fe200078e020e */
[----:B------:R-:W4:Y:S01]  /*9a780*/  LDCU UR66, c[0x0][0x3b8] ;  /* 0x00007700ff4277ac */ /* 0x000f220008000800 */
[----:B-1----:R-:W4:Y:S01]  /*9a790*/  LDL.LU R22, [R1+0x330] ;  /* 0x0003300001167983 */ /* 0x002f220000300800 */
[----:B------:R-:W-:Y:S01]  /*9a7a0*/  ISETP.LT.AND P2, PT, R25, UR43, !P6 ;  /* 0x0000002b19007c0c */ /* 0x000fe2000f741270 */
[----:B------:R-:W-:Y:S01]  /*9a7b0*/  VIADD R5, R28, 0x2a ;  /* 0x0000002a1c057836 */ /* 0x000fe20000000000 */
[----:B------:R-:W-:Y:S01]  /*9a7c0*/  ISETP.LT.AND P1, PT, R26, UR32, !P6 ;  /* 0x000000201a007c0c */ /* 0x000fe2000f721270 */
[----:B------:R1:W-:Y:S01]  /*9a7d0*/  @P4 STG.E.U16 desc[UR8][R6.64], R8 ;  /* 0x0000000806004986 */ /* 0x0003e2000c101508 */
[----:B------:R-:W-:Y:S01]  /*9a7e0*/  VIADD R4, R3, UR20 ;  /* 0x0000001403047c36 */ /* 0x000fe20008000000 */
[----:B------:R-:W0:Y:S01]  /*9a7f0*/  LDCU UR70, c[0x0][0x398] ;  /* 0x00007300ff4677ac */ /* 0x000e220008000800 */
[----:B------:R-:W0:Y:S01]  /*9a800*/  LDCU UR43, c[0x0][0x39c] ;  /* 0x00007380ff2b77ac */ /* 0x000e220008000800 */
[----:B------:R-:W0:Y:S01]  /*9a810*/  LDCU UR32, c[0x0][0x398] ;  /* 0x00007300ff2077ac */ /* 0x000e220008000800 */
[----:B-1----:R-:W-:-:S04]  /*9a820*/  IMAD.WIDE R6, R0, 0x2, R12 ;  /* 0x0000000200067825 */ /* 0x002fc800078e020c */
[----:B------:R-:W-:Y:S01]  /*9a830*/  IMAD.WIDE R8, R0, 0x2, R16 ;  /* 0x0000000200087825 */ /* 0x000fe200078e0210 */
[----:B------:R-:W-:Y:S01]  /*9a840*/  ISETP.LT.AND P4, PT, R27, UR62, !P6 ;  /* 0x0000003e1b007c0c */ /* 0x000fe2000f781270 */
[----:B------:R-:W1:Y:S01]  /*9a850*/  LDCU UR62, c[0x0][0x398] ;  /* 0x00007300ff3e77ac */ /* 0x000e620008000800 */
[----:B------:R-:W0:Y:S01]  /*9a860*/  LDCU UR20, c[0x0][0x398] ;  /* 0x00007300ff1477ac */ /* 0x000e220008000800 */
[----:B--2---:R-:W-:Y:S01]  /*9a870*/  PRMT R0, R23, 0x7632, R0 ;  /* 0x0000763217007816 */ /* 0x004fe20000000000 */
[----:B------:R2:W-:Y:S04]  /*9a880*/  @P5 STG.E.U16 desc[UR8][R6.64], R23 ;  /* 0x0000001706005986 */ /* 0x0005e8000c101508 */
[----:B--2---:R-:W2:Y:S01]  /*9a890*/  LDL.LU R23, [R1+0x364] ;  /* 0x0003640001177983 */ /* 0x004ea20000300800 */
[----:B------:R-:W-:-:S03]  /*9a8a0*/  IMAD.WIDE R6, R3, 0x2, R18 ;  /* 0x0000000203067825 */ /* 0x000fc600078e0212 */
[----:B------:R0:W-:Y:S04]  /*9a8b0*/  @P3 STG.E.U16 desc[UR8][R8.64], R0 ;  /* 0x0000000008003986 */ /* 0x0001e8000c101508 */
[----:B---3--:R3:W-:Y:S01]  /*9a8c0*/  @P2 STG.E.U16 desc[UR8][R6.64], R24 ;  /* 0x0000001806002986 */ /* 0x0087e2000c101508 */
[----:B0-----:R-:W-:-:S03]  /*9a8d0*/  PRMT R0, R24, 0x7632, R0 ;  /* 0x0000763218007816 */ /* 0x001fc60000000000 */
[----:B---3--:R-:W3:Y:S01]  /*9a8e0*/  LDL.LU R24, [R1+0x354] ;  /* 0x0003540001187983 */ /* 0x008ee20000300800 */
[----:B------:R-:W-:Y:S01]  /*9a8f0*/  IMAD.WIDE R8, R3, 0x2, R14 ;  /* 0x0000000203087825 */ /* 0x000fe200078e020e */
[----:B------:R-:W-:Y:S01]  /*9a900*/  ISETP.GE.AND P5, PT, R5, UR63, PT ;  /* 0x0000003f05007c0c */ /* 0x000fe2000bfa6270 */
[----:B------:R-:W0:Y:S02]  /*9a910*/  LDCU UR63, c[0x0][0x3b8] ;  /* 0x00007700ff3f77ac */ /* 0x000e240008000800 */
[----:B------:R-:W-:Y:S01]  /*9a920*/  IMAD.WIDE R6, R3, 0x2, R12 ;  /* 0x0000000203067825 */ /* 0x000fe200078e020c */
[----:B------:R-:W-:Y:S01]  /*9a930*/  ISETP.LT.AND P6, PT, R29, UR67, !P6 ;  /* 0x000000431d007c0c */ /* 0x000fe2000f7c1270 */
[----:B------:R1:W-:Y:S01]  /*9a940*/  @P1 STG.E.U16 desc[UR8][R8.64], R0 ;  /* 0x0000000008001986 */ /* 0x0003e2000c101508 */
[----:B------:R-:W-:Y:S01]  /*9a950*/  ISETP.LT.AND P3, PT, R25, UR40, !P5 ;  /* 0x0000002819007c0c */ /* 0x000fe2000ef61270 */
[----:B------:R-:W-:Y:S01]  /*9a960*/  VIADD R5, R28, 0x2b ;  /* 0x0000002b1c057836 */ /* 0x000fe20000000000 */
[----:B------:R-:W-:Y:S01]  /*9a970*/  ISETP.LT.AND P2, PT, R26, UR44, !P5 ;  /* 0x0000002c1a007c0c */ /* 0x000fe2000ef41270 */
[----:B------:R-:W0:Y:S01]  /*9a980*/  LDCU UR67, c[0x0][0x398] ;  /* 0x00007300ff4377ac */ /* 0x000e220008000800 */
[----:B-1----:R-:W-:Y:S01]  /*9a990*/  IMAD.WIDE R8, R3, 0x2, R16 ;  /* 0x0000000203087825 */ /* 0x002fe200078e0210 */
[----:B------:R-:W-:Y:S01]  /*9a9a0*/  ISETP.LT.AND P1, PT, R27, UR24, !P5 ;  /* 0x000000181b007c0c */ /* 0x000fe2000ef21270 */
[----:B------:R-:W1:Y:S02]  /*9a9b0*/  LDCU UR40, c[0x0][0x39c] ;  /* 0x00007380ff2877ac */ /* 0x000e640008000800 */
[----:B------:R-:W-:Y:S01]  /*9a9c0*/  VIADD R0, R4, UR64 ;  /* 0x0000004004007c36 */ /* 0x000fe20008000000 */
[----:B------:R-:W0:Y:S01]  /*9a9d0*/  LDCU UR44, c[0x0][0x398] ;  /* 0x00007300ff2c77ac */ /* 0x000e220008000800 */
[----:B----4-:R-:W-:Y:S01]  /*9a9e0*/  PRMT R3, R22, 0x7632, R3 ;  /* 0x0000763216037816 */ /* 0x010fe20000000003 */
[----:B------:R4:W-:Y:S01]  /*9a9f0*/  @P4 STG.E.U16 desc[UR8][R6.64], R22 ;  /* 0x0000001606004986 */ /* 0x0009e2000c101508 */
[----:B------:R-:W-:Y:S01]  /*9aa00*/  ISETP.LT.AND P5, PT, R29, UR77, !P5 ;  /* 0x0000004d1d007c0c */ /* 0x000fe2000efa1270 */
[----:B------:R-:W0:Y:S01]  /*9aa10*/  LDCU UR24, c[0x0][0x398] ;  /* 0x00007300ff1877ac */ /* 0x000e220008000800 */
[----:B------:R-:W0:Y:S01]  /*9aa20*/  LDCU UR64, c[0x0][0x398] ;  /* 0x00007300ff4077ac */ /* 0x000e220008000800 */
[----:B----4-:R-:W4:Y:S01]  /*9aa30*/  LDL.LU R22, [R1+0x344] ;  /* 0x0003440001167983 */ /* 0x010f220000300800 */
[C---:B------:R-:W-:Y:S01]  /*9aa40*/  IMAD.WIDE R6, R4.reuse, 0x2, R18 ;  /* 0x0000000204067825 */ /* 0x040fe200078e0212 */
[----:B------:R-:W-:Y:S01]  /*9aa50*/  ISETP.GE.AND P4, PT, R5, UR33, PT ;  /* 0x0000002105007c0c */ /* 0x000fe2000bf86270 */
[----:B------:R-:W0:Y:S01]  /*9aa60*/  LDCU UR77, c[0x0][0x398] ;  /* 0x00007300ff4d77ac */ /* 0x000e220008000800 */
[----:B------:R1:W-:Y:S01]  /*9aa70*/  @P6 STG.E.U16 desc[UR8][R8.64], R3 ;  /* 0x0000000308006986 */ /* 0x0003e2000c101508 */
[----:B------:R-:W0:Y:S01]  /*9aa80*/  LDCU UR33, c[0x0][0x3b8] ;  /* 0x00007700ff2177ac */ /* 0x000e220008000800 */
[C---:B-1----:R-:W-:Y:S01]  /*9aa90*/  IMAD.WIDE R8, R4.reuse, 0x2, R14 ;  /* 0x0000000204087825 */ /* 0x042fe200078e020e */
[----:B--2---:R-:W-:Y:S01]  /*9aaa0*/  PRMT R3, R23, 0x7632, R3 ;  /* 0x0000763217037816 */ /* 0x004fe20000000003 */
[----:B------:R1:W-:Y:S04]  /*9aab0*/  @P3 STG.E.U16 desc[UR8][R6.64], R23 ;  /* 0x0000001706003986 */ /* 0x0003e8000c101508 */
[----:B-1----:R-:W2:Y:S01]  /*9aac0*/  LDL.LU R23, [R1+0x334] ;  /* 0x0003340001177983 */ /* 0x002ea20000300800 */
[----:B------:R-:W-:-:S03]  /*9aad0*/  IMAD.WIDE R6, R4, 0x2, R12 ;  /* 0x0000000204067825 */ /* 0x000fc600078e020c */
[----:B------:R1:W-:Y:S04]  /*9aae0*/  @P2 STG.E.U16 desc[UR8][R8.64], R3 ;  /* 0x0000000308002986 */ /* 0x0003e8000c101508 */
[----:B---3--:R3:W-:Y:S01]  /*9aaf0*/  @P1 STG.E.U16 desc[UR8][R6.64], R24 ;  /* 0x0000001806001986 */ /* 0x0087e2000c101508 */
[----:B-1----:R-:W-:-:S03]  /*9ab00*/  PRMT R9, R24, 0x7632, R9 ;  /* 0x0000763218097816 */ /* 0x002fc60000000009 */
[----:B---3--:R-:W3:Y:S01]  /*9ab10*/  LDL.LU R24, [R1+0x368] ;  /* 0x0003680001187983 */ /* 0x008ee20000300800 */
[----:B------:R-:W-:Y:S01]  /*9ab20*/  ISETP.LT.AND P6, PT, R25, UR60, !P4 ;  /* 0x0000003c19007c0c */ /* 0x000fe2000e7c1270 */
[----:B------:R-:W-:Y:S01]  /*9ab30*/  IMAD.WIDE R4, R4, 0x2, R16 ;  /* 0x0000000204047825 */ /* 0x000fe200078e0210 */
[----:B------:R-:W-:Y:S01]  /*9ab40*/  ISETP.LT.AND P3, PT, R26, UR41, !P4 ;  /* 0x000000291a007c0c */ /* 0x000fe2000e761270 */
[----:B------:R-:W1:Y:S02]  /*9ab50*/  LDCU UR60, c[0x0][0x39c] ;  /* 0x00007380ff3c77ac */ /* 0x000e640008000800 */
[----:B------:R-:W-:Y:S01]  /*9ab60*/  VIADD R8, R28, 0x2c ;  /* 0x0000002c1c087836 */ /* 0x000fe20000000000 */
[----:B------:R0:W-:Y:S01]  /*9ab70*/  @P5 STG.E.U16 desc[UR8][R4.64], R9 ;  /* 0x0000000904005986 */ /* 0x0001e2000c101508 */
[----:B------:R-:W-:Y:S01]  /*9ab80*/  ISETP.LT.AND P2, PT, R27, UR27, !P4 ;  /* 0x0000001b1b007c0c */ /* 0x000fe2000e741270 */
[----:B------:R-:W-:Y:S01]  /*9ab90*/  IMAD.WIDE R6, R0, 0x2, R14 ;  /* 0x0000000200067825 */ /* 0x000fe200078e020e */
[----:B------:R-:W1:Y:S01]  /*9aba0*/  LDCU UR41, c[0x0][0x398] ;  /* 0x00007300ff2977ac */ /* 0x000e620008000800 */
[----:B------:R-:W-:-:S02]  /*9abb0*/  ISETP.GE.AND P1, PT, R8, UR6, PT ;  /* 0x0000000608007c0c */ /* 0x000fc4000bf26270 */
[----:B0-----:R-:W-:-:S04]  /*9abc0*/  IMAD.WIDE R4, R0, 0x2, R18 ;  /* 0x0000000200047825 */ /* 0x001fc800078e0212 */
[----:B------:R-:W-:Y:S01]  /*9abd0*/  VIADD R3, R0, UR61 ;  /* 0x0000003d00037c36 */ /* 0x000fe20008000000 */
[----:B------:R-:W0:Y:S01]  /*9abe0*/  LDCU UR27, c[0x0][0x398] ;  /* 0x00007300ff1b77ac */ /* 0x000e220008000800 */
[----:B----4-:R-:W-:Y:S01]  /*9abf0*/  PRMT R8, R22, 0x7632, R8 ;  /* 0x0000763216087816 */ /* 0x010fe20000000008 */
[----:B------:R4:W-:Y:S01]  /*9ac00*/  @P6 STG.E.U16 desc[UR8][R4.64], R22 ;  /* 0x0000001604006986 */ /* 0x0009e2000c101508 */
[----:B------:R-:W-:Y:S01]  /*9ac10*/  ISETP.LT.AND P4, PT, R29, UR57, !P4 ;  /* 0x000000391d007c0c */ /* 0x000fe2000e781270 */
[----:B------:R-:W-:Y:S01]  /*9ac20*/  VIADD R9, R28, 0x2d ;  /* 0x0000002d1c097836 */ /* 0x000fe20000000000 */
[----:B------:R-:W-:Y:S01]  /*9ac30*/  ISETP.LT.AND P5, PT, R25, UR58, !P1 ;  /* 0x0000003a19007c0c */ /* 0x000fe2000cfa1270 */
[----:B------:R0:W-:Y:S01]  /*9ac40*/  @P3 STG.E.U16 desc[UR8][R6.64], R8 ;  /* 0x0000000806003986 */ /* 0x0001e2000c101508 */
[----:B------:R-:W1:Y:S01]  /*9ac50*/  LDCU UR61, c[0x0][0x398] ;  /* 0x00007300ff3d77ac */ /* 0x000e620008000800 */
[----:B------:R-:W1:Y:S02]  /*9ac60*/  LDCU UR6, c[0x0][0x3b8] ;  /* 0x00007700ff0677ac */ /* 0x000e640008000800 */
[----:B----4-:R-:W4:Y:S01]  /*9ac70*/  LDL.LU R22, [R1+0x358] ;  /* 0x0003580001167983 */ /* 0x010f220000300800 */
[----:B------:R-:W-:Y:S01]  /*9ac80*/  IMAD.WIDE R4, R0, 0x2, R12 ;  /* 0x0000000200047825 */ /* 0x000fe200078e020c */
[----:B------:R-:W-:Y:S01]  /*9ac90*/  ISETP.LT.AND P6, PT, R26, UR38, !P1 ;  /* 0x000000261a007c0c */ /* 0x000fe2000cfc1270 */
[----:B------:R-:W1:Y:S02]  /*9aca0*/  LDCU UR57, c[0x0][0x398] ;  /* 0x00007300ff3977ac */ /* 0x000e640008000800 */
[----:B0-----:R-:W-:Y:S01]  /*9acb0*/  IMAD.WIDE R6, R0, 0x2, R16 ;  /* 0x0000000200067825 */ /* 0x001fe200078e0210 */
[----:B------:R-:W-:Y:S01]  /*9acc0*/  ISETP.LT.AND P3, PT, R27, UR30, !P1 ;  /* 0x0000001e1b007c0c */ /* 0x000fe2000cf61270 */
[----:B------:R-:W0:Y:S02]  /*9acd0*/  LDCU UR58, c[0x0][0x39c] ;  /* 0x00007380ff3a77ac */ /* 0x000e240008000800 */
[----:B------:R-:W-:Y:S01]  /*9ace0*/  VIADD R8, R3, UR59 ;  /* 0x0000003b03087c36 */ /* 0x000fe20008000000 */
[----:B------:R-:W0:Y:S01]  /*9acf0*/  LDCU UR38, c[0x0][0x398] ;  /* 0x00007300ff2677ac */ /* 0x000e220008000800 */
[----:B--2---:R-:W-:Y:S01]  /*9ad00*/  PRMT R0, R23, 0x7632, R0 ;  /* 0x0000763217007816 */ /* 0x004fe20000000000 */
[----:B------:R2:W-:Y:S01]  /*9ad10*/  @P2 STG.E.U16 desc[UR8][R4.64], R23 ;  /* 0x0000001704002986 */ /* 0x0005e2000c101508 */
[----:B------:R-:W-:Y:S01]  /*9ad20*/  ISETP.LT.AND P1, PT, R29, UR54, !P1 ;  /* 0x000000361d007c0c */ /* 0x000fe2000cf21270 */
[----:B------:R-:W0:Y:S01]  /*9ad30*/  LDCU UR30, c[0x0][0x398] ;  /* 0x00007300ff1e77ac */ /* 0x000e220008000800 */
[----:B------:R-:W0:Y:S01]  /*9ad40*/  LDCU UR59, c[0x0][0x398] ;  /* 0x00007300ff3b77ac */ /* 0x000e220008000800 */
[----:B--2---:R-:W2:Y:S01]  /*9ad50*/  LDL.LU R23, [R1+0x348] ;  /* 0x0003480001177983 */ /* 0x004ea20000300800 */
[----:B------:R-:W-:Y:S01]  /*9ad60*/  IMAD.WIDE R4, R3, 0x2, R18 ;  /* 0x0000000203047825 */ /* 0x000fe200078e0212 */
[----:B------:R-:W-:Y:S01]  /*9ad70*/  ISETP.GE.AND P2, PT, R9, UR39, PT ;  /* 0x0000002709007c0c */ /* 0x000fe2000bf46270 */
[----:B------:R-:W0:Y:S01]  /*9ad80*/  LDCU UR54, c[0x0][0x398] ;  /* 0x00007300ff3677ac */ /* 0x000e220008000800 */
[----:B------:R1:W-:Y:S01]  /*9ad90*/  @P4 STG.E.U16 desc[UR8][R6.64], R0 ;  /* 0x0000000006004986 */ /* 0x0003e2000c101508 */
[----:B------:R-:W-:Y:S01]  /*9ada0*/  VIADD R9, R28, 0x2e ;  /* 0x0000002e1c097836 */ /* 0x000fe20000000000 */
[----:B------:R-:W0:Y:S02]  /*9adb0*/  LDCU UR39, c[0x0][0x3b8] ;  /* 0x00007700ff2777ac */ /* 0x000e240008000800 */
[----:B---3--:R3:W-:Y:S01]  /*9adc0*/  @P5 STG.E.U16 desc[UR8][R4.64], R24 ;  /* 0x0000001804005986 */ /* 0x0087e2000c101508 */
[----:B-1----:R-:W-:-:S03]  /*9add0*/  PRMT R0, R24, 0x7632, R0 ;  /* 0x0000763218007816 */ /* 0x002fc60000000000 */
[----:B---3--:R-:W3:Y:S01]  /*9ade0*/  LDL.LU R24, [R1+0x338] ;  /* 0x0003380001187983 */ /* 0x008ee20000300800 */
[----:B------:R-:W-:Y:S01]  /*9adf0*/  IMAD.WIDE R6, R3, 0x2, R14 ;  /* 0x0000000203067825 */ /* 0x000fe200078e020e */
[----:B------:R-:W-:Y:S01]  /*9ae00*/  ISETP.LT.AND P4, PT, R25, UR55, !P2 ;  /* 0x0000003719007c0c */ /* 0x000fe2000d781270 */
[----:B------:R-:W1:Y:S02]  /*9ae10*/  LDCU UR55, c[0x0][0x39c] ;  /* 0x00007380ff3777ac */ /* 0x000e640008000800 */
[C---:B------:R-:W-:Y:S01]  /*9ae20*/  IMAD.WIDE R4, R3.reuse, 0x2, R12 ;  /* 0x0000000203047825 */ /* 0x040fe200078e020c */
[----:B------:R0:W-:Y:S03]  /*9ae30*/  @P6 STG.E.U16 desc[UR8][R6.64], R0 ;  /* 0x0000000006006986 */ /* 0x0001e6000c101508 */
[----:B0-----:R-:W-:Y:S01]  /*9ae40*/  IMAD.WIDE R6, R3, 0x2, R16 ;  /* 0x0000000203067825 */ /* 0x001fe200078e0210 */
[----:B------:R-:W-:Y:S01]  /*9ae50*/  ISETP.LT.AND P5, PT, R26, UR22, !P2 ;  /* 0x000000161a007c0c */ /* 0x000fe2000d7a1270 */
[----:B------:R-:W0:Y:S01]  /*9ae60*/  LDCU UR22, c[0x0][0x398] ;  /* 0x00007300ff1677ac */ /* 0x000e220008000800 */
[----:B----4-:R-:W-:Y:S01]  /*9ae70*/  PRMT R3, R22, 0x7632, R3 ;  /* 0x0000763216037816 */ /* 0x010fe20000000003 */
[----:B------:R4:W-:Y:S04]  /*9ae80*/  @P3 STG.E.U16 desc[UR8][R4.64], R22 ;  /* 0x0000001604003986 */ /* 0x0009e8000c101508 */
[----:B----4-:R-:W4:Y:S01]  /*9ae90*/  LDL.LU R22, [R1+0x36c] ;  /* 0x00036c0001167983 */ /* 0x010f220000300800 */
[----:B------:R-:W-:-:S03]  /*9aea0*/  IMAD.WIDE R4, R8, 0x2, R18 ;  /* 0x0000000208047825 */ /* 0x000fc600078e0212 */
[----:B------:R0:W-:Y:S01]  /*9aeb0*/  @P1 STG.E.U16 desc[UR8][R6.64], R3 ;  /* 0x0000000306001986 */ /* 0x0001e2000c101508 */
[----:B------:R-:W-:Y:S01]  /*9aec0*/  ISETP.LT.AND P6, PT, R27, UR31, !P2 ;  /* 0x0000001f1b007c0c */ /* 0x000fe2000d7c1270 */
[C---:B------:R-:W-:Y:S02]  /*9aed0*/  VIADD R0, R8.reuse, UR56 ;  /* 0x0000003808007c36 */ /* 0x040fe40008000000 */
[C---:B0-----:R-:W-:Y:S01]  /*9aee0*/  IMAD.WIDE R6, R8.reuse, 0x2, R14 ;  /* 0x0000000208067825 */ /* 0x041fe200078e020e */
[----:B--2---:R-:W-:Y:S01]  /*9aef0*/  PRMT R3, R23, 0x7632, R3 ;  /* 0x0000763217037816 */ /* 0x004fe20000000003 */
[----:B------:R0:W-:Y:S01]  /*9af00*/  @P4 STG.E.U16 desc[UR8][R4.64], R23 ;  /* 0x0000001704004986 */ /* 0x0001e2000c101508 */
[----:B------:R-:W-:Y:S01]  /*9af10*/  ISETP.GE.AND P3, PT, R9, UR36, PT ;  /* 0x0000002409007c0c */ /* 0x000fe2000bf66270 */
[----:B------:R-:W2:Y:S01]  /*9af20*/  LDCU UR31, c[0x0][0x398] ;  /* 0x00007300ff1f77ac */ /* 0x000ea20008000800 */
[----:B------:R-:W-:Y:S01]  /*9af30*/  ISETP.LT.AND P2, PT, R29, UR51, !P2 ;  /* 0x000000331d007c0c */ /* 0x000fe2000d741270 */
[----:B------:R-:W1:Y:S01]  /*9af40*/  LDCU UR56, c[0x0][0x398] ;  /* 0x00007300ff3877ac */ /* 0x000e620008000800 */
[----:B0-----:R-:W2:Y:S01]  /*9af50*/  LDL.LU R23, [R1+0x35c] ;  /* 0x00035c0001177983 */ /* 0x001ea20000300800 */
[----:B------:R-:W-:-:S03]  /*9af60*/  IMAD.WIDE R4, R8, 0x2, R12 ;  /* 0x0000000208047825 */ /* 0x000fc600078e020c */
[----:B------:R0:W-:Y:S01]  /*9af70*/  @P5 STG.E.U16 desc[UR8][R6.64], R3 ;  /* 0x0000000306005986 */ /* 0x0001e2000c101508 */
[----:B------:R-:W-:Y:S01]  /*9af80*/  ISETP.LT.AND P1, PT, R25, UR52, !P3 ;  /* 0x0000003419007c0c */ /* 0x000fe2000df21270 */
[----:B------:R-:W-:Y:S01]  /*9af90*/  VIADD R9, R28, 0x2f ;  /* 0x0000002f1c097836 */ /* 0x000fe20000000000 */
[----:B------:R-:W-:Y:S01]  /*9afa0*/  ISETP.LT.AND P4, PT, R26, UR53, !P3 ;  /* 0x000000351a007c0c */ /* 0x000fe2000df81270 */
[----:B---3--:R3:W-:Y:S01]  /*9afb0*/  @P6 STG.E.U16 desc[UR8][R4.64], R24 ;  /* 0x0000001804006986 */ /* 0x0087e2000c101508 */
[----:B------:R-:W1:Y:S01]  /*9afc0*/  LDCU UR51, c[0x0][0x398] ;  /* 0x00007300ff3377ac */ /* 0x000e620008000800 */
[----:B------:R-:W1:Y:S01]  /*9afd0*/  LDCU UR36, c[0x0][0x3b8] ;  /* 0x00007700ff2477ac */ /* 0x000e620008000800 */
[----:B0-----:R-:W-:Y:S01]  /*9afe0*/  IMAD.WIDE R6, R8, 0x2, R16 ;  /* 0x0000000208067825 */ /* 0x001fe200078e0210 */
[----:B------:R-:W-:Y:S01]  /*9aff0*/  PRMT R8, R24, 0x7632, R8 ;  /* 0x0000763218087816 */ /* 0x000fe20000000008 */
[----:B------:R-:W0:Y:S01]  /*9b000*/  LDCU UR52, c[0x0][0x39c] ;  /* 0x00007380ff3477ac */ /* 0x000e220008000800 */
[----:B---3--:R-:W3:Y:S01]  /*9b010*/  LDL.LU R24, [R1+0x34c] ;  /* 0x00034c0001187983 */ /* 0x008ee20000300800 */
[C---:B------:R-:W-:Y:S01]  /*9b020*/  IMAD.WIDE R4, R0.reuse, 0x2, R18 ;  /* 0x0000000200047825 */ /* 0x040fe200078e0212 */
[----:B------:R-:W-:Y:S01]  /*9b030*/  ISETP.LT.AND P5, PT, R27, UR4, !P3 ;  /* 0x000000041b007c0c */ /* 0x000fe2000dfa1270 */
[----:B------:R-:W0:Y:S01]  /*9b040*/  LDCU UR53, c[0x0][0x398] ;  /* 0x00007300ff3577ac */ /* 0x000e220008000800 */
[----:B------:R1:W-:Y:S01]  /*9b050*/  @P2 STG.E.U16 desc[UR8][R6.64], R8 ;  /* 0x0000000806002986 */ /* 0x0003e2000c101508 */
[C---:B------:R-:W-:Y:S01]  /*9b060*/  VIADD R3, R0.reuse, UR76 ;  /* 0x0000004c00037c36 */ /* 0x040fe20008000000 */
[----:B------:R-:W-:Y:S01]  /*9b070*/  ISETP.GE.AND P6, PT, R9, UR49, PT ;  /* 0x0000003109007c0c */ /* 0x000fe2000bfc6270 */
[----:B------:R-:W0:Y:S01]  /*9b080*/  LDCU UR4, c[0x0][0x398] ;  /* 0x00007300ff0477ac */ /* 0x000e220008000800 */
[----:B-1----:R-:W-:Y:S01]  /*9b090*/  IMAD.WIDE R6, R0, 0x2, R14 ;  /* 0x0000000200067825 */ /* 0x002fe200078e020e */
[----:B------:R-:W-:Y:S01]  /*9b0a0*/  ISETP.LT.AND P3, PT, R29, UR37, !P3 ;  /* 0x000000251d007c0c */ /* 0x000fe2000df61270 */
[----:B------:R-:W1:Y:S01]  /*9b0b0*/  LDCU UR37, c[0x0][0x398] ;  /* 0x00007300ff2577ac */ /* 0x000e620008000800 */
[----:B----4-:R-:W-:Y:S01]  /*9b0c0*/  PRMT R8, R22, 0x7632, R8 ;  /* 0x0000763216087816 */ /* 0x010fe20000000008 */
[----:B------:R4:W-:Y:S01]  /*9b0d0*/  @P1 STG.E.U16 desc[UR8][R4.64], R22 ;  /* 0x0000001604001986 */ /* 0x0009e2000c101508 */
[----:B------:R-:W-:Y:S01]  /*9b0e0*/  VIADD R9, R28, 0x30 ;  /* 0x000000301c097836 */ /* 0x000fe20000000000 */
[----:B------:R-:W0:Y:S02]  /*9b0f0*/  LDCU UR76, c[0x0][0x398] ;  /* 0x00007300ff4c77ac */ /* 0x000e240008000800 */
[----:B------:R1:W-:Y:S01]  /*9b100*/  @P4 STG.E.U16 desc[UR8][R6.64], R8 ;  /* 0x0000000806004986 */ /* 0x0003e2000c101508 */
[----:B------:R-:W0:Y:S03]  /*9b110*/  LDCU UR49, c[0x0][0x3b8] ;  /* 0x00007700ff3177ac */ /* 0x000e260008000800 */
[----:B----4-:R-:W4:Y:S01]  /*9b120*/  LDL.LU R22, [R1+0x33c] ;  /* 0x00033c0001167983 */ /* 0x010f220000300800 */
[----:B------:R-:W-:-:S04]  /*9b130*/  IMAD.WIDE R4, R0, 0x2, R12 ;  /* 0x0000000200047825 */ /* 0x000fc800078e020c */
[----:B-1----:R-:W-:Y:S01]  /*9b140*/  IMAD.WIDE R6, R0, 0x2, R16 ;  /* 0x0000000200067825 */ /* 0x002fe200078e0210 */
[----:B------:R-:W-:Y:S01]  /*9b150*/  ISETP.LT.AND P2, PT, R25, UR26, !P6 ;  /* 0x0000001a19007c0c */ /* 0x000fe2000f741270 */
[----:B------:R-:W1:Y:S01]  /*9b160*/  LDCU UR26, c[0x0][0x39c] ;  /* 0x00007380ff1a77ac */ /* 0x000e620008000800 */
        /* <DEDUP_REMOVED lines=8> */
[----:B------:R-:W-:Y:S02]  /*9b1f0*/  ISETP.LT.AND P1, PT, R26, UR74, !P6 ;  /* 0x0000004a1a007c0c */ /* 0x000fe4000f721270 */
[----:B------:R-:W-:Y:S01]  /*9b200*/  ISETP.LT.AND P4, PT, R27, UR48, !P6 ;  /* 0x000000301b007c0c */ /* 0x000fe2000f781270 */
[----:B------:R-:W-:Y:S01]  /*9b210*/  IMAD.WIDE R6, R3, 0x2, R14 ;  /* 0x0000000203067825 */ /* 0x000fe200078e020e */
[----:B------:R-:W-:Y:S01]  /*9b220*/  ISETP.GE.AND P5, PT, R9, UR45, PT ;  /* 0x0000002d09007c0c */ /* 0x000fe2000bfa6270 */
[----:B------:R-:W0:Y:S02]  /*9b230*/  LDCU UR74, c[0x0][0x398] ;  /* 0x00007300ff4a77ac */ /* 0x000e240008000800 */
[----:B------:R-:W-:Y:S01]  /*9b240*/  IMAD.WIDE R4, R3, 0x2, R12 ;  /* 0x0000000203047825 */ /* 0x000fe200078e020c */
[----:B------:R-:W-:Y:S01]  /*9b250*/  ISETP.LT.AND P6, PT, R29, UR34, !P6 ;  /* 0x000000221d007c0c */ /* 0x000fe2000f7c1270 */
[----:B------:R-:W0:Y:S01]  /*9b260*/  LDCU UR48, c[0x0][0x398] ;  /* 0x00007300ff3077ac */ /* 0x000e220008000800 */
[----:B------:R-:W-:Y:S01]  /*9b270*/  ISETP.LT.AND P3, PT, R25, UR50, !P5 ;  /* 0x0000003219007c0c */ /* 0x000fe2000ef61270 */
[----:B------:R-:W-:-:S02]  /*9b280*/  VIADD R8, R3, UR75 ;  /* 0x0000004b03087c36 */ /* 0x000fc40008000000 */
[----:B------:R1:W-:Y:S01]  /*9b290*/  @P1 STG.E.U16 desc[UR8][R6.64], R0 ;  /* 0x0000000006001986 */ /* 0x0003e2000c101508 */
[----:B------:R-:W-:Y:S01]  /*9b2a0*/  ISETP.LT.AND P2, PT, R26, UR71, !P5 ;  /* 0x000000471a007c0c */ /* 0x000fe2000ef41270 */
[----:B------:R-:W-:Y:S01]  /*9b2b0*/  VIADD R9, R28, 0x31 ;  /* 0x000000311c097836 */ /* 0x000fe20000000000 */
[----:B------:R-:W0:Y:S01]  /*9b2c0*/  LDCU UR34, c[0x0][0x398] ;  /* 0x00007300ff2277ac */ /* 0x000e220008000800 */
[----:B------:R-:W0:Y:S01]  /*9b2d0*/  LDCU UR45, c[0x0][0x3b8] ;  /* 0x00007700ff2d77ac */ /* 0x000e220008000800 */
        /* <DEDUP_REMOVED lines=12> */
[----:B------:R-:W-:Y:S01]  /*9b3a0*/  IMAD.WIDE R4, R8, 0x2, R18 ;  /* 0x0000000208047825 */ /* 0x000fe200078e0212 */
[----:B------:R-:W-:Y:S01]  /*9b3b0*/  ISETP.GE.AND P4, PT, R9, UR46, PT ;  /* 0x0000002e09007c0c */ /* 0x000fe2000bf86270 */
[----:B------:R-:W0:Y:S01]  /*9b3c0*/  LDCU UR16, c[0x0][0x398] ;  /* 0x00007300ff1077ac */ /* 0x000e220008000800 */
[----:B------:R1:W-:Y:S01]  /*9b3d0*/  @P6 STG.E.U16 desc[UR8][R6.64], R3 ;  /* 0x0000000306006986 */ /* 0x0003e2000c101508 */
[----:B------:R-:W-:Y:S01]  /*9b3e0*/  VIADD R9, R28, 0x32 ;  /* 0x000000321c097836 */ /* 0x000fe20000000000 */
        /* <DEDUP_REMOVED lines=8> */
[----:B-1----:R-:W-:Y:S01]  /*9b470*/  IMAD.WIDE R6, R8, 0x2, R16 ;  /* 0x0000000208067825 */ /* 0x002fe200078e0210 */
[----:B------:R-:W-:Y:S02]  /*9b480*/  PRMT R8, R24, 0x7632, R8 ;  /* 0x0000763218087816 */ /* 0x000fe40000000008 */
[----:B---3--:R-:W3:Y:S01]  /*9b490*/  LDL.LU R24, [R1+0x324] ;  /* 0x0003240001187983 */ /* 0x008ee20000300800 */
[----:B------:R-:W-:Y:S02]  /*9b4a0*/  ISETP.LT.AND P6, PT, R25, UR35, !P4 ;  /* 0x0000002319007c0c */ /* 0x000fe4000e7c1270 */
[----:B------:R-:W-:Y:S01]  /*9b4b0*/  ISETP.LT.AND P3, PT, R26, UR68, !P4 ;  /* 0x000000441a007c0c */ /* 0x000fe2000e761270 */
[C---:B------:R-:W-:Y:S01]  /*9b4c0*/  IMAD.WIDE R4, R0.reuse, 0x2, R18 ;  /* 0x0000000200047825 */ /* 0x040fe200078e0212 */
[----:B------:R-:W-:Y:S01]  /*9b4d0*/  ISETP.LT.AND P2, PT, R27, UR73, !P4 ;  /* 0x000000491b007c0c */ /* 0x000fe2000e741270 */
[----:B------:R1:W-:Y:S01]  /*9b4e0*/  @P5 STG.E.U16 desc[UR8][R6.64], R8 ;  /* 0x0000000806005986 */ /* 0x0003e2000c101508 */
[----:B------:R-:W-:Y:S01]  /*9b4f0*/  ISETP.GE.AND P1, PT, R9, UR42, PT ;  /* 0x0000002a09007c0c */ /* 0x000fe2000bf26270 */
[----:B------:R-:W0:Y:S01]  /*9b500*/  LDCU UR35, c[0x0][0x39c] ;  /* 0x00007380ff2377ac */ /* 0x000e220008000800 */
[C---:B------:R-:W-:Y:S01]  /*9b510*/  IADD3 R3, PT, PT, R0.reuse, UR69, RZ ;  /* 0x0000004500037c10 */ /* 0x040fe2000fffe0ff */
[----:B------:R-:W0:Y:S01]  /*9b520*/  LDCU UR68, c[0x0][0x398] ;  /* 0x00007300ff4477ac */ /* 0x000e220008000800 */
[----:B------:R-:W0:Y:S01]  /*9b530*/  LDCU UR73, c[0x0][0x398] ;  /* 0x00007300ff4977ac */ /* 0x000e220008000800 */
[----:B-1----:R-:W-:Y:S01]  /*9b540*/  IMAD.WIDE R6, R0, 0x2, R14 ;  /* 0x0000000200067825 */ /* 0x002fe200078e020e */
[----:B----4-:R-:W-:Y:S01]  /*9b550*/  PRMT R8, R22, 0x7632, R8 ;  /* 0x0000763216087816 */ /* 0x010fe20000000008 */
[----:B------:R1:W-:Y:S01]  /*9b560*/  @P6 STG.E.U16 desc[UR8][R4.64], R22 ;  /* 0x0000001604006986 */ /* 0x0003e2000c101508 */
[----:B------:R-:W-:Y:S01]  /*9b570*/  ISETP.LT.AND P4, PT, R29, UR29, !P4 ;  /* 0x0000001d1d007c0c */ /* 0x000fe2000e781270 */
[----:B------:R-:W4:Y:S02]  /*9b580*/  LDCU UR29, c[0x0][0x398] ;  /* 0x00007300ff1d77ac */ /* 0x000f240008000800 */
[----:B------:R0:W-:Y:S01]  /*9b590*/  @P3 STG.E.U16 desc[UR8][R6.64], R8 ;  /* 0x0000000806003986 */ /* 0x0001e2000c101508 */
[----:B------:R-:W-:Y:S01]  /*9b5a0*/  ISETP.LT.AND P5, PT, R25, UR47, !P1 ;  /* 0x0000002f19007c0c */ /* 0x000fe2000cfa1270 */
[----:B------:R-:W2:Y:S01]  /*9b5b0*/  LDCU UR47, c[0x0][0x39c] ;  /* 0x00007380ff2f77ac */ /* 0x000ea20008000800 */
[----:B------:R-:W2:Y:S01]  /*9b5c0*/  LDCU UR69, c[0x0][0x398] ;  /* 0x00007300ff4577ac */ /* 0x000ea20008000800 */
[----:B-1----:R-:W4:Y:S01]  /*9b5d0*/  LDL.LU R22, [R1+0x314] ;  /* 0x0003140001167983 */ /* 0x002f220000300800 */
[----:B------:R-:W1:Y:S01]  /*9b5e0*/  LDCU UR42, c[0x0][0x3b8] ;  /* 0x00007700ff2a77ac */ /* 0x000e620008000800 */
[----:B0-----:R-:W-:-:S04]  /*9b5f0*/  IMAD.WIDE R6, R0, 0x2, R12 ;  /* 0x0000000200067825 */ /* 0x001fc800078e020c */
[----:B------:R-:W-:Y:S01]  /*9b600*/  IMAD.WIDE R8, R0, 0x2, R16 ;  /* 0x0000000200087825 */ /* 0x000fe200078e0210 */
[----:B--2---:R-:W-:Y:S01]  /*9b610*/  PRMT R0, R23, 0x7632, R0 ;  /* 0x0000763217007816 */ /* 0x004fe20000000000 */
[----:B------:R0:W-:Y:S04]  /*9b620*/  @P2 STG.E.U16 desc[UR8][R6.64], R23 ;  /* 0x0000001706002986 */ /* 0x0001e8000c101508 */
[----:B0-----:R-:W2:Y:S01]  /*9b630*/  LDL.LU R23, [R1+0x304] ;  /* 0x0003040001177983 */ /* 0x001ea20000300800 */
[----:B------:R-:W-:-:S03]  /*9b640*/  IMAD.WIDE R6, R3, 0x2, R18 ;  /* 0x0000000203067825 */ /* 0x000fc600078e0212 */
[----:B------:R0:W-:Y:S04]  /*9b650*/  @P4 STG.E.U16 desc[UR8][R8.64], R0 ;  /* 0x0000000008004986 */ /* 0x0001e8000c101508 */
[----:B---3--:R3:W-:Y:S01]  /*9b660*/  @P5 STG.E.U16 desc[UR8][R6.64], R24 ;  /* 0x0000001806005986 */ /* 0x0087e2000c101508 */
[----:B0-----:R-:W-:-:S03]  /*9b670*/  PRMT R0, R24, 0x7632, R0 ;  /* 0x0000763218007816 */ /* 0x001fc60000000000 */
[----:B---3--:R-:W3:Y:S01]  /*9b680*/  LDL.LU R24, [R1+0x2f4] ;  /* 0x0002f40001187983 */ /* 0x008ee20000300800 */
[----:B------:R-:W-:Y:S02]  /*9b690*/  ISETP.LT.AND P6, PT, R26, UR65, !P1 ;  /* 0x000000411a007c0c */ /* 0x000fe4000cfc1270 */
[----:B------:R-:W-:Y:S01]  /*9b6a0*/  ISETP.LT.AND P3, PT, R27, UR70, !P1 ;  /* 0x000000461b007c0c */ /* 0x000fe2000cf61270 */
[----:B------:R-:W-:Y:S02]  /*9b6b0*/  VIADD R5, R28, 0x33 ;  /* 0x000000331c057836 */ /* 0x000fe40000000000 */
[----:B------:R-:W-:Y:S01]  /*9b6c0*/  IMAD.WIDE R8, R3, 0x2, R14 ;  /* 0x0000000203087825 */ /* 0x000fe200078e020e */
[----:B------:R-:W0:Y:S02]  /*9b6d0*/  LDCU UR65, c[0x0][0x398] ;  /* 0x00007300ff4177ac */ /* 0x000e240008000800 */
[----:B------:R-:W-:Y:S01]  /*9b6e0*/  ISETP.GE.AND P2, PT, R5, UR43, PT ;  /* 0x0000002b05007c0c */ /* 0x000fe2000bf46270 */
[----:B------:R-:W-:Y:S01]  /*9b6f0*/  IMAD.WIDE R6, R3, 0x2, R12 ;  /* 0x0000000203067825 */ /* 0x000fe200078e020c */
[----:B------:R-:W-:Y:S01]  /*9b700*/  ISETP.LT.AND P1, PT, R29, UR25, !P1 ;  /* 0x000000191d007c0c */ /* 0x000fe2000cf21270 */
[----:B------:R-:W0:Y:S01]  /*9b710*/  LDCU UR70, c[0x0][0x398] ;  /* 0x00007300ff4677ac */ /* 0x000e220008000800 */
[----:B------:R-:W-:Y:S01]  /*9b720*/  ISETP.LT.AND P4, PT, R25, UR32, !P2 ;  /* 0x0000002019007c0c */ /* 0x000fe2000d781270 */
[----:B------:R1:W-:Y:S01]  /*9b730*/  @P6 STG.E.U16 desc[UR8][R8.64], R0 ;  /* 0x0000000008006986 */ /* 0x0003e2000c101508 */
[C---:B------:R-:W-:Y:S01]  /*9b740*/  VIADD R4, R3.reuse, UR66 ;  /* 0x0000004203047c36 */ /* 0x040fe20008000000 */
[----:B------:R-:W-:Y:S01]  /*9b750*/  ISETP.LT.AND P5, PT, R26, UR62, !P2 ;  /* 0x0000003e1a007c0c */ /* 0x000fe2000d7a1270 */
[----:B------:R-:W-:Y:S01]  /*9b760*/  VIADD R5, R28, 0x34 ;  /* 0x000000341c057836 */ /* 0x000fe20000000000 */
[----:B------:R-:W0:Y:S01]  /*9b770*/  LDCU UR25, c[0x0][0x398] ;  /* 0x00007300ff1977ac */ /* 0x000e220008000800 */
[----:B------:R-:W0:Y:S01]  /*9b780*/  LDCU UR32, c[0x0][0x39c] ;  /* 0x00007380ff2077ac */ /* 0x000e220008000800 */
[----:B-1----:R-:W-:Y:S01]  /*9b790*/  IMAD.WIDE R8, R3, 0x2, R16 ;  /* 0x0000000203087825 */ /* 0x002fe200078e0210 */
[----:B------:R-:W-:Y:S01]  /*9b7a0*/  ISETP.LT.AND P6, PT, R27, UR67, !P2 ;  /* 0x000000431b007c0c */ /* 0x000fe2000d7c1270 */
[----:B------:R-:W1:Y:S01]  /*9b7b0*/  LDCU UR66, c[0x0][0x398] ;  /* 0x00007300ff4277ac */ /* 0x000e620008000800 */
[----:B------:R-:W0:Y:S01]  /*9b7c0*/  LDCU UR43, c[0x0][0x3b8] ;  /* 0x00007700ff2b77ac */ /* 0x000e220008000800 */
[----:B----4-:R4:W-:Y:S01]  /*9b7d0*/  @P3 STG.E.U16 desc[UR8][R6.64], R22 ;  /* 0x0000001606003986 */ /* 0x0109e2000c101508 */
[----:B------:R-:W-:Y:S01]  /*9b7e0*/  PRMT R3, R22, 0x7632, R3 ;  /* 0x0000763216037816 */ /* 0x000fe20000000003 */
[C---:B------:R-:W-:Y:S01]  /*9b7f0*/  VIADD R0, R4.reuse, UR63 ;  /* 0x0000003f04007c36 */ /* 0x040fe20008000000 */
[----:B------:R-:W0:Y:S01]  /*9b800*/  LDCU UR62, c[0x0][0x398] ;  /* 0x00007300ff3e77ac */ /* 0x000e220008000800 */
[----:B------:R-:W0:Y:S01]  /*9b810*/  LDCU UR67, c[0x0][0x398] ;  /* 0x00007300ff4377ac */ /* 0x000e220008000800 */
[----:B----4-:R-:W4:Y:S01]  /*9b820*/  LDL.LU R22, [R1+0x328] ;  /* 0x0003280001167983 */ /* 0x010f220000300800 */
[C---:B------:R-:W-:Y:S01]  /*9b830*/  IMAD.WIDE R6, R4.reuse, 0x2, R18 ;  /* 0x0000000204067825 */ /* 0x040fe200078e0212 */
[----:B------:R-:W-:Y:S01]  /*9b840*/  ISETP.LT.AND P2, PT, R29, UR20, !P2 ;  /* 0x000000141d007c0c */ /* 0x000fe2000d741270 */
[----:B------:R-:W0:Y:S01]  /*9b850*/  LDCU UR20, c[0x0][0x398] ;  /* 0x00007300ff1477ac */ /* 0x000e220008000800 */
[----:B------:R1:W-:Y:S01]  /*9b860*/  @P1 STG.E.U16 desc[UR8][R8.64], R3 ;  /* 0x0000000308001986 */ /* 0x0003e2000c101508 */
[----:B------:R-:W-:Y:S01]  /*9b870*/  ISETP.GE.AND P3, PT, R5, UR40, PT ;  /* 0x0000002805007c0c */ /* 0x000fe2000bf66270 */
[----:B------:R-:W0:Y:S01]  /*9b880*/  LDCU UR40, c[0x0][0x3b8] ;  /* 0x00007700ff2877ac */ /* 0x000e220008000800 */
        /* <DEDUP_REMOVED lines=61> */
[----:B----4-:R-:W-:Y:S01]  /*9bc60*/  PRMT R3, R22, 0x7632, R3 ;  /* 0x0000763216037816 */ /* 0x010fe20000000003 */
[----:B------:R0:W-:Y:S04]  /*9bc70*/  @P4 STG.E.U16 desc[UR8][R4.64], R22 ;  /* 0x0000001604004986 */ /* 0x0001e8000c101508 */
[----:B0-----:R-:W4:Y:S01]  /*9bc80*/  LDL.LU R22, [R1+0x30c] ;  /* 0x00030c0001167983 */ /* 0x001f220000300800 */
[----:B------:R-:W-:-:S03]  /*9bc90*/  IMAD.WIDE R4, R8, 0x2, R18 ;  /* 0x0000000208047825 */ /* 0x000fc600078e0212 */
[----:B------:R0:W-:Y:S01]  /*9bca0*/  @P6 STG.E.U16 desc[UR8][R6.64], R3 ;  /* 0x0000000306006986 */ /* 0x0001e2000c101508 */
[----:B------:R-:W-:Y:S01]  /*9bcb0*/  ISETP.LT.AND P2, PT, R26, UR30, !P5 ;  /* 0x0000001e1a007c0c */ /* 0x000fe2000ef41270 */
[C---:B------:R-:W-:Y:S01]  /*9bcc0*/  VIADD R0, R8.reuse, UR39 ;  /* 0x0000002708007c36 */ /* 0x040fe20008000000 */
[----:B------:R-:W-:Y:S01]  /*9bcd0*/  ISETP.LT.AND P1, PT, R27, UR54, !P5 ;  /* 0x000000361b007c0c */ /* 0x000fe2000ef21270 */
[----:B------:R-:W1:Y:S01]  /*9bce0*/  LDCU UR30, c[0x0][0x398] ;  /* 0x00007300ff1e77ac */ /* 0x000e620008000800 */
[C---:B0-----:R-:W-:Y:S01]  /*9bcf0*/  IMAD.WIDE R6, R8.reuse, 0x2, R14 ;  /* 0x0000000208067825 */ /* 0x041fe200078e020e */
[----:B--2---:R-:W-:Y:S01]  /*9bd00*/  PRMT R3, R23, 0x7632, R3 ;  /* 0x0000763217037816 */ /* 0x004fe20000000003 */
[----:B------:R0:W-:Y:S01]  /*9bd10*/  @P3 STG.E.U16 desc[UR8][R4.64], R23 ;  /* 0x0000001704003986 */ /* 0x0001e2000c101508 */
[----:B------:R-:W-:Y:S01]  /*9bd20*/  ISETP.GE.AND P4, PT, R9, UR55, PT ;  /* 0x0000003709007c0c */ /* 0x000fe2000bf86270 */
[----:B------:R-:W2:Y:S01]  /*9bd30*/  LDCU UR54, c[0x0][0x398] ;  /* 0x00007300ff3677ac */ /* 0x000ea20008000800 */
[----:B------:R-:W1:Y:S01]  /*9bd40*/  LDCU UR39, c[0x0][0x398] ;  /* 0x00007300ff2777ac */ /* 0x000e620008000800 */
[----:B0-----:R-:W2:Y:S01]  /*9bd50*/  LDL.LU R23, [R1+0x2fc] ;  /* 0x0002fc0001177983 */ /* 0x001ea20000300800 */
[----:B------:R-:W-:-:S03]  /*9bd60*/  IMAD.WIDE R4, R8, 0x2, R12 ;  /* 0x0000000208047825 */ /* 0x000fc600078e020c */
[----:B------:R0:W-:Y:S01]  /*9bd70*/  @P2 STG.E.U16 desc[UR8][R6.64], R3 ;  /* 0x0000000306002986 */ /* 0x0001e2000c101508 */
[----:B------:R-:W-:Y:S01]  /*9bd80*/  ISETP.LT.AND P5, PT, R29, UR59, !P5 ;  /* 0x0000003b1d007c0c */ /* 0x000fe2000efa1270 */
[----:B------:R-:W-:Y:S01]  /*9bd90*/  VIADD R9, R28, 0x38 ;  /* 0x000000381c097836 */ /* 0x000fe20000000000 */
[----:B------:R-:W1:Y:S01]  /*9bda0*/  LDCU UR55, c[0x0][0x3b8] ;  /* 0x00007700ff3777ac */ /* 0x000e620008000800 */
[----:B---3--:R3:W-:Y:S01]  /*9bdb0*/  @P1 STG.E.U16 desc[UR8][R4.64], R24 ;  /* 0x0000001804001986 */ /* 0x0087e2000c101508 */
[----:B0-----:R-:W-:Y:S01]  /*9bdc0*/  IMAD.WIDE R6, R8, 0x2, R16 ;  /* 0x0000000208067825 */ /* 0x001fe200078e0210 */
[----:B------:R-:W-:Y:S01]  /*9bdd0*/  PRMT R8, R24, 0x7632, R8 ;  /* 0x0000763218087816 */ /* 0x000fe20000000008 */
[----:B------:R-:W0:Y:S01]  /*9bde0*/  LDCU UR59, c[0x0][0x398] ;  /* 0x00007300ff3b77ac */ /* 0x000e220008000800 */
[----:B---3--:R-:W3:Y:S01]  /*9bdf0*/  LDL.LU R24, [R1+0x2e0] ;  /* 0x0002e00001187983 */ /* 0x008ee20000300800 */
[----:B------:R-:W-:Y:S01]  /*9be00*/  ISETP.LT.AND P6, PT, R25, UR22, !P4 ;  /* 0x0000001619007c0c */ /* 0x000fe2000e7c1270 */
[----:B------:R-:W-:Y:S01]  /*9be10*/  IMAD.WIDE R4, R0, 0x2, R18 ;  /* 0x0000000200047825 */ /* 0x000fe200078e0212 */
[----:B------:R-:W-:-:S03]  /*9be20*/  ISETP.LT.AND P3, PT, R26, UR31, !P4 ;  /* 0x0000001f1a007c0c */ /* 0x000fc6000e761270 */
[----:B------:R1:W-:Y:S01]  /*9be30*/  @P5 STG.E.U16 desc[UR8][R6.64], R8 ;  /* 0x0000000806005986 */ /* 0x0003e2000c101508 */
[----:B------:R-:W-:Y:S01]  /*9be40*/  ISETP.LT.AND P2, PT, R27, UR51, !P4 ;  /* 0x000000331b007c0c */ /* 0x000fe2000e741270 */
[C---:B------:R-:W-:Y:S01]  /*9be50*/  VIADD R3, R0.reuse, UR36 ;  /* 0x0000002400037c36 */ /* 0x040fe20008000000 */
[----:B------:R-:W-:Y:S01]  /*9be60*/  ISETP.GE.AND P1, PT, R9, UR52, PT ;  /* 0x0000003409007c0c */ /* 0x000fe2000bf26270 */
[----:B------:R-:W0:Y:S01]  /*9be70*/  LDCU UR22, c[0x0][0x39c] ;  /* 0x00007380ff1677ac */ /* 0x000e220008000800 */
[----:B------:R-:W0:Y:S01]  /*9be80*/  LDCU UR31, c[0x0][0x398] ;  /* 0x00007300ff1f77ac */ /* 0x000e220008000800 */
[----:B-1----:R-:W-:Y:S01]  /*9be90*/  IMAD.WIDE R6, R0, 0x2, R14 ;  /* 0x0000000200067825 */ /* 0x002fe200078e020e */
[----:B------:R-:W-:Y:S01]  /*9bea0*/  ISETP.LT.AND P4, PT, R29, UR56, !P4 ;  /* 0x000000381d007c0c */ /* 0x000fe2000e781270 */
[----:B------:R-:W1:Y:S01]  /*9beb0*/  LDCU UR51, c[0x0][0x398] ;  /* 0x00007300ff3377ac */ /* 0x000e620008000800 */
[----:B----4-:R-:W-:Y:S01]  /*9bec0*/  PRMT R8, R22, 0x7632, R8 ;  /* 0x0000763216087816 */ /* 0x010fe20000000008 */
[----:B------:R4:W-:Y:S01]  /*9bed0*/  @P6 STG.E.U16 desc[UR8][R4.64], R22 ;  /* 0x0000001604006986 */ /* 0x0009e2000c101508 */
[----:B------:R-:W-:Y:S01]  /*9bee0*/  ISETP.LT.AND P5, PT, R25, UR53, !P1 ;  /* 0x0000003519007c0c */ /* 0x000fe2000cfa1270 */
[----:B------:R-:W-:Y:S01]  /*9bef0*/  VIADD R9, R28, 0x39 ;  /* 0x000000391c097836 */ /* 0x000fe20000000000 */
[----:B------:R-:W0:Y:S01]  /*9bf00*/  LDCU UR56, c[0x0][0x398] ;  /* 0x00007300ff3877ac */ /* 0x000e220008000800 */
[----:B------:R1:W-:Y:S01]  /*9bf10*/  @P3 STG.E.U16 desc[UR8][R6.64], R8 ;  /* 0x0000000806003986 */ /* 0x0003e2000c101508 */
[----:B------:R-:W0:Y:S01]  /*9bf20*/  LDCU UR36, c[0x0][0x398] ;  /* 0x00007300ff2477ac */ /* 0x000e220008000800 */
[----:B------:R-:W0:Y:S02]  /*9bf30*/  LDCU UR52, c[0x0][0x3b8] ;  /* 0x00007700ff3477ac */ /* 0x000e240008000800 */
[----:B----4-:R-:W4:Y:S01]  /*9bf40*/  LDL.LU R22, [R1+0x2d0] ;  /* 0x0002d00001167983 */ /* 0x010f220000300800 */
[----:B------:R-:W-:Y:S01]  /*9bf50*/  IMAD.WIDE R4, R0, 0x2, R12 ;  /* 0x0000000200047825 */ /* 0x000fe200078e020c */
[----:B------:R-:W-:Y:S01]  /*9bf60*/  ISETP.LT.AND P6, PT, R26, UR4, !P1 ;  /* 0x000000041a007c0c */ /* 0x000fe2000cfc1270 */
[----:B------:R-:W0:Y:S02]  /*9bf70*/  LDCU UR53, c[0x0][0x39c] ;  /* 0x00007380ff3577ac */ /* 0x000e240008000800 */
[----:B-1----:R-:W-:Y:S01]  /*9bf80*/  IMAD.WIDE R6, R0, 0x2, R16 ;  /* 0x0000000200067825 */ /* 0x002fe200078e0210 */
        /* <DEDUP_REMOVED lines=11> */
[----:B------:R-:W-:Y:S01]  /*9c040*/  ISETP.LT.AND P1, PT, R29, UR76, !P1 ;  /* 0x0000004c1d007c0c */ /* 0x000fe2000cf21270 */
[----:B------:R-:W-:Y:S01]  /*9c050*/  VIADD R9, R28, 0x3a ;  /* 0x0000003a1c097836 */ /* 0x000fe20000000000 */
[----:B------:R-:W0:Y:S01]  /*9c060*/  LDCU UR26, c[0x0][0x3b8] ;  /* 0x00007700ff1a77ac */ /* 0x000e220008000800 */
[----:B---3--:R3:W-:Y:S01]  /*9c070*/  @P5 STG.E.U16 desc[UR8][R4.64], R24 ;  /* 0x0000001804005986 */ /* 0x0087e2000c101508 */
[----:B-1----:R-:W-:Y:S01]  /*9c080*/  PRMT R0, R24, 0x7632, R0 ;  /* 0x0000763218007816 */ /* 0x002fe20000000000 */
[----:B------:R-:W-:Y:S01]  /*9c090*/  IMAD.WIDE R6, R3, 0x2, R14 ;  /* 0x0000000203067825 */ /* 0x000fe200078e020e */
[----:B------:R-:W-:Y:S01]  /*9c0a0*/  ISETP.LT.AND P4, PT, R25, UR74, !P2 ;  /* 0x0000004a19007c0c */ /* 0x000fe2000d781270 */
[----:B------:R-:W1:Y:S01]  /*9c0b0*/  LDCU UR76, c[0x0][0x398] ;  /* 0x00007300ff4c77ac */ /* 0x000e620008000800 */
[----:B---3--:R-:W3:Y:S01]  /*9c0c0*/  LDL.LU R24, [R1+0x2b0] ;  /* 0x0002b00001187983 */ /* 0x008ee20000300800 */
[C---:B------:R-:W-:Y:S01]  /*9c0d0*/  IMAD.WIDE R4, R3.reuse, 0x2, R12 ;  /* 0x0000000203047825 */ /* 0x040fe200078e020c */
[----:B------:R-:W-:Y:S01]  /*9c0e0*/  ISETP.LT.AND P5, PT, R26, UR48, !P2 ;  /* 0x000000301a007c0c */ /* 0x000fe2000d7a1270 */
[----:B------:R-:W0:Y:S01]  /*9c0f0*/  LDCU UR74, c[0x0][0x39c] ;  /* 0x00007380ff4a77ac */ /* 0x000e220008000800 */
[----:B------:R1:W-:Y:S01]  /*9c100*/  @P6 STG.E.U16 desc[UR8][R6.64], R0 ;  /* 0x0000000006006986 */ /* 0x0003e2000c101508 */
[----:B------:R-:W0:Y:S01]  /*9c110*/  LDCU UR48, c[0x0][0x398] ;  /* 0x00007300ff3077ac */ /* 0x000e220008000800 */
[----:B-1----:R-:W-:Y:S01]  /*9c120*/  IMAD.WIDE R6, R3, 0x2, R16 ;  /* 0x0000000203067825 */ /* 0x002fe200078e0210 */
[----:B----4-:R-:W-:Y:S01]  /*9c130*/  PRMT R3, R22, 0x7632, R3 ;  /* 0x0000763216037816 */ /* 0x010fe20000000003 */
[----:B------:R1:W-:Y:S04]  /*9c140*/  @P3 STG.E.U16 desc[UR8][R4.64], R22 ;  /* 0x0000001604003986 */ /* 0x0003e8000c101508 */
[----:B-1----:R-:W4:Y:S01]  /*9c150*/  LDL.LU R22, [R1+0x2e4] ;  /* 0x0002e40001167983 */ /* 0x002f220000300800 */
[----:B------:R-:W-:-:S03]  /*9c160*/  IMAD.WIDE R4, R8, 0x2, R18 ;  /* 0x0000000208047825 */ /* 0x000fc600078e0212 */
[----:B------:R1:W-:Y:S01]  /*9c170*/  @P1 STG.E.U16 desc[UR8][R6.64], R3 ;  /* 0x0000000306001986 */ /* 0x0003e2000c101508 */
[----:B------:R-:W-:Y:S01]  /*9c180*/  ISETP.LT.AND P6, PT, R27, UR34, !P2 ;  /* 0x000000221b007c0c */ /* 0x000fe2000d7c1270 */
[C---:B------:R-:W-:Y:S02]  /*9c190*/  VIADD R0, R8.reuse, UR45 ;  /* 0x0000002d08007c36 */ /* 0x040fe40008000000 */
[C---:B-1----:R-:W-:Y:S01]  /*9c1a0*/  IMAD.WIDE R6, R8.reuse, 0x2, R14 ;  /* 0x0000000208067825 */ /* 0x042fe200078e020e */
[----:B--2---:R-:W-:Y:S01]  /*9c1b0*/  PRMT R3, R23, 0x7632, R3 ;  /* 0x0000763217037816 */ /* 0x004fe20000000003 */
[----:B------:R1:W-:Y:S01]  /*9c1c0*/  @P4 STG.E.U16 desc[UR8][R4.64], R23 ;  /* 0x0000001704004986 */ /* 0x0003e2000c101508 */
[----:B------:R-:W-:Y:S01]  /*9c1d0*/  ISETP.GE.AND P3, PT, R9, UR50, PT ;  /* 0x0000003209007c0c */ /* 0x000fe2000bf66270 */
[----:B------:R-:W2:Y:S01]  /*9c1e0*/  LDCU UR34, c[0x0][0x398] ;  /* 0x00007300ff2277ac */ /* 0x000ea20008000800 */
[----:B------:R-:W-:Y:S01]  /*9c1f0*/  ISETP.LT.AND P2, PT, R29, UR75, !P2 ;  /* 0x0000004b1d007c0c */ /* 0x000fe2000d741270 */
[----:B------:R-:W0:Y:S01]  /*9c200*/  LDCU UR45, c[0x0][0x398] ;  /* 0x00007300ff2d77ac */ /* 0x000e220008000800 */
[----:B-1----:R-:W2:Y:S01]  /*9c210*/  LDL.LU R23, [R1+0x2d4] ;  /* 0x0002d40001177983 */ /* 0x002ea20000300800 */
[----:B------:R-:W-:-:S03]  /*9c220*/  IMAD.WIDE R4, R8, 0x2, R12 ;  /* 0x0000000208047825 */ /* 0x000fc600078e020c */
[----:B------:R1:W-:Y:S01]  /*9c230*/  @P5 STG.E.U16 desc[UR8][R6.64], R3 ;  /* 0x0000000306005986 */ /* 0x0003e2000c101508 */
[----:B------:R-:W-:Y:S01]  /*9c240*/  ISETP.LT.AND P1, PT, R25, UR71, !P3 ;  /* 0x0000004719007c0c */ /* 0x000fe2000df21270 */
[----:B------:R-:W-:Y:S01]  /*9c250*/  VIADD R9, R28, 0x3b ;  /* 0x0000003b1c097836 */ /* 0x000fe20000000000 */
[----:B------:R-:W-:Y:S01]  /*9c260*/  ISETP.LT.AND P4, PT, R26, UR28, !P3 ;  /* 0x0000001c1a007c0c */ /* 0x000fe2000df81270 */
[----:B---3--:R3:W-:Y:S01]  /*9c270*/  @P6 STG.E.U16 desc[UR8][R4.64], R24 ;  /* 0x0000001804006986 */ /* 0x0087e2000c101508 */
[----:B------:R-:W0:Y:S01]  /*9c280*/  LDCU UR75, c[0x0][0x398] ;  /* 0x00007300ff4b77ac */ /* 0x000e220008000800 */
[----:B------:R-:W0:Y:S01]  /*9c290*/  LDCU UR50, c[0x0][0x3b8] ;  /* 0x00007700ff3277ac */ /* 0x000e220008000800 */
[----:B-1----:R-:W-:Y:S01]  /*9c2a0*/  IMAD.WIDE R6, R8, 0x2, R16 ;  /* 0x0000000208067825 */ /* 0x002fe200078e0210 */
[----:B------:R-:W-:Y:S01]  /*9c2b0*/  PRMT R8, R24, 0x7632, R8 ;  /* 0x0000763218087816 */ /* 0x000fe20000000008 */
[----:B------:R-:W1:Y:S01]  /*9c2c0*/  LDCU UR71, c[0x0][0x39c] ;  /* 0x00007380ff4777ac */ /* 0x000e620008000800 */
[----:B---3--:R-:W3:Y:S01]  /*9c2d0*/  LDL.LU R24, [R1+0x2c4] ;  /* 0x0002c40001187983 */ /* 0x008ee20000300800 */
[C---:B------:R-:W-:Y:S01]  /*9c2e0*/  IMAD.WIDE R4, R0.reuse, 0x2, R18 ;  /* 0x0000000200047825 */ /* 0x040fe200078e0212 */
[----:B------:R-:W-:Y:S01]  /*9c2f0*/  ISETP.LT.AND P5, PT, R27, UR16, !P3 ;  /* 0x000000101b007c0c */ /* 0x000fe2000dfa1270 */
[----:B------:R-:W0:Y:S01]  /*9c300*/  LDCU UR28, c[0x0][0x398] ;  /* 0x00007300ff1c77ac */ /* 0x000e220008000800 */
[----:B------:R1:W-:Y:S01]  /*9c310*/  @P2 STG.E.U16 desc[UR8][R6.64], R8 ;  /* 0x0000000806002986 */ /* 0x0003e2000c101508 */
[----:B------:R-:W-:Y:S01]  /*9c320*/  ISETP.GE.AND P6, PT, R9, UR35, PT ;  /* 0x0000002309007c0c */ /* 0x000fe2000bfc6270 */
[C---:B------:R-:W-:Y:S01]  /*9c330*/  VIADD R3, R0.reuse, UR46 ;  /* 0x0000002e00037c36 */ /* 0x040fe20008000000 */
[----:B------:R-:W-:Y:S01]  /*9c340*/  ISETP.LT.AND P3, PT, R29, UR72, !P3 ;  /* 0x000000481d007c0c */ /* 0x000fe2000df61270 */
[----:B------:R-:W0:Y:S01]  /*9c350*/  LDCU UR16, c[0x0][0x398] ;  /* 0x00007300ff1077ac */ /* 0x000e220008000800 */
[----:B-1----:R-:W-:Y:S01]  /*9c360*/  IMAD.WIDE R6, R0, 0x2, R14 ;  /* 0x0000000200067825 */ /* 0x002fe200078e020e */
[----:B----4-:R-:W-:Y:S01]  /*9c370*/  PRMT R8, R22, 0x7632, R8 ;  /* 0x0000763216087816 */ /* 0x010fe20000000008 */
[----:B------:R1:W-:Y:S01]  /*9c380*/  @P1 STG.E.U16 desc[UR8][R4.64], R22 ;  /* 0x0000001604001986 */ /* 0x0003e2000c101508 */
[----:B------:R-:W-:Y:S01]  /*9c390*/  ISETP.LT.AND P2, PT, R25, UR68, !P6 ;  /* 0x0000004419007c0c */ /* 0x000fe2000f741270 */
[----:B------:R-:W4:Y:S02]  /*9c3a0*/  LDCU UR72, c[0x0][0x398] ;  /* 0x00007300ff4877ac */ /* 0x000f240008000800 */
[----:B------:R0:W-:Y:S01]  /*9c3b0*/  @P4 STG.E.U16 desc[UR8][R6.64], R8 ;  /* 0x0000000806004986 */ /* 0x0001e2000c101508 */
[----:B------:R-:W2:Y:S01]  /*9c3c0*/  LDCU UR46, c[0x0][0x398] ;  /* 0x00007300ff2e77ac */ /* 0x000ea20008000800 */
[----:B------:R-:W2:Y:S02]  /*9c3d0*/  LDCU UR35, c[0x0][0x3b8] ;  /* 0x00007700ff2377ac */ /* 0x000ea40008000800 */
[----:B-1----:R-:W4:Y:S01]  /*9c3e0*/  LDL.LU R22, [R1+0x2b4] ;  /* 0x0002b40001167983 */ /* 0x002f220000300800 */
[----:B------:R-:W-:Y:S01]  /*9c3f0*/  ISETP.LT.AND P1, PT, R26, UR73, !P6 ;  /* 0x000000491a007c0c */ /* 0x000fe2000f721270 */
[----:B------:R-:W-:Y:S01]  /*9c400*/  VIADD R5, R28, 0x3c ;  /* 0x0000003c1c057836 */ /* 0x000fe20000000000 */
[----:B------:R-:W1:Y:S01]  /*9c410*/  LDCU UR68, c[0x0][0x39c] ;  /* 0x00007380ff4477ac */ /* 0x000e620008000800 */
[----:B0-----:R-:W-:-:S04]  /*9c420*/  IMAD.WIDE R6, R0, 0x2, R12 ;  /* 0x0000000200067825 */ /* 0x001fc800078e020c */
[----:B------:R-:W-:Y:S01]  /*9c430*/  IMAD.WIDE R8, R0, 0x2, R16 ;  /* 0x0000000200087825 */ /* 0x000fe200078e0210 */
[----:B------:R-:W-:Y:S01]  /*9c440*/  ISETP.LT.AND P4, PT, R27, UR29, !P6 ;  /* 0x0000001d1b007c0c */ /* 0x000fe2000f781270 */
[----:B------:R-:W0:Y:S01]  /*9c450*/  LDCU UR73, c[0x0][0x398] ;  /* 0x00007300ff4977ac */ /* 0x000e220008000800 */
        /* <DEDUP_REMOVED lines=10> */
[----:B------:R-:W0:Y:S02]  /*9c500*/  LDCU UR42, c[0x0][0x398] ;  /* 0x00007300ff2a77ac */ /* 0x000e240008000800 */
        /* <DEDUP_REMOVED lines=10> */
[----:B------:R-:W-:Y:S01]  /*9c5b0*/  VIADD R5, R28, 0x3d ;  /* 0x0000003d1c057836 */ /* 0x000fe20000000000 */
        /* <DEDUP_REMOVED lines=12> */
[----:B------:R-:W-:Y:S01]  /*9c680*/  ISETP.LT.AND P5, PT, R29, UR66, !P5 ;  /* 0x000000421d007c0c */ /* 0x000fe2000efa1270 */
[----:B------:R-:W2:Y:S01]  /*9c690*/  LDCU UR25, c[0x0][0x398] ;  /* 0x00007300ff1977ac */ /* 0x000ea20008000800 */
[----:B------:R-:W-:Y:S01]  /*9c6a0*/  ISETP.GE.AND P4, PT, R5, UR32, PT ;  /* 0x0000002005007c0c */ /* 0x000fe2000bf86270 */
[----:B------:R-:W0:Y:S01]  /*9c6b0*/  LDCU UR43, c[0x0][0x398] ;  /* 0x00007300ff2b77ac */ /* 0x000e220008000800 */
[----:B-1----:R-:W2:Y:S01]  /*9c6c0*/  LDL.LU R23, [R1+0x2b8] ;  /* 0x0002b80001177983 */ /* 0x002ea20000300800 */
[----:B------:R-:W-:-:S03]  /*9c6d0*/  IMAD.WIDE R6, R4, 0x2, R12 ;  /* 0x0000000204067825 */ /* 0x000fc600078e020c */
[----:B------:R1:W-:Y:S01]  /*9c6e0*/  @P2 STG.E.U16 desc[UR8][R8.64], R3 ;  /* 0x0000000308002986 */ /* 0x0003e2000c101508 */
[----:B------:R-:W0:Y:S03]  /*9c6f0*/  LDCU UR66, c[0x0][0x398] ;  /* 0x00007300ff4277ac */ /* 0x000e260008000800 */
[----:B---3--:R3:W-:Y:S01]  /*9c700*/  @P1 STG.E.U16 desc[UR8][R6.64], R24 ;  /* 0x0000001806001986 */ /* 0x0087e2000c101508 */
[----:B------:R-:W0:Y:S01]  /*9c710*/  LDCU UR32, c[0x0][0x3b8] ;  /* 0x00007700ff2077ac */ /* 0x000e220008000800 */
[----:B-1----:R-:W-:Y:S02]  /*9c720*/  PRMT R9, R24, 0x7632, R9 ;  /* 0x0000763218097816 */ /* 0x002fe40000000009 */
        /* <DEDUP_REMOVED lines=78> */
[----:B------:R-:W-:Y:S02]  /*9cc10*/  ISETP.LT.AND P1, PT, R25, UR30, !P3 ;  /* 0x0000001e19007c0c */ /* 0x000fe4000df21270 */
[----:B------:R-:W-:Y:S01]  /*9cc20*/  ISETP.LT.AND P4, PT, R26, UR54, !P3 ;  /* 0x000000361a007c0c */ /* 0x000fe2000df81270 */
[C---:B------:R-:W-:Y:S01]  /*9cc30*/  IMAD.WIDE R4, R0.reuse, 0x2, R18 ;  /* 0x0000000200047825 */ /* 0x040fe200078e0212 */
[----:B------:R-:W-:Y:S01]  /*9cc40*/  ISETP.LT.AND P5, PT, R27, UR59, !P3 ;  /* 0x0000003b1b007c0c */ /* 0x000fe2000dfa1270 */
[----:B------:R0:W-:Y:S01]  /*9cc50*/  @P2 STG.E.U16 desc[UR8][R6.64], R8 ;  /* 0x0000000806002986 */ /* 0x0001e2000c101508 */
[----:B------:R-:W-:Y:S01]  /*9cc60*/  ISETP.GE.AND P6, PT, R9, UR22, PT ;  /* 0x0000001609007c0c */ /* 0x000fe2000bfc6270 */
[C---:B------:R-:W-:Y:S01]  /*9cc70*/  VIADD R3, R0.reuse, UR55 ;  /* 0x0000003700037c36 */ /* 0x040fe20008000000 */
[----:B------:R-:W-:Y:S01]  /*9cc80*/  ISETP.LT.AND P3, PT, R29, UR39, !P3 ;  /* 0x000000271d007c0c */ /* 0x000fe2000df61270 */
[----:B------:R-:W1:Y:S01]  /*9cc90*/  LDCU UR30, c[0x0][0x39c] ;  /* 0x00007380ff1e77ac */ /* 0x000e620008000800 */
[----:B------:R-:W1:Y:S01]  /*9cca0*/  LDCU UR54, c[0x0][0x398] ;  /* 0x00007300ff3677ac */ /* 0x000e620008000800 */
[----:B0-----:R-:W-:Y:S01]  /*9ccb0*/  IMAD.WIDE R6, R0, 0x2, R14 ;  /* 0x0000000200067825 */ /* 0x001fe200078e020e */
[----:B------:R-:W0:Y:S01]  /*9ccc0*/  LDCU UR59, c[0x0][0x398] ;  /* 0x00007300ff3b77ac */ /* 0x000e220008000800 */
[----:B----4-:R-:W-:Y:S01]  /*9ccd0*/  PRMT R8, R22, 0x7632, R8 ;  /* 0x0000763216087816 */ /* 0x010fe20000000008 */
[----:B------:R4:W-:Y:S01]  /*9cce0*/  @P1 STG.E.U16 desc[UR8][R4.64], R22 ;  /* 0x0000001604001986 */ /* 0x0009e2000c101508 */
[----:B------:R-:W-:Y:S01]  /*9ccf0*/  ISETP.LT.AND P2, PT, R25, UR31, !P6 ;  /* 0x0000001f19007c0c */ /* 0x000fe2000f741270 */
[----:B------:R-:W0:Y:S02]  /*9cd00*/  LDCU UR39, c[0x0][0x398] ;  /* 0x00007300ff2777ac */ /* 0x000e240008000800 */
[----:B------:R1:W-:Y:S01]  /*9cd10*/  @P4 STG.E.U16 desc[UR8][R6.64], R8 ;  /* 0x0000000806004986 */ /* 0x0003e2000c101508 */
[----:B------:R-:W0:Y:S01]  /*9cd20*/  LDCU UR55, c[0x0][0x398] ;  /* 0x00007300ff3777ac */ /* 0x000e220008000800 */
[----:B------:R-:W0:Y:S02]  /*9cd30*/  LDCU UR22, c[0x0][0x3b8] ;  /* 0x00007700ff1677ac */ /* 0x000e240008000800 */
        /* <DEDUP_REMOVED lines=273> */
[----:B------:R-:W-:Y:S02]  /*9de50*/  ISETP.LT.AND P2, PT, R29, UR52, !P2 ;  /* 0x000000341d007c0c */ /* 0x000fe4000d741270 */
[----:B------:R-:W-:Y:S02]  /*9de60*/  ISETP.GE.AND P3, PT, R5, UR4, PT ;  /* 0x0000000405007c0c */ /* 0x000fe4000bf66270 */
[----:B------:R-:W-:Y:S01]  /*9de70*/  IADD3 R0, PT, PT, R4, UR53, RZ ;  /* 0x0000003504007c10 */ /* 0x000fe2000fffe0ff */
[----:B------:R-:W-:Y:S01]  /*9de80*/  VIADD R8, R28, 0x4d ;  /* 0x0000004d1c087836 */ /* 0x000fe20000000000 */
[----:B------:R-:W-:Y:S01]  /*9de90*/  ISETP.LT.AND P1, PT, R25, UR37, !P3 ;  /* 0x0000002519007c0c */ /* 0x000fe2000df21270 */
[----:B------:R-:W-:Y:S01]  /*9dea0*/  IMAD.WIDE R4, R4, 0x2, R16 ;  /* 0x0000000204047825 */ /* 0x000fe200078e0210 */
[----:B------:R-:W-:Y:S01]  /*9deb0*/  ISETP.LT.AND P4, PT, R26, UR76, !P3 ;  /* 0x0000004c1a007c0c */ /* 0x000fe2000df81270 */
[----:B------:R-:W1:Y:S04]  /*9dec0*/  LDCU UR52, c[0x0][0x398] ;  /* 0x00007300ff3477ac */ /* 0x000e680008000800 */
[----:B------:R0:W-:Y:S01]  /*9ded0*/  @P2 STG.E.U16 desc[UR8][R4.64], R9 ;  /* 0x0000000904002986 */ /* 0x0001e2000c101508 */
[----:B------:R-:W-:Y:S01]  /*9dee0*/  ISETP.LT.AND P5, PT, R27, UR49, !P3 ;  /* 0x000000311b007c0c */ /* 0x000fe2000dfa1270 */
[----:B------:R-:W-:Y:S01]  /*9def0*/  IMAD.WIDE R6, R0, 0x2, R14 ;  /* 0x0000000200067825 */ /* 0x000fe200078e020e */
[----:B------:R-:W-:Y:S01]  /*9df00*/  ISETP.GE.AND P6, PT, R8, UR48, PT ;  /* 0x0000003008007c0c */ /* 0x000fe2000bfc6270 */
[----:B------:R-:W1:Y:S02]  /*9df10*/  LDCU UR37, c[0x0][0x39c] ;  /* 0x00007380ff2577ac */ /* 0x000e640008000800 */
[C---:B------:R-:W-:Y:S01]  /*9df20*/  VIADD R3, R0.reuse, UR74 ;  /* 0x0000004a00037c36 */ /* 0x040fe20008000000 */
[----:B------:R-:W1:Y:S01]  /*9df30*/  LDCU UR4, c[0x0][0x3b8] ;  /* 0x00007700ff0477ac */ /* 0x000e620008000800 */
[----:B0-----:R-:W-:Y:S01]  /*9df40*/  IMAD.WIDE R4, R0, 0x2, R18 ;  /* 0x0000000200047825 */ /* 0x001fe200078e0212 */
[----:B------:R-:W0:Y:S03]  /*9df50*/  LDCU UR53, c[0x0][0x398] ;  /* 0x00007300ff3577ac */ /* 0x000e260008000800 */
[----:B------:R-:W-:Y:S01]  /*9df60*/  VIADD R9, R28, 0x4e ;  /* 0x0000004e1c097836 */ /* 0x000fe20000000000 */
[----:B------:R-:W0:Y:S01]  /*9df70*/  LDCU UR76, c[0x0][0x398] ;  /* 0x00007300ff4c77ac */ /* 0x000e220008000800 */
[----:B------:R-:W0:Y:S01]  /*9df80*/  LDCU UR49, c[0x0][0x398] ;  /* 0x00007300ff3177ac */ /* 0x000e220008000800 */
[----:B----4-:R-:W-:Y:S01]  /*9df90*/  PRMT R8, R22, 0x7632, R8 ;  /* 0x0000763216087816 */ /* 0x010fe20000000008 */
[----:B------:R4:W-:Y:S01]  /*9dfa0*/  @P1 STG.E.U16 desc[UR8][R4.64], R22 ;  /* 0x0000001604001986 */ /* 0x0009e2000c101508 */
[----:B------:R-:W-:Y:S01]  /*9dfb0*/  ISETP.LT.AND P3, PT, R29, UR26, !P3 ;  /* 0x0000001a1d007c0c */ /* 0x000fe2000df61270 */
[----:B------:R-:W0:Y:S02]  /*9dfc0*/  LDCU UR26, c[0x0][0x398] ;  /* 0x00007300ff1a77ac */ /* 0x000e240008000800 */
[----:B------:R1:W-:Y:S01]  /*9dfd0*/  @P4 STG.E.U16 desc[UR8][R6.64], R8 ;  /* 0x0000000806004986 */ /* 0x0003e2000c101508 */
[----:B------:R-:W-:Y:S01]  /*9dfe0*/  ISETP.LT.AND P2, PT, R25, UR34, !P6 ;  /* 0x0000002219007c0c */ /* 0x000fe2000f741270 */
[----:B------:R-:W0:Y:S01]  /*9dff0*/  LDCU UR34, c[0x0][0x39c] ;  /* 0x00007380ff2277ac */ /* 0x000e220008000800 */
[----:B------:R-:W0:Y:S01]  /*9e000*/  LDCU UR74, c[0x0][0x398] ;  /* 0x00007300ff4a77ac */ /* 0x000e220008000800 */
[----:B----4-:R-:W4:Y:S01]  /*9e010*/  LDL.LU R22, [R1+0x238] ;  /* 0x0002380001167983 */ /* 0x010f220000300800 */
[C---:B------:R-:W-:Y:S01]  /*9e020*/  IMAD.WIDE R4, R0.reuse, 0x2, R12 ;  /* 0x0000000200047825 */ /* 0x040fe200078e020c */
[----:B------:R-:W0:Y:S03]  /*9e030*/  LDCU UR48, c[0x0][0x3b8] ;  /* 0x00007700ff3077ac */ /* 0x000e260008000800 */
[----:B-1----:R-:W-:Y:S01]  /*9e040*/  IMAD.WIDE R6, R0, 0x2, R16 ;  /* 0x0000000200067825 */ /* 0x002fe200078e0210 */
        /* <DEDUP_REMOVED lines=9> */
[----:B------:R-:W-:Y:S01]  /*9e0e0*/  ISETP.LT.AND P4, PT, R27, UR45, !P6 ;  /* 0x0000002d1b007c0c */ /* 0x000fe2000f781270 */
[----:B------:R-:W-:Y:S01]  /*9e0f0*/  IMAD.WIDE R6, R3, 0x2, R14 ;  /* 0x0000000203067825 */ /* 0x000fe200078e020e */
[----:B------:R-:W-:Y:S01]  /*9e100*/  ISETP.GE.AND P5, PT, R9, UR28, PT ;  /* 0x0000001c09007c0c */ /* 0x000fe2000bfa6270 */
[----:B------:R-:W1:Y:S02]  /*9e110*/  LDCU UR75, c[0x0][0x398] ;  /* 0x00007300ff4b77ac */ /* 0x000e640008000800 */
        /* <DEDUP_REMOVED lines=38> */
[----:B------:R-:W-:Y:S01]  /*9e380*/  ISETP.LT.AND P6, PT, R25, UR29, !P4 ;  /* 0x0000001d19007c0c */ /* 0x000fe2000e7c1270 */
[----:B------:R-:W-:Y:S01]  /*9e390*/  IMAD.WIDE R4, R0, 0x2, R18 ;  /* 0x0000000200047825 */ /* 0x000fe200078e0212 */
[----:B------:R-:W-:Y:S01]  /*9e3a0*/  ISETP.LT.AND P3, PT, R26, UR69, !P4 ;  /* 0x000000451a007c0c */ /* 0x000fe2000e761270 */
        /* <DEDUP_REMOVED lines=418> */
[----:B------:R-:W0:Y:S02]  /*9fdd0*/  LDCU UR4, c[0x0][0x398] ;  /* 0x00007300ff0477ac */ /* 0x000e240008000800 */
[----:B------:R1:W-:Y:S02]  /*9fde0*/  @P1 STG.E.U16 desc[UR8][R6.64], R0 ;  /* 0x0000000006001986 */ /* 0x0003e4000c101508 */
[----:B-1----:R-:W-:Y:S01]  /*9fdf0*/  IMAD.WIDE R6, R3, 0x2, R16 ;  /* 0x0000000203067825 */ /* 0x002fe200078e0210 */
[----:B------:R-:W-:Y:S01]  /*9fe00*/  ISETP.LT.AND P2, PT, R26, UR26, !P5 ;  /* 0x0000001a1a007c0c */ /* 0x000fe2000ef41270 */
[----:B------:R-:W1:Y:S01]  /*9fe10*/  LDCU UR26, c[0x0][0x398] ;  /* 0x00007300ff1a77ac */ /* 0x000e620008000800 */
        /* <DEDUP_REMOVED lines=10> */
[----:B------:R-:W-:Y:S01]  /*9fec0*/  ISETP.LT.AND P5, PT, R29, UR48, !P5 ;  /* 0x000000301d007c0c */ /* 0x000fe2000efa1270 */
[----:B------:R-:W2:Y:S01]  /*9fed0*/  LDCU UR74, c[0x0][0x398] ;  /* 0x00007300ff4a77ac */ /* 0x000ea20008000800 */
[----:B------:R-:W-:Y:S01]  /*9fee0*/  ISETP.GE.AND P4, PT, R9, UR75, PT ;  /* 0x0000004b09007c0c */ /* 0x000fe2000bf86270 */
[----:B------:R-:W1:Y:S01]  /*9fef0*/  LDCU UR34, c[0x0][0x398] ;  /* 0x00007300ff2277ac */ /* 0x000e620008000800 */
[----:B0-----:R-:W2:Y:S01]  /*9ff00*/  LDL.LU R23, [R1+0x170] ;  /* 0x0001700001177983 */ /* 0x001ea20000300800 */
[----:B------:R-:W-:-:S03]  /*9ff10*/  IMAD.WIDE R4, R8, 0x2, R12 ;  /* 0x0000000208047825 */ /* 0x000fc600078e020c */
[----:B------:R0:W-:Y:S01]  /*9ff20*/  @P2 STG.E.U16 desc[UR8][R6.64], R3 ;  /* 0x0000000306002986 */ /* 0x0001e2000c101508 */
[----:B------:R-:W-:Y:S01]  /*9ff30*/  VIADD R9, R28, 0x62 ;  /* 0x000000621c097836 */ /* 0x000fe20000000000 */
[----:B------:R-:W1:Y:S02]  /*9ff40*/  LDCU UR48, c[0x0][0x398] ;  /* 0x00007300ff3077ac */ /* 0x000e640008000800 */
[----:B---3--:R3:W-:Y:S01]  /*9ff50*/  @P1 STG.E.U16 desc[UR8][R4.64], R24 ;  /* 0x0000001804001986 */ /* 0x0087e2000c101508 */
[----:B------:R-:W1:Y:S01]  /*9ff60*/  LDCU UR75, c[0x0][0x3b8] ;  /* 0x00007700ff4b77ac */ /* 0x000e620008000800 */
[----:B0-----:R-:W-:Y:S01]  /*9ff70*/  IMAD.WIDE R6, R8, 0x2, R16 ;  /* 0x0000000208067825 */ /* 0x001fe200078e0210 */
[----:B------:R-:W-:Y:S02]  /*9ff80*/  PRMT R8, R24, 0x7632, R8 ;  /* 0x0000763218087816 */ /* 0x000fe40000000008 */
[----:B---3--:R-:W3:Y:S01]  /*9ff90*/  LDL.LU R24, [R1+0x1a4] ;  /* 0x0001a40001187983 */ /* 0x008ee20000300800 */
[----:B------:R-:W-:-:S02]  /*9ffa0*/  ISETP.LT.AND P6, PT, R25, UR45, !P4 ;  /* 0x0000002d19007c0c */ /* 0x000fc4000e7c1270 */
[----:B------:R-:W-:Y:S01]  /*9ffb0*/  ISETP.LT.AND P3, PT, R26, UR50, !P4 ;  /* 0x000000321a007c0c */ /* 0x000fe2000e761270 */
[----:B------:R0:W-:Y:S01]  /*9ffc0*/  @P5 STG.E.U16 desc[UR8][R6.64], R8 ;  /* 0x0000000806005986 */ /* 0x0001e2000c101508 */
[----:B------:R-:W-:Y:S01]  /*9ffd0*/  ISETP.LT.AND P2, PT, R27, UR71, !P4 ;  /* 0x000000471b007c0c */ /* 0x000fe2000e741270 */
[C---:B------:R-:W-:Y:S01]  /*9ffe0*/  IMAD.WIDE R4, R0.reuse, 0x2, R18 ;  /* 0x0000000200047825 */ /* 0x040fe200078e0212 */
[----:B------:R-:W-:Y:S01]  /*9fff0*/  ISETP.GE.AND P1, PT, R9, UR72, PT ;  /* 0x0000004809007c0c */ /* 0x000fe2000bf26270 */
[----:B------:R-:W1:Y:S02]  /*a0000*/  LDCU UR45, c[0x0][0x39c] ;  /* 0x00007380ff2d77ac */ /* 0x000e640008000800 */
[C---:B------:R-:W-:Y:S01]  /*a0010*/  VIADD R3, R0.reuse, UR16 ;  /* 0x0000001000037c36 */ /* 0x040fe20008000000 */
[----:B------:R-:W1:Y:S01]  /*a0020*/  LDCU UR50, c[0x0][0x398] ;  /* 0x00007300ff3277ac */ /* 0x000e620008000800 */
[----:B0-----:R-:W-:Y:S01]  /*a0030*/  IMAD.WIDE R6, R0, 0x2, R14 ;  /* 0x0000000200067825 */ /* 0x001fe200078e020e */
[----:B------:R-:W-:Y:S01]  /*a0040*/  ISETP.LT.AND P4, PT, R29, UR28, !P4 ;  /* 0x0000001c1d007c0c */ /* 0x000fe2000e781270 */
        /* <DEDUP_REMOVED lines=9> */
[----:B------:R-:W0:Y:S01]  /*a00e0*/  LDCU UR72, c[0x0][0x3b8] ;  /* 0x00007700ff4877ac */ /* 0x000e220008000800 */
[----:B-1----:R-:W-:-:S04]  /*a00f0*/  IMAD.WIDE R6, R0, 0x2, R12 ;  /* 0x0000000200067825 */ /* 0x002fc800078e020c */
[----:B------:R-:W-:Y:S01]  /*a0100*/  IMAD.WIDE R8, R0, 0x2, R16 ;  /* 0x0000000200087825 */ /* 0x000fe200078e0210 */
        /* <DEDUP_REMOVED lines=9> */
[----:B------:R-:W-:Y:S01]  /*a01a0*/  VIADD R5, R28, 0x63 ;  /* 0x000000631c057836 */ /* 0x000fe20000000000 */
[----:B------:R-:W-:Y:S01]  /*a01b0*/  ISETP.LT.AND P3, PT, R27, UR68, !P1 ;  /* 0x000000441b007c0c */ /* 0x000fe2000cf61270 */
[----:B------:R-:W-:Y:S01]  /*a01c0*/  IMAD.WIDE R8, R3, 0x2, R14 ;  /* 0x0000000203087825 */ /* 0x000fe200078e020e */
[----:B------:R-:W1:Y:S02]  /*a01d0*/  LDCU UR35, c[0x0][0x398] ;  /* 0x00007300ff2377ac */ /* 0x000e640008000800 */
[----:B------:R-:W-:Y:S02]  /*a01e0*/  ISETP.GE.AND P2, PT, R5, UR69, PT ;  /* 0x0000004505007c0c */ /* 0x000fe4000bf46270 */
[----:B------:R-:W-:Y:S01]  /*a01f0*/  ISETP.LT.AND P1, PT, R29, UR73, !P1 ;  /* 0x000000491d007c0c */ /* 0x000fe2000cf21270 */
[----:B------:R-:W-:Y:S01]  /*a0200*/  IMAD.WIDE R6, R3, 0x2, R12 ;  /* 0x0000000203067825 */ /* 0x000fe200078e020c */
[----:B------:R-:W-:Y:S01]  /*a0210*/  ISETP.LT.AND P4, PT, R25, UR42, !P2 ;  /* 0x0000002a19007c0c */ /* 0x000fe2000d781270 */
[----:B------:R-:W0:Y:S02]  /*a0220*/  LDCU UR42, c[0x0][0x39c] ;  /* 0x00007380ff2a77ac */ /* 0x000e240008000800 */
[C---:B------:R-:W-:Y:S01]  /*a0230*/  VIADD R4, R3.reuse, UR29 ;  /* 0x0000001d03047c36 */ /* 0x040fe20008000000 */
        /* <DEDUP_REMOVED lines=8> */
[----:B------:R-:W1:Y:S01]  /*a02c0*/  LDCU UR47, c[0x0][0x398] ;  /* 0x00007300ff2f77ac */ /* 0x000e620008000800 */
[----:B------:R-:W0:Y:S01]  /*a02d0*/  LDCU UR69, c[0x0][0x3b8] ;  /* 0x00007700ff4577ac */ /* 0x000e220008000800 */
[----:B----4-:R-:W-:Y:S01]  /*a02e0*/  PRMT R3, R22, 0x7632, R3 ;  /* 0x0000763216037816 */ /* 0x010fe20000000003 */
[----:B------:R4:W-:Y:S01]  /*a02f0*/  @P3 STG.E.U16 desc[UR8][R6.64], R22 ;  /* 0x0000001606003986 */ /* 0x0009e2000c101508 */
[C---:B------:R-:W-:Y:S01]  /*a0300*/  VIADD R0, R4.reuse, UR25 ;  /* 0x0000001904007c36 */ /* 0x040fe20008000000 */
[----:B------:R-:W0:Y:S02]  /*a0310*/  LDCU UR65, c[0x0][0x398] ;  /* 0x00007300ff4177ac */ /* 0x000e240008000800 */
[----:B------:R1:W-:Y:S04]  /*a0320*/  @P1 STG.E.U16 desc[UR8][R8.64], R3 ;  /* 0x0000000308001986 */ /* 0x0003e8000c101508 */
[----:B----4-:R-:W4:Y:S01]  /*a0330*/  LDL.LU R22, [R1+0x1a8] ;  /* 0x0001a80001167983 */ /* 0x010f220000300800 */
[C---:B------:R-:W-:Y:S01]  /*a0340*/  IMAD.WIDE R6, R4.reuse, 0x2, R18 ;  /* 0x0000000204067825 */ /* 0x040fe200078e0212 */
[----:B------:R-:W-:Y:S01]  /*a0350*/  ISETP.LT.AND P2, PT, R29, UR70, !P2 ;  /* 0x000000461d007c0c */ /* 0x000fe2000d741270 */
[----:B------:R-:W0:Y:S02]  /*a0360*/  LDCU UR70, c[0x0][0x398] ;  /* 0x00007300ff4677ac */ /* 0x000e240008000800 */
[C---:B-1----:R-:W-:Y:S01]  /*a0370*/  IMAD.WIDE R8, R4.reuse, 0x2, R14 ;  /* 0x0000000204087825 */ /* 0x042fe200078e020e */
[----:B------:R-:W-:Y:S01]  /*a0380*/  ISETP.GE.AND P3, PT, R5, UR66, PT ;  /* 0x0000004205007c0c */ /* 0x000fe2000bf66270 */
[----:B------:R-:W1:Y:S01]  /*a0390*/  LDCU UR25, c[0x0][0x398] ;  /* 0x00007300ff1977ac */ /* 0x000e620008000800 */
[----:B--2---:R-:W-:Y:S01]  /*a03a0*/  PRMT R3, R23, 0x7632, R3 ;  /* 0x0000763217037816 */ /* 0x004fe20000000003 */
[----:B------:R2:W-:Y:S01]  /*a03b0*/  @P4 STG.E.U16 desc[UR8][R6.64], R23 ;  /* 0x0000001706004986 */ /* 0x0005e2000c101508 */
[----:B------:R-:W0:Y:S03]  /*a03c0*/  LDCU UR66, c[0x0][0x3b8] ;  /* 0x00007700ff4277ac */ /* 0x000e260008000800 */
[----:B--2---:R-:W2:Y:S01]  /*a03d0*/  LDL.LU R23, [R1+0x198] ;  /* 0x0001980001177983 */ /* 0x004ea20000300800 */
[----:B------:R-:W-:-:S03]  /*a03e0*/  IMAD.WIDE R6, R4, 0x2, R12 ;  /* 0x0000000204067825 */ /* 0x000fc600078e020c */
[----:B------:R0:W-:Y:S04]  /*a03f0*/  @P5 STG.E.U16 desc[UR8][R8.64], R3 ;  /* 0x0000000308005986 */ /* 0x0001e8000c101508 */
[----:B---3--:R3:W-:Y:S01]  /*a0400*/  @P6 STG.E.U16 desc[UR8][R6.64], R24 ;  /* 0x0000001806006986 */ /* 0x0087e2000c101508 */
[----:B0-----:R-:W-:-:S03]  /*a0410*/  PRMT R9, R24, 0x7632, R9 ;  /* 0x0000763218097816 */ /* 0x001fc60000000009 */
[----:B---3--:R-:W3:Y:S01]  /*a0420*/  LDL.LU R24, [R1+0x188] ;  /* 0x0001880001187983 */ /* 0x008ee20000300800 */
[----:B------:R-:W-:Y:S01]  /*a0430*/  ISETP.LT.AND P1, PT, R25, UR43, !P3 ;  /* 0x0000002b19007c0c */ /* 0x000fe2000df21270 */
[----:B------:R-:W-:Y:S01]  /*a0440*/  IMAD.WIDE R4, R4, 0x2, R16 ;  /* 0x0000000204047825 */ /* 0x000fe200078e0210 */
[----:B------:R-:W-:Y:S01]  /*a0450*/  ISETP.LT.AND P4, PT, R26, UR32, !P3 ;  /* 0x000000201a007c0c */ /* 0x000fe2000df81270 */
[----:B------:R-:W3:Y:S01]  /*a0460*/  LDL.LU R21, [R1+0x178] ;  /* 0x0001780001157983 */ /* 0x000ee20000300800 */
[----:B------:R-:W-:Y:S01]  /*a0470*/  ISETP.LT.AND P5, PT, R27, UR62, !P3 ;  /* 0x0000003e1b007c0c */ /* 0x000fe2000dfa1270 */
[----:B------:R-:W-:Y:S01]  /*a0480*/  VIADD R8, R28, 0x65 ;  /* 0x000000651c087836 */ /* 0x000fe20000000000 */
[----:B------:R-:W0:Y:S01]  /*a0490*/  LDCU UR43, c[0x0][0x39c] ;  /* 0x00007380ff2b77ac */ /* 0x000e220008000800 */
[----:B------:R1:W-:Y:S01]  /*a04a0*/  @P2 STG.E.U16 desc[UR8][R4.64], R9 ;  /* 0x0000000904002986 */ /* 0x0003e2000c101508 */
[----:B------:R-:W-:Y:S02]  /*a04b0*/  IMAD.WIDE R6, R0, 0x2, R14 ;  /* 0x0000000200067825 */ /* 0x000fe400078e020e */
[----:B------:R-:W-:Y:S01]  /*a04c0*/  ISETP.GE.AND P6, PT, R8, UR63, PT ;  /* 0x0000003f08007c0c */ /* 0x000fe2000bfc6270 */
[----:B------:R-:W0:Y:S01]  /*a04d0*/  LDCU UR32, c[0x0][0x398] ;  /* 0x00007300ff2077ac */ /* 0x000e220008000800 */
[C---:B------:R-:W-:Y:S01]  /*a04e0*/  VIADD R3, R0.reuse, UR20 ;  /* 0x0000001400037c36 */ /* 0x040fe20008000000 */
[----:B------:R-:W0:Y:S01]  /*a04f0*/  LDCU UR62, c[0x0][0x398] ;  /* 0x00007300ff3e77ac */ /* 0x000e220008000800 */
[----:B-1----:R-:W-:Y:S01]  /*a0500*/  IMAD.WIDE R4, R0, 0x2, R18 ;  /* 0x0000000200047825 */ /* 0x002fe200078e0212 */
[----:B------:R-:W-:Y:S01]  /*a0510*/  ISETP.LT.AND P3, PT, R29, UR67, !P3 ;  /* 0x000000431d007c0c */ /* 0x000fe2000df61270 */
[----:B------:R-:W1:Y:S01]  /*a0520*/  LDCU UR67, c[0x0][0x398] ;  /* 0x00007300ff4377ac */ /* 0x000e620008000800 */
[----:B----4-:R-:W-:-:S02]  /*a0530*/  PRMT R8, R22, 0x7632, R8 ;  /* 0x0000763216087816 */ /* 0x010fc40000000008 */
[----:B------:R4:W-:Y:S01]  /*a0540*/  @P1 STG.E.U16 desc[UR8][R4.64], R22 ;  /* 0x0000001604001986 */ /* 0x0009e2000c101508 */
[----:B------:R-:W-:Y:S01]  /*a0550*/  ISETP.LT.AND P2, PT, R25, UR40, !P6 ;  /* 0x0000002819007c0c */ /* 0x000fe2000f741270 */
[----:B------:R-:W-:Y:S01]  /*a0560*/  VIADD R9, R28, 0x66 ;  /* 0x000000661c097836 */ /* 0x000fe20000000000 */
[----:B------:R-:W0:Y:S01]  /*a0570*/  LDCU UR20, c[0x0][0x398] ;  /* 0x00007300ff1477ac */ /* 0x000e220008000800 */
[----:B------:R1:W-:Y:S01]  /*a0580*/  @P4 STG.E.U16 desc[UR8][R6.64], R8 ;  /* 0x0000000806004986 */ /* 0x0003e2000c101508 */
[----:B------:R-:W0:Y:S03]  /*a0590*/  LDCU UR63, c[0x0][0x3b8] ;  /* 0x00007700ff3f77ac */ /* 0x000e260008000800 */
        /* <DEDUP_REMOVED lines=9> */
[C---:B------:R-:W-:Y:S01]  /*a0630*/  IADD3 R8, PT, PT, R3.reuse, UR64, RZ ;  /* 0x0000004003087c10 */ /* 0x040fe2000fffe0ff */
        /* <DEDUP_REMOVED lines=15> */
[----:B------:R-:W-:Y:S01]  /*a0730*/  IMAD.WIDE R4, R3, 0x2, R12 ;  /* 0x0000000203047825 */ /* 0x000fe200078e020c */
[----:B------:R-:W-:Y:S01]  /*a0740*/  ISETP.LT.AND P2, PT, R26, UR41, !P5 ;  /* 0x000000291a007c0c */ /* 0x000fe2000ef41270 */
[----:B------:R-:W0:Y:S01]  /*a0750*/  LDCU UR77, c[0x0][0x398] ;  /* 0x00007300ff4d77ac */ /* 0x000e220008000800 */
[----:B------:R1:W-:Y:S01]  /*a0760*/  @P1 STG.E.U16 desc[UR8][R6.64], R0 ;  /* 0x0000000006001986 */ /* 0x0003e2000c101508 */
[----:B------:R-:W-:Y:S01]  /*a0770*/  ISETP.LT.AND P1, PT, R27, UR27, !P5 ;  /* 0x0000001b1b007c0c */ /* 0x000fe2000ef21270 */
[----:B------:R-:W0:Y:S02]  /*a0780*/  LDCU UR41, c[0x0][0x398] ;  /* 0x00007300ff2977ac */ /* 0x000e240008000800 */
[----:B------:R1:W-:Y:S01]  /*a0790*/  @P4 STG.E.U16 desc[UR8][R4.64], R21 ;  /* 0x0000001504004986 */ /* 0x0003e2000c101508 */
[----:B------:R-:W0:Y:S01]  /*a07a0*/  LDCU UR27, c[0x0][0x398] ;  /* 0x00007300ff1b77ac */ /* 0x000e220008000800 */
[----:B-1----:R-:W-:Y:S01]  /*a07b0*/  IMAD.WIDE R6, R3, 0x2, R16 ;  /* 0x0000000203067825 */ /* 0x002fe200078e0210 */
[----:B------:R-:W-:-:S03]  /*a07c0*/  PRMT R3, R21, 0x7632, R3 ;  /* 0x0000763215037816 */ /* 0x000fc60000000003 */
[C---:B------:R-:W-:Y:S01]  /*a07d0*/  IMAD.WIDE R4, R8.reuse, 0x2, R18 ;  /* 0x0000000208047825 */ /* 0x040fe200078e0212 */
[----:B------:R-:W3:Y:S04]  /*a07e0*/  LDL.LU R21, [R1+0x17c] ;  /* 0x00017c0001157983 */ /* 0x000ee80000300800 */
[----:B------:R1:W-:Y:S01]  /*a07f0*/  @P6 STG.E.U16 desc[UR8][R6.64], R3 ;  /* 0x0000000306006986 */ /* 0x0003e2000c101508 */
[C---:B------:R-:W-:Y:S01]  /*a0800*/  VIADD R0, R8.reuse, UR61 ;  /* 0x0000003d08007c36 */ /* 0x040fe20008000000 */
[----:B------:R-:W-:Y:S01]  /*a0810*/  ISETP.GE.AND P4, PT, R9, UR6, PT ;  /* 0x0000000609007c0c */ /* 0x000fe2000bf86270 */
[----:B------:R-:W0:Y:S01]  /*a0820*/  LDCU UR61, c[0x0][0x398] ;  /* 0x00007300ff3d77ac */ /* 0x000e220008000800 */
[----:B----4-:R4:W-:Y:S01]  /*a0830*/  @P3 STG.E.U16 desc[UR8][R4.64], R22 ;  /* 0x0000001604003986 */ /* 0x0109e2000c101508 */
[----:B-1----:R-:W-:Y:S01]  /*a0840*/  IMAD.WIDE R6, R8, 0x2, R14 ;  /* 0x0000000208067825 */ /* 0x002fe200078e020e */
[----:B------:R-:W-:Y:S01]  /*a0850*/  PRMT R3, R22, 0x7632, R3 ;  /* 0x0000763216037816 */ /* 0x000fe20000000003 */
[----:B------:R-:W1:Y:S04]  /*a0860*/  LDCU UR6, c[0x0][0x3b8] ;  /* 0x00007700ff0677ac */ /* 0x000e680008000800 */
[----:B------:R0:W-:Y:S01]  /*a0870*/  @P2 STG.E.U16 desc[UR8][R6.64], R3 ;  /* 0x0000000306002986 */ /* 0x0001e2000c101508 */
[----:B----4-:R-:W-:-:S04]  /*a0880*/  IMAD.WIDE R4, R8, 0x2, R12 ;  /* 0x0000000208047825 */ /* 0x010fc800078e020c */
[----:B0-----:R-:W-:Y:S01]  /*a0890*/  IMAD.WIDE R6, R8, 0x2, R16 ;  /* 0x0000000208067825 */ /* 0x001fe200078e0210 */
[----:B------:R-:W-:Y:S01]  /*a08a0*/  ISETP.LT.AND P5, PT, R29, UR57, !P5 ;  /* 0x000000391d007c0c */ /* 0x000fe2000efa1270 */
[----:B------:R-:W0:Y:S01]  /*a08b0*/  LDCU UR57, c[0x0][0x398] ;  /* 0x00007300ff3977ac */ /* 0x000e220008000800 */
[----:B------:R-:W-:Y:S02]  /*a08c0*/  ISETP.LT.AND P6, PT, R25, UR58, !P4 ;  /* 0x0000003a19007c0c */ /* 0x000fe4000e7c1270 */
[----:B------:R-:W-:Y:S01]  /*a08d0*/  ISETP.LT.AND P3, PT, R26, UR38, !P4 ;  /* 0x000000261a007c0c */ /* 0x000fe2000e761270 */
[----:B------:R-:W-:Y:S01]  /*a08e0*/  VIADD R3, R28, 0x68 ;  /* 0x000000681c037836 */ /* 0x000fe20000000000 */
[----:B------:R-:W-:Y:S01]  /*a08f0*/  ISETP.LT.AND P2, PT, R27, UR30, !P4 ;  /* 0x0000001e1b007c0c */ /* 0x000fe2000e741270 */
[----:B------:R-:W4:Y:S01]  /*a0900*/  LDCU UR58, c[0x0][0x39c] ;  /* 0x00007380ff3a77ac */ /* 0x000f220008000800 */
[----:B--2---:R-:W-:Y:S01]  /*a0910*/  PRMT R8, R23, 0x7632, R8 ;  /* 0x0000763217087816 */ /* 0x004fe20000000008 */
[----:B------:R2:W-:Y:S01]  /*a0920*/  @P1 STG.E.U16 desc[UR8][R4.64], R23 ;  /* 0x0000001704001986 */ /* 0x0005e2000c101508 */
[----:B------:R-:W0:Y:S01]  /*a0930*/  LDCU UR38, c[0x0][0x398] ;  /* 0x00007300ff2677ac */ /* 0x000e220008000800 */
[----:B------:R-:W0:Y:S02]  /*a0940*/  LDCU UR30, c[0x0][0x398] ;  /* 0x00007300ff1e77ac */ /* 0x000e240008000800 */
[----:B--2---:R-:W2:Y:S04]  /*a0950*/  LDL.LU R23, [R1+0x160] ;  /* 0x0001600001177983 */ /* 0x004ea80000300800 */
[----:B------:R-:W4:Y:S01]  /*a0960*/  LDL.LU R22, [R1+0x150] ;  /* 0x0001500001167983 */ /* 0x000f220000300800 */
[----:B------:R-:W-:-:S03]  /*a0970*/  IMAD.WIDE R4, R0, 0x2, R18 ;  /* 0x0000000200047825 */ /* 0x000fc600078e0212 */
[----:B------:R0:W-:Y:S04]  /*a0980*/  @P5 STG.E.U16 desc[UR8][R6.64], R8 ;  /* 0x0000000806005986 */ /* 0x0001e8000c101508 */
[----:B---3--:R3:W-:Y:S01]  /*a0990*/  @P6 STG.E.U16 desc[UR8][R4.64], R24 ;  /* 0x0000001804006986 */ /* 0x0087e2000c101508 */
[----:B0-----:R-:W-:-:S03]  /*a09a0*/  PRMT R8, R24, 0x7632, R8 ;  /* 0x0000763218087816 */ /* 0x001fc60000000008 */
[----:B---3--:R-:W3:Y:S01]  /*a09b0*/  LDL.LU R24, [R1+0x140] ;  /* 0x0001400001187983 */ /* 0x008ee20000300800 */
[----:B------:R-:W-:Y:S01]  /*a09c0*/  ISETP.LT.AND P4, PT, R29, UR54, !P4 ;  /* 0x000000361d007c0c */ /* 0x000fe2000e781270 */
[----:B------:R-:W-:Y:S01]  /*a09d0*/  IMAD.WIDE R6, R0, 0x2, R14 ;  /* 0x0000000200067825 */ /* 0x000fe200078e020e */
[----:B------:R-:W-:Y:S01]  /*a09e0*/  ISETP.GE.AND P1, PT, R3, UR39, PT ;  /* 0x0000002703007c0c */ /* 0x000fe2000bf26270 */
[----:B------:R-:W0:Y:S03]  /*a09f0*/  LDCU UR54, c[0x0][0x398] ;  /* 0x00007300ff3677ac */ /* 0x000e260008000800 */
[----:B------:R1:W-:Y:S01]  /*a0a00*/  @P3 STG.E.U16 desc[UR8][R6.64], R8 ;  /* 0x0000000806003986 */ /* 0x0003e2000c101508 */
[----:B------:R-:W-:Y:S01]  /*a0a10*/  ISETP.LT.AND P6, PT, R25, UR55, !P1 ;  /* 0x0000003719007c0c */ /* 0x000fe2000cfc1270 */
[----:B------:R-:W-:Y:S02]  /*a0a20*/  VIADD R3, R28, 0x69 ;  /* 0x000000691c037836 */ /* 0x000fe40000000000 */
[C---:B------:R-:W-:Y:S01]  /*a0a30*/  IMAD.WIDE R4, R0.reuse, 0x2, R16 ;  /* 0x0000000200047825 */ /* 0x040fe200078e0210 */
[----:B------:R-:W0:Y:S03]  /*a0a40*/  LDCU UR39, c[0x0][0x398] ;  /* 0x00007300ff2777ac */ /* 0x000e260008000800 */
[C---:B-1----:R-:W-:Y:S01]  /*a0a50*/  IMAD.WIDE R6, R0.reuse, 0x2, R12 ;  /* 0x0000000200067825 */ /* 0x042fe200078e020c */
[----:B------:R-:W-:Y:S01]  /*a0a60*/  PRMT R8, R21, 0x7632, R8 ;  /* 0x0000763215087816 */ /* 0x000fe20000000008 */
[----:B------:R-:W1:Y:S02]  /*a0a70*/  LDCU UR55, c[0x0][0x3b8] ;  /* 0x00007700ff3777ac */ /* 0x000e640008000800 */
[----:B------:R-:W-:Y:S01]  /*a0a80*/  VIADD R0, R0, UR59 ;  /* 0x0000003b00007c36 */ /* 0x000fe20008000000 */
[----:B------:R0:W-:Y:S01]  /*a0a90*/  @P2 STG.E.U16 desc[UR8][R6.64], R21 ;  /* 0x0000001506002986 */ /* 0x0001e2000c101508 */
[----:B------:R-:W-:Y:S01]  /*a0aa0*/  ISETP.GE.AND P5, PT, R3, UR36, PT ;  /* 0x0000002403007c0c */ /* 0x000fe2000bfa6270 */
[----:B------:R-:W-:Y:S01]  /*a0ab0*/  VIADD R3, R28, 0x6a ;  /* 0x0000006a1c037836 */ /* 0x000fe20000000000 */
[----:B------:R-:W-:Y:S01]  /*a0ac0*/  ISETP.LT.AND P3, PT, R26, UR22, !P1 ;  /* 0x000000161a007c0c */ /* 0x000fe2000cf61270 */
[----:B------:R1:W-:Y:S01]  /*a0ad0*/  @P4 STG.E.U16 desc[UR8][R4.64], R8 ;  /* 0x0000000804004986 */ /* 0x0003e2000c101508 */
[----:B------:R-:W-:Y:S01]  /*a0ae0*/  ISETP.LT.AND P4, PT, R27, UR31, !P1 ;  /* 0x0000001f1b007c0c */ /* 0x000fe2000cf81270 */
[----:B------:R-:W2:Y:S02]  /*a0af0*/  LDCU UR22, c[0x0][0x39c] ;  /* 0x00007380ff1677ac */ /* 0x000ea40008000800 */
[----:B0-----:R-:W3:Y:S01]  /*a0b00*/  LDL.LU R21, [R1+0x130] ;  /* 0x0001300001157983 */ /* 0x001ee20000300800 */
[C---:B------:R-:W-:Y:S01]  /*a0b10*/  IMAD.WIDE R6, R0.reuse, 0x2, R14 ;  /* 0x0000000200067825 */ /* 0x040fe200078e020e */
[----:B------:R-:W0:Y:S03]  /*a0b20*/  LDCU UR36, c[0x0][0x398] ;  /* 0x00007300ff2477ac */ /* 0x000e260008000800 */
[C---:B-1----:R-:W-:Y:S01]  /*a0b30*/  IMAD.WIDE R4, R0.reuse, 0x2, R18 ;  /* 0x0000000200047825 */ /* 0x042fe200078e0212 */
[----:B------:R-:W-:Y:S01]  /*a0b40*/  ISETP.GE.AND P2, PT, R3, UR49, PT ;  /* 0x0000003103007c0c */ /* 0x000fe2000bf46270 */
[----:B------:R-:W1:Y:S01]  /*a0b50*/  LDCU UR49, c[0x0][0x398] ;  /* 0x00007300ff3177ac */ /* 0x000e620008000800 */
[----:B------:R-:W-:Y:S01]  /*a0b60*/  ISETP.LT.AND P1, PT, R29, UR51, !P1 ;  /* 0x000000331d007c0c */ /* 0x000fe2000cf21270 */
[----:B------:R-:W0:Y:S01]  /*a0b70*/  LDCU UR31, c[0x0][0x398] ;  /* 0x00007300ff1f77ac */ /* 0x000e220008000800 */
[----:B------:R-:W0:Y:S01]  /*a0b80*/  LDCU UR51, c[0x0][0x398] ;  /* 0x00007300ff3377ac */ /* 0x000e220008000800 */
[----:B--2---:R-:W-:Y:S01]  /*a0b90*/  PRMT R3, R23, 0x7632, R3 ;  /* 0x0000763217037816 */ /* 0x004fe20000000003 */
[----:B------:R2:W-:Y:S04]  /*a0ba0*/  @P6 STG.E.U16 desc[UR8][R4.64], R23 ;  /* 0x0000001704006986 */ /* 0x0005e8000c101508 */
[----:B------:R0:W-:Y:S04]  /*a0bb0*/  @P3 STG.E.U16 desc[UR8][R6.64], R3 ;  /* 0x0000000306003986 */ /* 0x0001e8000c101508 */
[----:B--2---:R-:W2:Y:S01]  /*a0bc0*/  LDL.LU R23, [R1+0x164] ;  /* 0x0001640001177983 */ /* 0x004ea20000300800 */
[----:B------:R-:W-:Y:S01]  /*a0bd0*/  IMAD.WIDE R4, R0, 0x2, R12 ;  /* 0x0000000200047825 */ /* 0x000fe200078e020c */
[----:B------:R-:W-:-:S02]  /*a0be0*/  ISETP.LT.AND P3, PT, R25, UR52, !P5 ;  /* 0x0000003419007c0c */ /* 0x000fc4000ef61270 */
[----:B----4-:R-:W-:Y:S01]  /*a0bf0*/  PRMT R8, R22, 0x7632, R8 ;  /* 0x0000763216087816 */ /* 0x010fe20000000008 */
[C---:B0-----:R-:W-:Y:S01]  /*a0c00*/  IMAD.WIDE R6, R0.reuse, 0x2, R16 ;  /* 0x0000000200067825 */ /* 0x041fe200078e0210 */
[----:B------:R0:W-:Y:S03]  /*a0c10*/  @P4 STG.E.U16 desc[UR8][R4.64], R22 ;  /* 0x0000001604004986 */ /* 0x0001e6000c101508 */
[----:B------:R-:W-:Y:S02]  /*a0c20*/  VIADD R0, R0, UR56 ;  /* 0x0000003800007c36 */ /* 0x000fe40008000000 */
[----:B------:R-:W-:Y:S01]  /*a0c30*/  VIADD R3, R28, 0x6b ;  /* 0x0000006b1c037836 */ /* 0x000fe20000000000 */
[----:B0-----:R-:W4:Y:S01]  /*a0c40*/  LDL.LU R22, [R1+0x154] ;  /* 0x0001540001167983 */ /* 0x001f220000300800 */
[----:B------:R-:W-:-:S03]  /*a0c50*/  IMAD.WIDE R4, R0, 0x2, R18 ;  /* 0x0000000200047825 */ /* 0x000fc600078e0212 */
[----:B------:R-:W-:Y:S01]  /*a0c60*/  ISETP.GE.AND P4, PT, R3, UR45, PT ;  /* 0x0000002d03007c0c */ /* 0x000fe2000bf86270 */
[----:B------:R-:W0:Y:S01]  /*a0c70*/  LDCU UR45, c[0x0][0x3b8] ;  /* 0x00007700ff2d77ac */ /* 0x000e220008000800 */
[----:B------:R-:W-:Y:S01]  /*a0c80*/  @P1 STG.E.U16 desc[UR8][R6.64], R8 ;  /* 0x0000000806001986 */ /* 0x000fe2000c101508 */
[----:B---3--:R-:W-:-:S03]  /*a0c90*/  PRMT R3, R24, 0x7632, R3 ;  /* 0x0000763218037816 */ /* 0x008fc60000000003 */
[----:B------:R3:W-:Y:S04]  /*a0ca0*/  @P3 STG.E.U16 desc[UR8][R4.64], R24 ;  /* 0x0000001804003986 */ /* 0x0007e8000c101508 */
[----:B---3--:R-:W3:Y:S01]  /*a0cb0*/  LDL.LU R24, [R1+0x144] ;  /* 0x0001440001187983 */ /* 0x008ee20000300800 */
[----:B------:R-:W-:Y:S02]  /*a0cc0*/  ISETP.LT.AND P6, PT, R26, UR53, !P5 ;  /* 0x000000351a007c0c */ /* 0x000fe4000efc1270 */
[----:B------:R-:W-:Y:S01]  /*a0cd0*/  ISETP.LT.AND P1, PT, R27, UR4, !P5 ;  /* 0x000000041b007c0c */ /* 0x000fe2000ef21270 */
[C---:B------:R-:W-:Y:S01]  /*a0ce0*/  IMAD.WIDE R6, R0.reuse, 0x2, R14 ;  /* 0x0000000200067825 */ /* 0x040fe200078e020e */
[----:B------:R-:W-:Y:S01]  /*a0cf0*/  ISETP.LT.AND P5, PT, R29, UR37, !P5 ;  /* 0x000000251d007c0c */ /* 0x000fe2000efa1270 */
[----:B------:R-:W0:Y:S01]  /*a0d00*/  LDCU UR4, c[0x0][0x39c] ;  /* 0x00007380ff0477ac */ /* 0x000e220008000800 */
[----:B------:R-:W-:Y:S01]  /*a0d10*/  ISETP.LT.AND P3, PT, R25, UR26, !P2 ;  /* 0x0000001a19007c0c */ /* 0x000fe2000d761270 */
[----:B------:R-:W-:Y:S01]  /*a0d20*/  IMAD.WIDE R4, R0, 0x2, R12 ;  /* 0x0000000200047825 */ /* 0x000fe200078e020c */
[----:B------:R-:W-:Y:S01]  /*a0d30*/  PRMT R8, R21, 0x7632, R8 ;  /* 0x0000763215087816 */ /* 0x000fe20000000008 */
[----:B------:R-:W0:Y:S04]  /*a0d40*/  LDCU UR37, c[0x0][0x398] ;  /* 0x00007300ff2577ac */ /* 0x000e280008000800 */
[----:B------:R1:W-:Y:S01]  /*a0d50*/  @P6 STG.E.U16 desc[UR8][R6.64], R3 ;  /* 0x0000000306006986 */ /* 0x0003e2000c101508 */
[----:B------:R-:W0:Y:S03]  /*a0d60*/  LDCU UR26, c[0x0][0x398] ;  /* 0x00007300ff1a77ac */ /* 0x000e260008000800 */
[----:B------:R0:W-:Y:S01]  /*a0d70*/  @P1 STG.E.U16 desc[UR8][R4.64], R21 ;  /* 0x0000001504001986 */ /* 0x0001e2000c101508 */
[----:B------:R-:W-:Y:S01]  /*a0d80*/  ISETP.LT.AND P6, PT, R26, UR74, !P2 ;  /* 0x0000004a1a007c0c */ /* 0x000fe2000d7c1270 */
[----:B-1----:R-:W-:-:S04]  /*a0d90*/  IMAD.WIDE R6, R0, 0x2, R16 ;  /* 0x0000000200067825 */ /* 0x002fc800078e0210 */
[----:B------:R-:W-:Y:S01]  /*a0da0*/  VIADD R0, R0, UR76 ;  /* 0x0000004c00007c36 */ /* 0x000fe20008000000 */
[----:B0-----:R-:W3:Y:S01]  /*a0db0*/  LDL.LU R21, [R1+0x134] ;  /* 0x0001340001157983 */ /* 0x001ee20000300800 */
[----:B------:R-:W-:Y:S02]  /*a0dc0*/  VIADD R3, R28, 0x6c ;  /* 0x0000006c1c037836 */ /* 0x000fe40000000000 */
[C---:B------:R-:W-:Y:S01]  /*a0dd0*/  IMAD.WIDE R4, R0.reuse, 0x2, R18 ;  /* 0x0000000200047825 */ /* 0x040fe200078e0212 */
[----:B------:R0:W-:Y:S01]  /*a0de0*/  @P5 STG.E.U16 desc[UR8][R6.64], R8 ;  /* 0x0000000806005986 */ /* 0x0001e2000c101508 */
[----:B------:R-:W-:Y:S01]  /*a0df0*/  ISETP.LT.AND P5, PT, R27, UR48, !P2 ;  /* 0x000000301b007c0c */ /* 0x000fe2000d7a1270 */
[----:B------:R-:W1:Y:S01]  /*a0e00*/  LDCU UR48, c[0x0][0x39c] ;  /* 0x00007380ff3077ac */ /* 0x000e620008000800 */
[----:B------:R-:W-:Y:S02]  /*a0e10*/  ISETP.GE.AND P1, PT, R3, UR46, PT ;  /* 0x0000002e03007c0c */ /* 0x000fe4000bf26270 */
[----:B------:R-:W-:Y:S01]  /*a0e20*/  ISETP.LT.AND P2, PT, R29, UR34, !P2 ;  /* 0x000000221d007c0c */ /* 0x000fe2000d741270 */
[----:B------:R-:W1:Y:S01]  /*a0e30*/  LDCU UR46, c[0x0][0x398] ;  /* 0x00007300ff2e77ac */ /* 0x000e620008000800 */
[----:B------:R-:W1:Y:S01]  /*a0e40*/  LDCU UR34, c[0x0][0x398] ;  /* 0x00007300ff2277ac */ /* 0x000e620008000800 */
[C---:B0-----:R-:W-:Y:S01]  /*a0e50*/  IMAD.WIDE R6, R0.reuse, 0x2, R14 ;  /* 0x0000000200067825 */ /* 0x041fe200078e020e */
[----:B--2---:R-:W-:Y:S01]  /*a0e60*/  PRMT R3, R23, 0x7632, R3 ;  /* 0x0000763217037816 */ /* 0x004fe20000000003 */
[----:B------:R0:W-:Y:S01]  /*a0e70*/  @P3 STG.E.U16 desc[UR8][R4.64], R23 ;  /* 0x0000001704003986 */ /* 0x0001e2000c101508 */
[----:B------:R-:W-:Y:S01]  /*a0e80*/  ISETP.LT.AND P3, PT, R25, UR50, !P4 ;  /* 0x0000003219007c0c */ /* 0x000fe2000e761270 */
[----:B------:R-:W2:Y:S02]  /*a0e90*/  LDCU UR50, c[0x0][0x398] ;  /* 0x00007300ff3277ac */ /* 0x000ea40008000800 */
[----:B0-----:R-:W2:Y:S01]  /*a0ea0*/  LDL.LU R23, [R1+0x168] ;  /* 0x0001680001177983 */ /* 0x001ea20000300800 */
[----:B------:R-:W-:-:S03]  /*a0eb0*/  IMAD.WIDE R4, R0, 0x2, R12 ;  /* 0x0000000200047825 */ /* 0x000fc600078e020c */
[----:B------:R0:W-:Y:S01]  /*a0ec0*/  @P6 STG.E.U16 desc[UR8][R6.64], R3 ;  /* 0x0000000306006986 */ /* 0x0001e2000c101508 */
[----:B----4-:R-:W-:-:S03]  /*a0ed0*/  PRMT R8, R22, 0x7632, R8 ;  /* 0x0000763216087816 */ /* 0x010fc60000000008 */
[----:B------:R4:W-:Y:S01]  /*a0ee0*/  @P5 STG.E.U16 desc[UR8][R4.64], R22 ;  /* 0x0000001604005986 */ /* 0x0009e2000c101508 */
[----:B0-----:R-:W-:-:S03]  /*a0ef0*/  IMAD.WIDE R6, R0, 0x2, R16 ;  /* 0x0000000200067825 */ /* 0x001fc600078e0210 */
[----:B----4-:R-:W4:Y:S01]  /*a0f00*/  LDL.LU R22, [R1+0x158] ;  /* 0x0001580001167983 */ /* 0x010f220000300800 */
[----:B------:R-:W-:Y:S02]  /*a0f10*/  VIADD R0, R0, UR75 ;  /* 0x0000004b00007c36 */ /* 0x000fe40008000000 */
[----:B------:R-:W-:Y:S02]  /*a0f20*/  VIADD R3, R28, 0x6d ;  /* 0x0000006d1c037836 */ /* 0x000fe40000000000 */
[----:B------:R-:W-:Y:S01]  /*a0f30*/  IMAD.WIDE R4, R0, 0x2, R18 ;  /* 0x0000000200047825 */ /* 0x000fe200078e0212 */
[----:B------:R-:W-:Y:S02]  /*a0f40*/  @P2 STG.E.U16 desc[UR8][R6.64], R8 ;  /* 0x0000000806002986 */ /* 0x000fe4000c101508 */
[----:B------:R-:W-:Y:S01]  /*a0f50*/  ISETP.GE.AND P5, PT, R3, UR42, PT ;  /* 0x0000002a03007c0c */ /* 0x000fe2000bfa6270 */
[----:B------:R-:W0:Y:S01]  /*a0f60*/  LDCU UR42, c[0x0][0x3b8] ;  /* 0x00007700ff2a77ac */ /* 0x000e220008000800 */
[----:B---3--:R-:W-:Y:S01]  /*a0f70*/  PRMT R3, R24, 0x7632, R3 ;  /* 0x0000763218037816 */ /* 0x008fe20000000003 */
[----:B------:R3:W-:Y:S04]  /*a0f80*/  @P3 STG.E.U16 desc[UR8][R4.64], R24 ;  /* 0x0000001804003986 */ /* 0x0007e8000c101508 */
[----:B---3--:R-:W3:Y:S01]  /*a0f90*/  LDL.LU R24, [R1+0x148] ;  /* 0x0001480001187983 */ /* 0x008ee20000300800 */
[----:B------:R-:W-:-:S02]  /*a0fa0*/  ISETP.LT.AND P6, PT, R26, UR71, !P4 ;  /* 0x000000471a007c0c */ /* 0x000fc4000e7c1270 */
[----:B------:R-:W-:Y:S01]  /*a0fb0*/  ISETP.LT.AND P2, PT, R27, UR28, !P4 ;  /* 0x0000001c1b007c0c */ /* 0x000fe2000e741270 */
[C---:B------:R-:W-:Y:S01]  /*a0fc0*/  IMAD.WIDE R6, R0.reuse, 0x2, R14 ;  /* 0x0000000200067825 */ /* 0x040fe200078e020e */
[----:B------:R-:W-:Y:S01]  /*a0fd0*/  ISETP.LT.AND P4, PT, R29, UR16, !P4 ;  /* 0x000000101d007c0c */ /* 0x000fe2000e781270 */
[----:B------:R-:W0:Y:S02]  /*a0fe0*/  LDCU UR28, c[0x0][0x39c] ;  /* 0x00007380ff1c77ac */ /* 0x000e240008000800 */
[----:B------:R-:W-:Y:S01]  /*a0ff0*/  IMAD.WIDE R4, R0, 0x2, R12 ;  /* 0x0000000200047825 */ /* 0x000fe200078e020c */
[----:B------:R-:W-:Y:S01]  /*a1000*/  ISETP.LT.AND P3, PT, R25, UR35, !P1 ;  /* 0x0000002319007c0c */ /* 0x000fe2000cf61270 */
[----:B------:R-:W0:Y:S01]  /*a1010*/  LDCU UR16, c[0x0][0x398] ;  /* 0x00007300ff1077ac */ /* 0x000e220008000800 */
[----:B------:R-:W-:-:S03]  /*a1020*/  PRMT R8, R21, 0x7632, R8 ;  /* 0x0000763215087816 */ /* 0x000fc60000000008 */
[----:B------:R1:W-:Y:S01]  /*a1030*/  @P6 STG.E.U16 desc[UR8][R6.64], R3 ;  /* 0x0000000306006986 */ /* 0x0003e2000c101508 */
[----:B------:R-:W-:Y:S01]  /*a1040*/  ISETP.LT.AND P6, PT, R26, UR68, !P1 ;  /* 0x000000441a007c0c */ /* 0x000fe2000cfc1270 */
[----:B------:R-:W0:Y:S02]  /*a1050*/  LDCU UR35, c[0x0][0x398] ;  /* 0x00007300ff2377ac */ /* 0x000e240008000800 */
[----:B------:R0:W-:Y:S01]  /*a1060*/  @P2 STG.E.U16 desc[UR8][R4.64], R21 ;  /* 0x0000001504002986 */ /* 0x0001e2000c101508 */
[----:B-1----:R-:W-:-:S03]  /*a1070*/  IMAD.WIDE R6, R0, 0x2, R16 ;  /* 0x0000000200067825 */ /* 0x002fc600078e0210 */
[----:B0-----:R-:W3:Y:S01]  /*a1080*/  LDL.LU R21, [R1+0x138] ;  /* 0x0001380001157983 */ /* 0x001ee20000300800 */
[----:B------:R-:W-:Y:S02]  /*a1090*/  VIADD R3, R28, 0x6e ;  /* 0x0000006e1c037836 */ /* 0x000fe40000000000 */
[----:B------:R-:W-:Y:S01]  /*a10a0*/  VIADD R0, R0, UR72 ;  /* 0x0000004800007c36 */ /* 0x000fe20008000000 */
[----:B------:R0:W-:Y:S01]  /*a10b0*/  @P4 STG.E.U16 desc[UR8][R6.64], R8 ;  /* 0x0000000806004986 */ /* 0x0001e2000c101508 */
[----:B------:R-:W-:Y:S02]  /*a10c0*/  ISETP.LT.AND P4, PT, R27, UR73, !P1 ;  /* 0x000000491b007c0c */ /* 0x000fe4000cf81270 */
[----:B------:R-:W-:Y:S01]  /*a10d0*/  ISETP.GE.AND P2, PT, R3, UR43, PT ;  /* 0x0000002b03007c0c */ /* 0x000fe2000bf46270 */
[C---:B------:R-:W-:Y:S01]  /*a10e0*/  IMAD.WIDE R4, R0.reuse, 0x2, R18 ;  /* 0x0000000200047825 */ /* 0x040fe200078e0212 */
[----:B------:R-:W-:Y:S01]  /*a10f0*/  ISETP.LT.AND P1, PT, R29, UR29, !P1 ;  /* 0x0000001d1d007c0c */ /* 0x000fe2000cf21270 */
[----:B------:R-:W1:Y:S01]  /*a1100*/  LDCU UR43, c[0x0][0x398] ;  /* 0x00007300ff2b77ac */ /* 0x000e620008000800 */
[----:B------:R-:W1:Y:S01]  /*a1110*/  LDCU UR29, c[0x0][0x398] ;  /* 0x00007300ff1d77ac */ /* 0x000e620008000800 */
[C---:B0-----:R-:W-:Y:S01]  /*a1120*/  IMAD.WIDE R6, R0.reuse, 0x2, R14 ;  /* 0x0000000200067825 */ /* 0x041fe200078e020e */
[----:B--2---:R-:W-:Y:S01]  /*a1130*/  PRMT R3, R23, 0x7632, R3 ;  /* 0x0000763217037816 */ /* 0x004fe20000000003 */
[----:B------:R0:W-:Y:S04]  /*a1140*/  @P3 STG.E.U16 desc[UR8][R4.64], R23 ;  /* 0x0000001704003986 */ /* 0x0001e8000c101508 */
[----:B------:R2:W-:Y:S01]  /*a1150*/  @P6 STG.E.U16 desc[UR8][R6.64], R3 ;  /* 0x0000000306006986 */ /* 0x0005e2000c101508 */
[----:B------:R-:W-:Y:S01]  /*a1160*/  ISETP.LT.AND P3, PT, R25, UR47, !P5 ;  /* 0x0000002f19007c0c */ /* 0x000fe2000ef61270 */
[----:B------:R-:W1:Y:S02]  /*a1170*/  LDCU UR47, c[0x0][0x398] ;  /* 0x00007300ff2f77ac */ /* 0x000e640008000800 */
[----:B0-----:R-:W3:Y:S01]  /*a1180*/  LDL.LU R23, [R1+0x16c] ;  /* 0x00016c0001177983 */ /* 0x001ee20000300800 */
[----:B--2---:R-:W-:Y:S01]  /*a1190*/  IMAD.WIDE R6, R0, 0x2, R12 ;  /* 0x0000000200067825 */ /* 0x004fe200078e020c */
[----:B----4-:R-:W-:-:S03]  /*a11a0*/  PRMT R8, R22, 0x7632, R8 ;  /* 0x0000763216087816 */ /* 0x010fc60000000008 */
[C---:B------:R-:W-:Y:S01]  /*a11b0*/  IMAD.WIDE R4, R0.reuse, 0x2, R16 ;  /* 0x0000000200047825 */ /* 0x040fe200078e0210 */
[----:B------:R0:W-:Y:S03]  /*a11c0*/  @P4 STG.E.U16 desc[UR8][R6.64], R22 ;  /* 0x0000001606004986 */ /* 0x0001e6000c101508 */
[----:B------:R-:W-:Y:S01]  /*a11d0*/  VIADD R0, R0, UR69 ;  /* 0x0000004500007c36 */ /* 0x000fe20008000000 */
[----:B------:R2:W-:Y:S01]  /*a11e0*/  @P1 STG.E.U16 desc[UR8][R4.64], R8 ;  /* 0x0000000804001986 */ /* 0x0005e2000c101508 */
[----:B------:R-:W-:-:S03]  /*a11f0*/  VIADD R3, R28, 0x6f ;  /* 0x0000006f1c037836 */ /* 0x000fc60000000000 */
[----:B0-----:R-:W4:Y:S01]  /*a1200*/  LDL.LU R22, [R1+0x15c] ;  /* 0x00015c0001167983 */ /* 0x001f220000300800 */
[----:B--2---:R-:W-:Y:S01]  /*a1210*/  IMAD.WIDE R4, R0, 0x2, R18 ;  /* 0x0000000200047825 */ /* 0x004fe200078e0212 */
[----:B------:R-:W-:Y:S01]  /*a1220*/  ISETP.GE.AND P4, PT, R3, UR40, PT ;  /* 0x0000002803007c0c */ /* 0x000fe2000bf86270 */
[----:B------:R-:W0:Y:S01]  /*a1230*/  LDCU UR40, c[0x0][0x3b8] ;  /* 0x00007700ff2877ac */ /* 0x000e220008000800 */
[----:B---3--:R-:W-:Y:S02]  /*a1240*/  PRMT R3, R24, 0x7632, R3 ;  /* 0x0000763218037816 */ /* 0x008fe40000000003 */
[----:B------:R2:W-:Y:S04]  /*a1250*/  @P3 STG.E.U16 desc[UR8][R4.64], R24 ;  /* 0x0000001804003986 */ /* 0x0005e8000c101508 */
[----:B--2---:R-:W2:Y:S01]  /*a1260*/  LDL.LU R24, [R1+0x14c] ;  /* 0x00014c0001187983 */ /* 0x004ea20000300800 */
[----:B------:R-:W-:-:S02]  /*a1270*/  ISETP.LT.AND P6, PT, R26, UR65, !P5 ;  /* 0x000000411a007c0c */ /* 0x000fc4000efc1270 */
[----:B------:R-:W-:Y:S01]  /*a1280*/  ISETP.LT.AND P1, PT, R27, UR70, !P5 ;  /* 0x000000461b007c0c */ /* 0x000fe2000ef21270 */
[C---:B------:R-:W-:Y:S01]  /*a1290*/  IMAD.WIDE R6, R0.reuse, 0x2, R14 ;  /* 0x0000000200067825 */ /* 0x040fe200078e020e */
[----:B------:R-:W-:Y:S01]  /*a12a0*/  ISETP.LT.AND P5, PT, R29, UR25, !P5 ;  /* 0x000000191d007c0c */ /* 0x000fe2000efa1270 */
[----:B------:R-:W3:Y:S01]  /*a12b0*/  LDCU UR25, c[0x0][0x398] ;  /* 0x00007300ff1977ac */ /* 0x000ee20008000800 */
[----:B------:R-:W-:Y:S01]  /*a12c0*/  ISETP.LT.AND P3, PT, R25, UR32, !P2 ;  /* 0x0000002019007c0c */ /* 0x000fe2000d761270 */
[C---:B------:R-:W-:Y:S01]  /*a12d0*/  IMAD.WIDE R4, R0.reuse, 0x2, R16 ;  /* 0x0000000200047825 */ /* 0x040fe200078e0210 */
[----:B------:R-:W0:Y:S05]  /*a12e0*/  LDCU UR32, c[0x0][0x398] ;  /* 0x00007300ff2077ac */ /* 0x000e2a0008000800 */
[----:B------:R1:W-:Y:S01]  /*a12f0*/  @P6 STG.E.U16 desc[UR8][R6.64], R3 ;  /* 0x0000000306006986 */ /* 0x0003e2000c101508 */
[----:B------:R-:W-:Y:S01]  /*a1300*/  PRMT R8, R21, 0x7632, R8 ;  /* 0x0000763215087816 */ /* 0x000fe20000000008 */
[----:B-1----:R-:W-:-:S05]  /*a1310*/  IMAD.WIDE R6, R0, 0x2, R12 ;  /* 0x0000000200067825 */ /* 0x002fca00078e020c */
[----:B------:R1:W-:Y:S01]  /*a1320*/  @P1 STG.E.U16 desc[UR8][R6.64], R21 ;  /* 0x0000001506001986 */ /* 0x0003e2000c101508 */
[----:B------:R-:W-:Y:S01]  /*a1330*/  VIADD R0, R0, UR66 ;  /* 0x0000004200007c36 */ /* 0x000fe20008000000 */
[----:B------:R-:W-:Y:S01]  /*a1340*/  ISETP.LT.AND P6, PT, R26, UR62, !P2 ;  /* 0x0000003e1a007c0c */ /* 0x000fe2000d7c1270 */
[----:B------:R-:W-:Y:S01]  /*a1350*/  VIADD R3, R28, 0x70 ;  /* 0x000000701c037836 */ /* 0x000fe20000000000 */
[----:B------:R0:W-:Y:S01]  /*a1360*/  @P5 STG.E.U16 desc[UR8][R4.64], R8 ;  /* 0x0000000804005986 */ /* 0x0001e2000c101508 */
[----:B------:R-:W-:-:S03]  /*a1370*/  ISETP.LT.AND P5, PT, R27, UR67, !P2 ;  /* 0x000000431b007c0c */ /* 0x000fc6000d7a1270 */
[----:B-1----:R-:W3:Y:S01]  /*a1380*/  LDL.LU R21, [R1+0x13c] ;  /* 0x00013c0001157983 */ /* 0x002ee20000300800 */
[----:B0-----:R-:W-:Y:S01]  /*a1390*/  IMAD.WIDE R4, R0, 0x2, R18 ;  /* 0x0000000200047825 */ /* 0x001fe200078e0212 */
[----:B------:R-:W-:-:S03]  /*a13a0*/  ISETP.GE.AND P1, PT, R3, UR60, PT ;  /* 0x0000003c03007c0c */ /* 0x000fc6000bf26270 */
[C---:B------:R-:W-:Y:S01]  /*a13b0*/  IMAD.WIDE R6, R0.reuse, 0x2, R14 ;  /* 0x0000000200067825 */ /* 0x040fe200078e020e */
[----:B------:R-:W-:Y:S01]  /*a13c0*/  ISETP.LT.AND P2, PT, R29, UR20, !P2 ;  /* 0x000000141d007c0c */ /* 0x000fe2000d741270 */
[----:B------:R-:W0:Y:S01]  /*a13d0*/  LDCU UR20, c[0x0][0x398] ;  /* 0x00007300ff1477ac */ /* 0x000e220008000800 */
[----:B------:R-:W-:Y:S01]  /*a13e0*/  PRMT R3, R23, 0x7632, R3 ;  /* 0x0000763217037816 */ /* 0x000fe20000000003 */
[----:B------:R1:W-:Y:S01]  /*a13f0*/  @P3 STG.E.U16 desc[UR8][R4.64], R23 ;  /* 0x0000001704003986 */ /* 0x0003e2000c101508 */
[----:B------:R-:W-:Y:S01]  /*a1400*/  ISETP.LT.AND P3, PT, R25, UR44, !P4 ;  /* 0x0000002c19007c0c */ /* 0x000fe2000e761270 */
[----:B------:R-:W0:Y:S02]  /*a1410*/  LDCU UR44, c[0x0][0x398] ;  /* 0x00007300ff2c77ac */ /* 0x000e240008000800 */
[----:B------:R0:W-:Y:S04]  /*a1420*/  @P6 STG.E.U16 desc[UR8][R6.64], R3 ;  /* 0x0000000306006986 */ /* 0x0001e8000c101508 */
[----:B-1----:R-:W3:Y:S01]  /*a1430*/  LDL.LU R23, [R1+0x120] ;  /* 0x0001200001177983 */ /* 0x002ee20000300800 */
[----:B------:R-:W-:-:S04]  /*a1440*/  IMAD.WIDE R4, R0, 0x2, R12 ;  /* 0x0000000200047825 */ /* 0x000fc800078e020c */
[----:B0-----:R-:W-:Y:S01]  /*a1450*/  IMAD.WIDE R6, R0, 0x2, R16 ;  /* 0x0000000200067825 */ /* 0x001fe200078e0210 */
[----:B----4-:R-:W-:Y:S01]  /*a1460*/  PRMT R8, R22, 0x7632, R8 ;  /* 0x0000763216087816 */ /* 0x010fe20000000008 */
[----:B------:R0:W-:Y:S02]  /*a1470*/  @P5 STG.E.U16 desc[UR8][R4.64], R22 ;  /* 0x0000001604005986 */ /* 0x0001e4000c101508 */
[----:B------:R-:W-:Y:S02]  /*a1480*/  VIADD R0, R0, UR63 ;  /* 0x0000003f00007c36 */ /* 0x000fe40008000000 */
[----:B------:R-:W-:Y:S01]  /*a1490*/  VIADD R3, R28, 0x71 ;  /* 0x000000711c037836 */ /* 0x000fe20000000000 */
[----:B0-----:R-:W4:Y:S01]  /*a14a0*/  LDL.LU R22, [R1+0x110] ;  /* 0x0001100001167983 */ /* 0x001f220000300800 */
[----:B------:R-:W-:-:S03]  /*a14b0*/  IMAD.WIDE R4, R0, 0x2, R18 ;  /* 0x0000000200047825 */ /* 0x000fc600078e0212 */
[----:B------:R-:W-:Y:S01]  /*a14c0*/  ISETP.GE.AND P5, PT, R3, UR58, PT ;  /* 0x0000003a03007c0c */ /* 0x000fe2000bfa6270 */
[----:B------:R-:W-:Y:S01]  /*a14d0*/  @P2 STG.E.U16 desc[UR8][R6.64], R8 ;  /* 0x0000000806002986 */ /* 0x000fe2000c101508 */
[----:B--2---:R-:W-:-:S03]  /*a14e0*/  PRMT R3, R24, 0x7632, R3 ;  /* 0x0000763218037816 */ /* 0x004fc60000000003 */
[----:B------:R0:W-:Y:S04]  /*a14f0*/  @P3 STG.E.U16 desc[UR8][R4.64], R24 ;  /* 0x0000001804003986 */ /* 0x0001e8000c101508 */
[----:B0-----:R-:W2:Y:S01]  /*a1500*/  LDL.LU R24, [R1+0x100] ;  /* 0x0001000001187983 */ /* 0x001ea20000300800 */
[----:B------:R-:W-:Y:S02]  /*a1510*/  ISETP.LT.AND P6, PT, R26, UR24, !P4 ;  /* 0x000000181a007c0c */ /* 0x000fe4000e7c1270 */
[----:B------:R-:W-:Y:S01]  /*a1520*/  ISETP.LT.AND P2, PT, R27, UR77, !P4 ;  /* 0x0000004d1b007c0c */ /* 0x000fe2000e741270 */
[C---:B------:R-:W-:Y:S01]  /*a1530*/  IMAD.WIDE R6, R0.reuse, 0x2, R14 ;  /* 0x0000000200067825 */ /* 0x040fe200078e020e */
[----:B------:R-:W-:Y:S01]  /*a1540*/  ISETP.LT.AND P4, PT, R29, UR64, !P4 ;  /* 0x000000401d007c0c */ /* 0x000fe2000e781270 */
[----:B------:R-:W0:Y:S01]  /*a1550*/  LDCU UR24, c[0x0][0x3b8] ;  /* 0x00007700ff1877ac */ /* 0x000e220008000800 */
[----:B------:R-:W-:Y:S01]  /*a1560*/  ISETP.LT.AND P3, PT, R25, UR41, !P1 ;  /* 0x0000002919007c0c */ /* 0x000fe2000cf61270 */
[----:B------:R-:W-:-:S06]  /*a1570*/  IMAD.WIDE R4, R0, 0x2, R16 ;  /* 0x0000000200047825 */ /* 0x000fcc00078e0210 */
[----:B------:R1:W-:Y:S01]  /*a1580*/  @P6 STG.E.U16 desc[UR8][R6.64], R3 ;  /* 0x0000000306006986 */ /* 0x0003e2000c101508 */
[----:B------:R-:W-:Y:S01]  /*a1590*/  ISETP.LT.AND P6, PT, R26, UR27, !P1 ;  /* 0x0000001b1a007c0c */ /* 0x000fe2000cfc1270 */
[----:B------:R-:W0:Y:S01]  /*a15a0*/  LDCU UR27, c[0x0][0x398] ;  /* 0x00007300ff1b77ac */ /* 0x000e220008000800 */
[----:B-1----:R-:W-:Y:S01]  /*a15b0*/  IMAD.WIDE R6, R0, 0x2, R12 ;  /* 0x0000000200067825 */ /* 0x002fe200078e020c */
[----:B---3--:R-:W-:-:S04]  /*a15c0*/  PRMT R8, R21, 0x7632, R8 ;  /* 0x0000763215087816 */ /* 0x008fc80000000008 */
[----:B------:R1:W-:Y:S01]  /*a15d0*/  @P2 STG.E.U16 desc[UR8][R6.64], R21 ;  /* 0x0000001506002986 */ /* 0x0003e2000c101508 */
[----:B------:R-:W-:Y:S01]  /*a15e0*/  VIADD R0, R0, UR33 ;  /* 0x0000002100007c36 */ /* 0x000fe20008000000 */
[----:B------:R-:W3:Y:S01]  /*a15f0*/  LDCU UR33, c[0x0][0x398] ;  /* 0x00007300ff2177ac */ /* 0x000ee20008000800 */
[----:B------:R-:W-:Y:S01]  /*a1600*/  VIADD R3, R28, 0x72 ;  /* 0x000000721c037836 */ /* 0x000fe20000000000 */
[----:B------:R0:W-:Y:S01]  /*a1610*/  @P4 STG.E.U16 desc[UR8][R4.64], R8 ;  /* 0x0000000804004986 */ /* 0x0001e2000c101508 */
[----:B------:R-:W-:-:S03]  /*a1620*/  ISETP.LT.AND P4, PT, R27, UR57, !P1 ;  /* 0x000000391b007c0c */ /* 0x000fc6000cf81270 */
[----:B-1----:R-:W3:Y:S01]  /*a1630*/  LDL.LU R21, [R1+0x3c0] ;  /* 0x0003c00001157983 */ /* 0x002ee20000300800 */
[C---:B0-----:R-:W-:Y:S01]  /*a1640*/  IMAD.WIDE R4, R0.reuse, 0x2, R18 ;  /* 0x0000000200047825 */ /* 0x041fe200078e0212 */
[----:B------:R-:W-:Y:S01]  /*a1650*/  ISETP.GE.AND P2, PT, R3, UR22, PT ;  /* 0x0000001603007c0c */ /* 0x000fe2000bf46270 */
[----:B------:R-:W0:Y:S02]  /*a1660*/  LDCU UR22, c[0x0][0x3b8] ;  /* 0x00007700ff1677ac */ /* 0x000e240008000800 */
[C---:B------:R-:W-:Y:S01]  /*a1670*/  IMAD.WIDE R6, R0.reuse, 0x2, R14 ;  /* 0x0000000200067825 */ /* 0x040fe200078e020e */
[----:B------:R-:W-:Y:S02]  /*a1680*/  ISETP.LT.AND P1, PT, R29, UR61, !P1 ;  /* 0x0000003d1d007c0c */ /* 0x000fe4000cf21270 */
        /* <DEDUP_REMOVED lines=15> */
[----:B------:R-:W0:Y:S01]  /*a1780*/  LDCU UR4, c[0x0][0x3b8] ;  /* 0x00007700ff0477ac */ /* 0x000e220008000800 */
[----:B------:R-:W-:Y:S01]  /*a1790*/  @P1 STG.E.U16 desc[UR8][R6.64], R8 ;  /* 0x0000000806001986 */ /* 0x000fe2000c101508 */
[----:B------:R-:W-:Y:S01]  /*a17a0*/  ISETP.LT.AND P6, PT, R26, UR30, !P5 ;  /* 0x0000001e1a007c0c */ /* 0x000fe2000efc1270 */
[----:B------:R-:W1:Y:S01]  /*a17b0*/  LDCU UR6, c[0x0][0x3b8] ;  /* 0x00007700ff0677ac */ /* 0x000e620008000800 */
[----:B--2---:R-:W-:Y:S01]  /*a17c0*/  PRMT R3, R24, 0x7632, R3 ;  /* 0x0000763218037816 */ /* 0x004fe20000000003 */
[----:B------:R2:W-:Y:S01]  /*a17d0*/  @P3 STG.E.U16 desc[UR8][R4.64], R24 ;  /* 0x0000001804003986 */ /* 0x0005e2000c101508 */
[----:B------:R-:W-:Y:S01]  /*a17e0*/  ISETP.LT.AND P1, PT, R27, UR54, !P5 ;  /* 0x000000361b007c0c */ /* 0x000fe2000ef21270 */
[----:B------:R-:W0:Y:S02]  /*a17f0*/  LDCU UR30, c[0x0][0x398] ;  /* 0x00007300ff1e77ac */ /* 0x000e240008000800 */
[----:B--2---:R-:W2:Y:S01]  /*a1800*/  LDL.LU R24, [R1+0x104] ;  /* 0x0001040001187983 */ /* 0x004ea20000300800 */
[----:B------:R-:W-:Y:S01]  /*a1810*/  ISETP.LT.AND P5, PT, R29, UR39, !P5 ;  /* 0x000000271d007c0c */ /* 0x000fe2000efa1270 */
[C---:B------:R-:W-:Y:S01]  /*a1820*/  IMAD.WIDE R6, R0.reuse, 0x2, R14 ;  /* 0x0000000200067825 */ /* 0x040fe200078e020e */
[----:B------:R-:W-:Y:S01]  /*a1830*/  ISETP.LT.AND P3, PT, R25, UR36, !P2 ;  /* 0x0000002419007c0c */ /* 0x000fe2000d761270 */
[----:B------:R-:W0:Y:S02]  /*a1840*/  LDCU UR39, c[0x0][0x398] ;  /* 0x00007300ff2777ac */ /* 0x000e240008000800 */
[----:B------:R-:W-:Y:S01]  /*a1850*/  IMAD.WIDE R4, R0, 0x2, R12 ;  /* 0x0000000200047825 */ /* 0x000fe200078e020c */
[----:B------:R1:W-:Y:S01]  /*a1860*/  @P6 STG.E.U16 desc[UR8][R6.64], R3 ;  /* 0x0000000306006986 */ /* 0x0003e2000c101508 */
[----:B------:R-:W-:Y:S01]  /*a1870*/  ISETP.LT.AND P6, PT, R26, UR49, !P2 ;  /* 0x000000311a007c0c */ /* 0x000fe2000d7c1270 */
[----:B------:R-:W0:Y:S01]  /*a1880*/  LDCU UR36, c[0x0][0x398] ;  /* 0x00007300ff2477ac */ /* 0x000e220008000800 */
[----:B-1----:R-:W-:-:S04]  /*a1890*/  IMAD.WIDE R6, R0, 0x2, R16 ;  /* 0x0000000200067825 */ /* 0x002fc800078e0210 */
[----:B------:R-:W-:Y:S01]  /*a18a0*/  VIADD R0, R0, UR55 ;  /* 0x0000003700007c36 */ /* 0x000fe20008000000 */
[----:B---3--:R-:W-:Y:S01]  /*a18b0*/  PRMT R8, R21, 0x7632, R8 ;  /* 0x0000763215087816 */ /* 0x008fe20000000008 */
[----:B------:R1:W-:Y:S01]  /*a18c0*/  @P1 STG.E.U16 desc[UR8][R4.64], R21 ;  /* 0x0000001504001986 */ /* 0x0003e2000c101508 */
[----:B------:R-:W-:-:S03]  /*a18d0*/  VIADD R3, R28, 0x74 ;  /* 0x000000741c037836 */ /* 0x000fc60000000000 */
[----:B------:R3:W-:Y:S01]  /*a18e0*/  @P5 STG.E.U16 desc[UR8][R6.64], R8 ;  /* 0x0000000806005986 */ /* 0x0007e2000c101508 */
[----:B------:R-:W-:Y:S01]  /*a18f0*/  ISETP.LT.AND P5, PT, R27, UR31, !P2 ;  /* 0x0000001f1b007c0c */ /* 0x000fe2000d7a1270 */
[----:B------:R-:W0:Y:S02]  /*a1900*/  LDCU UR31, c[0x0][0x398] ;  /* 0x00007300ff1f77ac */ /* 0x000e240008000800 */
[----:B-1----:R-:W2:Y:S01]  /*a1910*/  LDL.LU R21, [R1+0x3c4] ;  /* 0x0003c40001157983 */ /* 0x002ea20000300800 */
[C---:B------:R-:W-:Y:S01]  /*a1920*/  IMAD.WIDE R4, R0.reuse, 0x2, R18 ;  /* 0x0000000200047825 */ /* 0x040fe200078e0212 */
[----:B------:R-:W-:Y:S01]  /*a1930*/  ISETP.GE.AND P1, PT, R3, UR28, PT ;  /* 0x0000001c03007c0c */ /* 0x000fe2000bf26270 */
[----:B------:R-:W1:Y:S02]  /*a1940*/  LDCU UR28, c[0x0][0x398] ;  /* 0x00007300ff1c77ac */ /* 0x000e640008000800 */
[----:B---3--:R-:W-:Y:S01]  /*a1950*/  IMAD.WIDE R6, R0, 0x2, R14 ;  /* 0x0000000200067825 */ /* 0x008fe200078e020e */
[----:B------:R-:W-:-:S02]  /*a1960*/  ISETP.LT.AND P2, PT, R29, UR51, !P2 ;  /* 0x000000331d007c0c */ /* 0x000fc4000d741270 */
[----:B------:R-:W-:Y:S01]  /*a1970*/  PRMT R3, R23, 0x7632, R3 ;  /* 0x0000763217037816 */ /* 0x000fe20000000003 */
[----:B------:R3:W-:Y:S01]  /*a1980*/  @P3 STG.E.U16 desc[UR8][R4.64], R23 ;  /* 0x0000001704003986 */ /* 0x0007e2000c101508 */
[----:B------:R-:W-:-:S03]  /*a1990*/  ISETP.LT.AND P3, PT, R25, UR37, !P4 ;  /* 0x0000002519007c0c */ /* 0x000fc6000e761270 */
[----:B------:R0:W-:Y:S04]  /*a19a0*/  @P6 STG.E.U16 desc[UR8][R6.64], R3 ;  /* 0x0000000306006986 */ /* 0x0001e8000c101508 */
[----:B---3--:R-:W3:Y:S01]  /*a19b0*/  LDL.LU R23, [R1+0x128] ;  /* 0x0001280001177983 */ /* 0x008ee20000300800 */
        /* <DEDUP_REMOVED lines=19> */
[----:B------:R-:W-:Y:S01]  /*a1af0*/  IMAD.WIDE R4, R0, 0x2, R16 ;  /* 0x0000000200047825 */ /* 0x000fe200078e0210 */
[----:B------:R-:W0:Y:S05]  /*a1b00*/  LDCU UR34, c[0x0][0x398] ;  /* 0x00007300ff2277ac */ /* 0x000e2a0008000800 */
[----:B------:R1:W-:Y:S01]  /*a1b10*/  @P6 STG.E.U16 desc[UR8][R6.64], R3 ;  /* 0x0000000306006986 */ /* 0x0003e2000c101508 */
[----:B------:R-:W-:Y:S01]  /*a1b20*/  ISETP.LT.AND P6, PT, R26, UR43, !P1 ;  /* 0x0000002b1a007c0c */ /* 0x000fe2000cfc1270 */
[----:B------:R-:W0:Y:S01]  /*a1b30*/  LDCU UR16, c[0x0][0x3b8] ;  /* 0x00007700ff1077ac */ /* 0x000e220008000800 */
[----:B-1----:R-:W-:Y:S01]  /*a1b40*/  IMAD.WIDE R6, R0, 0x2, R12 ;  /* 0x0000000200067825 */ /* 0x002fe200078e020c */
[----:B------:R-:W-:-:S03]  /*a1b50*/  PRMT R8, R21, 0x7632, R8 ;  /* 0x0000763215087816 */ /* 0x000fc60000000008 */
[----:B------:R-:W-:Y:S01]  /*a1b60*/  VIADD R0, R0, UR42 ;  /* 0x0000002a00007c36 */ /* 0x000fe20008000000 */
[----:B------:R1:W-:Y:S01]  /*a1b70*/  @P2 STG.E.U16 desc[UR8][R6.64], R21 ;  /* 0x0000001506002986 */ /* 0x0003e2000c101508 */
[----:B------:R-:W-:-:S03]  /*a1b80*/  VIADD R3, R28, 0x76 ;  /* 0x000000761c037836 */ /* 0x000fc60000000000 */
[----:B------:R0:W-:Y:S01]  /*a1b90*/  @P4 STG.E.U16 desc[UR8][R4.64], R8 ;  /* 0x0000000804004986 */ /* 0x0001e2000c101508 */
[----:B------:R-:W-:Y:S02]  /*a1ba0*/  ISETP.LT.AND P4, PT, R27, UR35, !P1 ;  /* 0x000000231b007c0c */ /* 0x000fe4000cf81270 */
[----:B------:R-:W-:Y:S01]  /*a1bb0*/  ISETP.GE.AND P2, PT, R3, UR23, PT ;  /* 0x0000001703007c0c */ /* 0x000fe2000bf46270 */
[----:B------:R-:W2:Y:S01]  /*a1bc0*/  LDCU UR23, c[0x0][0x398] ;  /* 0x00007300ff1777ac */ /* 0x000ea20008000800 */
[----:B-1----:R-:W2:Y:S01]  /*a1bd0*/  LDL.LU R21, [R1+0x3c8] ;  /* 0x0003c80001157983 */ /* 0x002ea20000300800 */
[----:B------:R-:W-:Y:S01]  /*a1be0*/  ISETP.LT.AND P1, PT, R29, UR29, !P1 ;  /* 0x0000001d1d007c0c */ /* 0x000fe2000cf21270 */
[C---:B------:R-:W-:Y:S01]  /*a1bf0*/  IMAD.WIDE R6, R0.reuse, 0x2, R14 ;  /* 0x0000000200067825 */ /* 0x040fe200078e020e */
[----:B------:R-:W1:Y:S03]  /*a1c00*/  LDCU UR29, c[0x0][0x398] ;  /* 0x00007300ff1d77ac */ /* 0x000e660008000800 */
[----:B0-----:R-:W-:Y:S01]  /*a1c10*/  IMAD.WIDE R4, R0, 0x2, R18 ;  /* 0x0000000200047825 */ /* 0x001fe200078e0212 */
[----:B---3--:R-:W-:-:S04]  /*a1c20*/  PRMT R3, R23, 0x7632, R3 ;  /* 0x0000763217037816 */ /* 0x008fc80000000003 */
[----:B------:R0:W-:Y:S01]  /*a1c30*/  @P3 STG.E.U16 desc[UR8][R4.64], R23 ;  /* 0x0000001704003986 */ /* 0x0001e2000c101508 */
[----:B------:R-:W-:Y:S01]  /*a1c40*/  ISETP.LT.AND P3, PT, R25, UR25, !P5 ;  /* 0x0000001919007c0c */ /* 0x000fe2000ef61270 */
[----:B------:R-:W3:Y:S02]  /*a1c50*/  LDCU UR25, c[0x0][0x398] ;  /* 0x00007300ff1977ac */ /* 0x000ee40008000800 */
[----:B------:R1:W-:Y:S04]  /*a1c60*/  @P6 STG.E.U16 desc[UR8][R6.64], R3 ;  /* 0x0000000306006986 */ /* 0x0003e8000c101508 */
[----:B0-----:R-:W3:Y:S01]  /*a1c70*/  LDL.LU R23, [R1+0x12c] ;  /* 0x00012c0001177983 */ /* 0x001ee20000300800 */
[----:B------:R-:W-:-:S04]  /*a1c80*/  IMAD.WIDE R4, R0, 0x2, R16 ;  /* 0x0000000200047825 */ /* 0x000fc800078e0210 */
[----:B-1----:R-:W-:Y:S01]  /*a1c90*/  IMAD.WIDE R6, R0, 0x2, R12 ;  /* 0x0000000200067825 */ /* 0x002fe200078e020c */
[----:B----4-:R-:W-:-:S03]  /*a1ca0*/  PRMT R8, R22, 0x7632, R8 ;  /* 0x0000763216087816 */ /* 0x010fc60000000008 */
[----:B------:R-:W-:Y:S01]  /*a1cb0*/  VIADD R0, R0, UR40 ;  /* 0x0000002800007c36 */ /* 0x000fe20008000000 */
[----:B------:R0:W-:Y:S01]  /*a1cc0*/  @P4 STG.E.U16 desc[UR8][R6.64], R22 ;  /* 0x0000001606004986 */ /* 0x0001e2000c101508 */
[----:B------:R-:W-:-:S03]  /*a1cd0*/  VIADD R3, R28, 0x77 ;  /* 0x000000771c037836 */ /* 0x000fc60000000000 */
[----:B------:R1:W-:Y:S02]  /*a1ce0*/  @P1 STG.E.U16 desc[UR8][R4.64], R8 ;  /* 0x0000000804001986 */ /* 0x0003e4000c101508 */
[----:B------:R-:W-:Y:S01]  /*a1cf0*/  ISETP.GE.AND P4, PT, R3, UR21, PT ;  /* 0x0000001503007c0c */ /* 0x000fe2000bf86270 */
[----:B------:R-:W4:Y:S01]  /*a1d00*/  LDCU UR21, c[0x0][0x398] ;  /* 0x00007300ff1577ac */ /* 0x000f220008000800 */
[----:B0-----:R-:W4:Y:S01]  /*a1d10*/  LDL.LU R22, [R1+0x11c] ;  /* 0x00011c0001167983 */ /* 0x001f220000300800 */
[----:B-1----:R-:W-:Y:S01]  /*a1d20*/  IMAD.WIDE R4, R0, 0x2, R18 ;  /* 0x0000000200047825 */ /* 0x002fe200078e0212 */
[----:B--2---:R-:W-:-:S04]  /*a1d30*/  PRMT R3, R24, 0x7632, R3 ;  /* 0x0000763218037816 */ /* 0x004fc80000000003 */
[----:B------:R0:W-:Y:S04]  /*a1d40*/  @P3 STG.E.U16 desc[UR8][R4.64], R24 ;  /* 0x0000001804003986 */ /* 0x0001e8000c101508 */
[----:B0-----:R-:W2:Y:S01]  /*a1d50*/  LDL.LU R24, [R1+0x10c] ;  /* 0x00010c0001187983 */ /* 0x001ea20000300800 */
[----:B------:R-:W-:Y:S02]  /*a1d60*/  ISETP.LT.AND P6, PT, R26, UR32, !P5 ;  /* 0x000000201a007c0c */ /* 0x000fe4000efc1270 */
[----:B------:R-:W-:Y:S02]  /*a1d70*/  ISETP.LT.AND P1, PT, R27, UR47, !P5 ;  /* 0x0000002f1b007c0c */ /* 0x000fe4000ef21270 */
[----:B------:R-:W-:Y:S01]  /*a1d80*/  ISETP.LT.AND P5, PT, R29, UR20, !P5 ;  /* 0x000000141d007c0c */ /* 0x000fe2000efa1270 */
[C---:B------:R-:W-:Y:S01]  /*a1d90*/  IMAD.WIDE R6, R0.reuse, 0x2, R14 ;  /* 0x0000000200067825 */ /* 0x040fe200078e020e */
[----:B------:R-:W-:Y:S01]  /*a1da0*/  ISETP.LT.AND P3, PT, R25, UR44, !P2 ;  /* 0x0000002c19007c0c */ /* 0x000fe2000d761270 */
[----:B------:R-:W0:Y:S02]  /*a1db0*/  LDCU UR20, c[0x0][0x398] ;  /* 0x00007300ff1477ac */ /* 0x000e240008000800 */
[----:B------:R-:W-:-:S04]  /*a1dc0*/  IMAD.WIDE R4, R0, 0x2, R12 ;  /* 0x0000000200047825 */ /* 0x000fc800078e020c */
[----:B------:R1:W-:Y:S01]  /*a1dd0*/  @P6 STG.E.U16 desc[UR8][R6.64], R3 ;  /* 0x0000000306006986 */ /* 0x0003e2000c101508 */
[----:B------:R-:W-:Y:S01]  /*a1de0*/  ISETP.LT.AND P6, PT, R26, UR50, !P2 ;  /* 0x000000321a007c0c */ /* 0x000fe2000d7c1270 */
[----:B-1----:R-:W-:Y:S01]  /*a1df0*/  IMAD.WIDE R6, R0, 0x2, R16 ;  /* 0x0000000200067825 */ /* 0x002fe200078e0210 */
[----:B------:R-:W-:-:S03]  /*a1e00*/  PRMT R8, R21, 0x7632, R8 ;  /* 0x0000763215087816 */ /* 0x000fc60000000008 */
[----:B------:R-:W-:Y:S01]  /*a1e10*/  VIADD R0, R0, UR24 ;  /* 0x0000001800007c36 */ /* 0x000fe20008000000 */
[----:B------:R1:W-:Y:S01]  /*a1e20*/  @P1 STG.E.U16 desc[UR8][R4.64], R21 ;  /* 0x0000001504001986 */ /* 0x0003e2000c101508 */
[----:B------:R-:W-:Y:S01]  /*a1e30*/  VIADD R3, R28, 0x78 ;  /* 0x000000781c037836 */ /* 0x000fe20000000000 */
[----:B------:R-:W0:Y:S02]  /*a1e40*/  LDCU UR24, c[0x0][0x398] ;  /* 0x00007300ff1877ac */ /* 0x000e240008000800 */
[----:B------:R0:W-:Y:S01]  /*a1e50*/  @P5 STG.E.U16 desc[UR8][R6.64], R8 ;  /* 0x0000000806005986 */ /* 0x0001e2000c101508 */
[----:B------:R-:W-:Y:S01]  /*a1e60*/  ISETP.LT.AND P5, PT, R27, UR27, !P2 ;  /* 0x0000001b1b007c0c */ /* 0x000fe2000d7a1270 */
[----:B------:R-:W2:Y:S01]  /*a1e70*/  LDCU UR27, c[0x0][0x398] ;  /* 0x00007300ff1b77ac */ /* 0x000ea20008000800 */
[----:B------:R-:W-:Y:S01]  /*a1e80*/  ISETP.GE.AND P1, PT, R3, UR19, PT ;  /* 0x0000001303007c0c */ /* 0x000fe2000bf26270 */
[C---:B-1----:R-:W-:Y:S01]  /*a1e90*/  IMAD.WIDE R4, R0.reuse, 0x2, R18 ;  /* 0x0000000200047825 */ /* 0x042fe200078e0212 */
[----:B------:R-:W2:Y:S01]  /*a1ea0*/  LDL.LU R21, [R1+0x3cc] ;  /* 0x0003cc0001157983 */ /* 0x000ea20000300800 */
[----:B------:R-:W-:Y:S01]  /*a1eb0*/  ISETP.LT.AND P2, PT, R29, UR33, !P2 ;  /* 0x000000211d007c0c */ /* 0x000fe2000d741270 */
[----:B------:R-:W1:Y:S01]  /*a1ec0*/  LDCU UR19, c[0x0][0x398] ;  /* 0x00007300ff1377ac */ /* 0x000e620008000800 */
[----:B0-----:R-:W-:Y:S01]  /*a1ed0*/  IMAD.WIDE R6, R0, 0x2, R14 ;  /* 0x0000000200067825 */ /* 0x001fe200078e020e */
[----:B---3--:R-:W-:Y:S01]  /*a1ee0*/  PRMT R3, R23, 0x7632, R3 ;  /* 0x0000763217037816 */ /* 0x008fe20000000003 */
[----:B------:R0:W-:Y:S01]  /*a1ef0*/  @P3 STG.E.U16 desc[UR8][R4.64], R23 ;  /* 0x0000001704003986 */ /* 0x0001e2000c101508 */
[----:B------:R-:W-:-:S03]  /*a1f00*/  ISETP.LT.AND P3, PT, R25, UR30, !P4 ;  /* 0x0000001e19007c0c */ /* 0x000fc6000e761270 */
[----:B------:R3:W-:Y:S01]  /*a1f10*/  @P6 STG.E.U16 desc[UR8][R6.64], R3 ;  /* 0x0000000306006986 */ /* 0x0007e2000c101508 */
[----:B0-----:R-:W-:-:S03]  /*a1f20*/  IMAD.WIDE R4, R0, 0x2, R12 ;  /* 0x0000000200047825 */ /* 0x001fc600078e020c */
[----:B------:R-:W2:Y:S01]  /*a1f30*/  LDL.LU R23, [R1+0x3e0] ;  /* 0x0003e00001177983 */ /* 0x000ea20000300800 */
[----:B---3--:R-:W-:-:S04]  /*a1f40*/  IMAD.WIDE R6, R0, 0x2, R16 ;  /* 0x0000000200067825 */ /* 0x008fc800078e0210 */
[----:B------:R-:W-:Y:S01]  /*a1f50*/  VIADD R0, R0, UR22 ;  /* 0x0000001600007c36 */ /* 0x000fe20008000000 */
[----:B----4-:R-:W-:Y:S01]  /*a1f60*/  PRMT R8, R22, 0x7632, R8 ;  /* 0x0000763216087816 */ /* 0x010fe20000000008 */
[----:B------:R-:W-:Y:S01]  /*a1f70*/  VIADD R3, R28, 0x79 ;  /* 0x000000791c037836 */ /* 0x000fe20000000000 */
[----:B------:R0:W-:Y:S01]  /*a1f80*/  @P5 STG.E.U16 desc[UR8][R4.64], R22 ;  /* 0x0000001604005986 */ /* 0x0001e2000c101508 */
[----:B------:R-:W-:Y:S01]  /*a1f90*/  ISETP.LT.AND P6, PT, R26, UR38, !P4 ;  /* 0x000000261a007c0c */ /* 0x000fe2000e7c1270 */
[----:B------:R-:W3:Y:S02]  /*a1fa0*/  LDCU UR22, c[0x0][0x398] ;  /* 0x00007300ff1677ac */ /* 0x000ee40008000800 */
[----:B------:R-:W-:Y:S01]  /*a1fb0*/  ISETP.GE.AND P5, PT, R3, UR17, PT ;  /* 0x0000001103007c0c */ /* 0x000fe2000bfa6270 */
[----:B------:R-:W-:Y:S01]  /*a1fc0*/  @P2 STG.E.U16 desc[UR8][R6.64], R8 ;  /* 0x0000000806002986 */ /* 0x000fe2000c101508 */
[----:B0-----:R-:W-:Y:S01]  /*a1fd0*/  IMAD.WIDE R4, R0, 0x2, R18 ;  /* 0x0000000200047825 */ /* 0x001fe200078e0212 */
[----:B------:R-:W0:Y:S01]  /*a1fe0*/  LDCU UR17, c[0x0][0x3b8] ;  /* 0x00007700ff1177ac */ /* 0x000e220008000800 */
[----:B--2---:R-:W-:-:S03]  /*a1ff0*/  PRMT R3, R24, 0x7632, R3 ;  /* 0x0000763218037816 */ /* 0x004fc60000000003 */
[----:B------:R2:W-:Y:S04]  /*a2000*/  @P3 STG.E.U16 desc[UR8][R4.64], R24 ;  /* 0x0000001804003986 */ /* 0x0005e8000c101508 */
[----:B--2---:R-:W2:Y:S01]  /*a2010*/  LDL.LU R24, [R1+0x3d0] ;  /* 0x0003d00001187983 */ /* 0x004ea20000300800 */
[----:B------:R-:W-:Y:S02]  /*a2020*/  ISETP.LT.AND P2, PT, R27, UR39, !P4 ;  /* 0x000000271b007c0c */ /* 0x000fe4000e741270 */
[----:B------:R-:W-:Y:S01]  /*a2030*/  ISETP.LT.AND P4, PT, R29, UR28, !P4 ;  /* 0x0000001c1d007c0c */ /* 0x000fe2000e781270 */
[----:B------:R-:W4:Y:S01]  /*a2040*/  LDL.LU R22, [R1+0x380] ;  /* 0x0003800001167983 */ /* 0x000f220000300800 */
[C---:B------:R-:W-:Y:S01]  /*a2050*/  IMAD.WIDE R6, R0.reuse, 0x2, R14 ;  /* 0x0000000200067825 */ /* 0x040fe200078e020e */
[----:B------:R-:W-:Y:S01]  /*a2060*/  ISETP.LT.AND P3, PT, R25, UR31, !P1 ;  /* 0x0000001f19007c0c */ /* 0x000fe2000cf61270 */
[----:B------:R-:W0:Y:S02]  /*a2070*/  LDCU UR28, c[0x0][0x398] ;  /* 0x00007300ff1c77ac */ /* 0x000e240008000800 */
[----:B------:R-:W-:Y:S01]  /*a2080*/  IMAD.WIDE R8, R0, 0x2, R12 ;  /* 0x0000000200087825 */ /* 0x000fe200078e020c */
[----:B------:R1:W-:Y:S01]  /*a2090*/  @P6 STG.E.U16 desc[UR8][R6.64], R3 ;  /* 0x0000000306006986 */ /* 0x0003e2000c101508 */
[----:B------:R-:W-:Y:S01]  /*a20a0*/  ISETP.LT.AND P6, PT, R26, UR26, !P1 ;  /* 0x0000001a1a007c0c */ /* 0x000fe2000cfc1270 */
[----:B------:R-:W0:Y:S01]  /*a20b0*/  LDCU UR26, c[0x0][0x398] ;  /* 0x00007300ff1a77ac */ /* 0x000e220008000800 */
[C---:B------:R-:W-:Y:S01]  /*a20c0*/  IMAD.WIDE R10, R0.reuse, 0x2, R16 ;  /* 0x00000002000a7825 */ /* 0x040fe200078e0210 */
[----:B------:R0:W2:Y:S03]  /*a20d0*/  LDS.128 R4, [R2] ;  /* 0x0000000002047984 */ /* 0x0000a60000000c00 */
[----:B------:R-:W-:Y:S01]  /*a20e0*/  VIADD R0, R0, UR4 ;  /* 0x0000000400007c36 */ /* 0x000fe20008000000 */
[----:B------:R-:W0:Y:S01]  /*a20f0*/  LDCU UR4, c[0x0][0x3b8] ;  /* 0x00007700ff0477ac */ /* 0x000e220008000800 */
[----:B-1----:R-:W-:Y:S01]  /*a2100*/  VIADD R3, R28, 0x7a ;  /* 0x0000007a1c037836 */ /* 0x002fe20000000000 */
[----:B------:R-:W-:Y:S01]  /*a2110*/  PRMT R20, R21, 0x7632, R20 ;  /* 0x0000763215147816 */ /* 0x000fe20000000014 */
[----:B------:R1:W-:Y:S03]  /*a2120*/  @P2 STG.E.U16 desc[UR8][R8.64], R21 ;  /* 0x0000001508002986 */ /* 0x0003e6000c101508 */
[----:B------:R-:W-:Y:S01]  /*a2130*/  ISETP.GE.AND P2, PT, R3, UR15, PT ;  /* 0x0000000f03007c0c */ /* 0x000fe2000bf46270 */
[C---:B0-----:R-:W-:Y:S01]  /*a2140*/  IMAD.WIDE R2, R0.reuse, 0x2, R18 ;  /* 0x0000000200027825 */ /* 0x041fe200078e0212 */
[----:B------:R-:W0:Y:S01]  /*a2150*/  LDCU UR15, c[0x0][0x398] ;  /* 0x00007300ff0f77ac */ /* 0x000e220008000800 */
[----:B------:R0:W-:Y:S01]  /*a2160*/  @P4 STG.E.U16 desc[UR8][R10.64], R20 ;  /* 0x000000140a004986 */ /* 0x0001e2000c101508 */
[----:B------:R-:W-:Y:S01]  /*a2170*/  ISETP.LT.AND P4, PT, R27, UR36, !P1 ;  /* 0x000000241b007c0c */ /* 0x000fe2000cf81270 */
[C---:B-1----:R-:W-:Y:S01]  /*a2180*/  IMAD.WIDE R8, R0.reuse, 0x2, R14 ;  /* 0x0000000200087825 */ /* 0x042fe200078e020e */
[----:B0-----:R-:W-:Y:S01]  /*a2190*/  PRMT R10, R23, 0x7632, R10 ;  /* 0x00007632170a7816 */ /* 0x001fe2000000000a */
[----:B------:R0:W-:Y:S04]  /*a21a0*/  @P3 STG.E.U16 desc[UR8][R2.64], R23 ;  /* 0x0000001702003986 */ /* 0x0001e8000c101508 */
[----:B------:R1:W-:Y:S04]  /*a21b0*/  @P6 STG.E.U16 desc[UR8][R8.64], R10 ;  /* 0x0000000a08006986 */ /* 0x0003e8000c101508 */
[----:B0-----:R-:W3:Y:S01]  /*a21c0*/  LDL.LU R23, [R1+0x3e4] ;  /* 0x0003e40001177983 */ /* 0x001ee20000300800 */
[----:B-1----:R-:W-:Y:S01]  /*a21d0*/  IMAD.WIDE R8, R0, 0x2, R12 ;  /* 0x0000000200087825 */ /* 0x002fe200078e020c */
[----:B--2---:R-:W-:-:S04]  /*a21e0*/  PRMT R11, R24, 0x7632, R11 ;  /* 0x00007632180b7816 */ /* 0x004fc8000000000b */
[----:B------:R0:W-:Y:S04]  /*a21f0*/  @P4 STG.E.U16 desc[UR8][R8.64], R24 ;  /* 0x0000001808004986 */ /* 0x0001e8000c101508 */
[----:B0-----:R-:W2:Y:S01]  /*a2200*/  LDL.LU R24, [R1+0x3d4] ;  /* 0x0003d40001187983 */ /* 0x001ea20000300800 */
[----:B------:R-:W-:Y:S02]  /*a2210*/  ISETP.LT.AND P1, PT, R29, UR34, !P1 ;  /* 0x000000221d007c0c */ /* 0x000fe4000cf21270 */
[----:B------:R-:W-:Y:S01]  /*a2220*/  ISETP.LT.AND P3, PT, R25, UR23, !P5 ;  /* 0x0000001719007c0c */ /* 0x000fe2000ef61270 */
[----:B------:R-:W-:Y:S01]  /*a2230*/  IMAD.WIDE R2, R0, 0x2, R16 ;  /* 0x0000000200027825 */ /* 0x000fe200078e0210 */
[----:B------:R-:W-:-:S03]  /*a2240*/  ISETP.LT.AND P6, PT, R26, UR29, !P5 ;  /* 0x0000001d1a007c0c */ /* 0x000fc6000efc1270 */
[----:B------:R-:W-:Y:S01]  /*a2250*/  VIADD R0, R0, UR6 ;  /* 0x0000000600007c36 */ /* 0x000fe20008000000 */
[----:B------:R-:W0:Y:S01]  /*a2260*/  LDCU UR6, c[0x0][0x3b8] ;  /* 0x00007700ff0677ac */ /* 0x000e220008000800 */
[----:B------:R-:W-:-:S04]  /*a2270*/  VIADD R10, R28, 0x7b ;  /* 0x0000007b1c0a7836 */ /* 0x000fc80000000000 */
[----:B------:R1:W-:Y:S01]  /*a2280*/  @P1 STG.E.U16 desc[UR8][R2.64], R11 ;  /* 0x0000000b02001986 */ /* 0x0003e2000c101508 */
[----:B------:R-:W-:Y:S01]  /*a2290*/  ISETP.GE.AND P4, PT, R10, UR13, PT ;  /* 0x0000000d0a007c0c */ /* 0x000fe2000bf86270 */
[----:B------:R-:W-:Y:S01]  /*a22a0*/  IMAD.WIDE R8, R0, 0x2, R14 ;  /* 0x0000000200087825 */ /* 0x000fe200078e020e */
[----:B------:R-:W-:Y:S01]  /*a22b0*/  ISETP.LT.AND P1, PT, R27, UR21, !P5 ;  /* 0x000000151b007c0c */ /* 0x000fe2000ef21270 */
[----:B------:R-:W0:Y:S01]  /*a22c0*/  LDCU UR13, c[0x0][0x398] ;  /* 0x00007300ff0d77ac */ /* 0x000e220008000800 */
[----:B----4-:R-:W-:Y:S02]  /*a22d0*/  PRMT R10, R22, 0x7632, R10 ;  /* 0x00007632160a7816 */ /* 0x010fe4000000000a */
[----:B------:R-:W-:Y:S01]  /*a22e0*/  ISETP.LT.AND P5, PT, R29, UR25, !P5 ;  /* 0x000000191d007c0c */ /* 0x000fe2000efa1270 */
[----:B------:R-:W4:Y:S01]  /*a22f0*/  LDCU UR21, c[0x0][0x398] ;  /* 0x00007300ff1577ac */ /* 0x000f220008000800 */
[----:B-1----:R-:W-:-:S05]  /*a2300*/  IMAD.WIDE R2, R0, 0x2, R18 ;  /* 0x0000000200027825 */ /* 0x002fca00078e0212 */
[----:B------:R1:W-:Y:S01]  /*a2310*/  @P3 STG.E.U16 desc[UR8][R2.64], R22 ;  /* 0x0000001602003986 */ /* 0x0003e2000c101508 */
[----:B------:R-:W-:-:S03]  /*a2320*/  ISETP.LT.AND P3, PT, R25, UR19, !P2 ;  /* 0x0000001319007c0c */ /* 0x000fc6000d761270 */
[----:B------:R0:W-:Y:S01]  /*a2330*/  @P6 STG.E.U16 desc[UR8][R8.64], R10 ;  /* 0x0000000a08006986 */ /* 0x0001e2000c101508 */
[----:B------:R-:W-:-:S03]  /*a2340*/  PRMT R11, R4, 0x7632, R11 ;  /* 0x00007632040b7816 */ /* 0x000fc6000000000b */
[----:B-1----:R-:W4:Y:S01]  /*a2350*/  LDL.LU R22, [R1+0x384] ;  /* 0x0003840001167983 */ /* 0x002f220000300800 */
[----:B------:R-:W-:-:S04]  /*a2360*/  IMAD.WIDE R2, R0, 0x2, R16 ;  /* 0x0000000200027825 */ /* 0x000fc800078e0210 */
[----:B0-----:R-:W-:Y:S01]  /*a2370*/  IMAD.WIDE R8, R0, 0x2, R12 ;  /* 0x0000000200087825 */ /* 0x001fe200078e020c */
[----:B------:R-:W-:-:S03]  /*a2380*/  ISETP.LT.AND P6, PT, R26, UR20, !P2 ;  /* 0x000000141a007c0c */ /* 0x000fc6000d7c1270 */
[----:B------:R-:W-:Y:S01]  /*a2390*/  VIADD R0, R0, UR16 ;  /* 0x0000001000007c36 */ /* 0x000fe20008000000 */
[----:B------:R-:W-:Y:S01]  /*a23a0*/  @P1 STG.E.U16 desc[UR8][R8.64], R4 ;  /* 0x0000000408001986 */ /* 0x000fe2000c101508 */
[----:B------:R-:W-:Y:S01]  /*a23b0*/  VIADD R10, R28, 0x7c ;  /* 0x0000007c1c0a7836 */ /* 0x000fe20000000000 */
[----:B------:R-:W0:Y:S02]  /*a23c0*/  LDCU UR16, c[0x0][0x398] ;  /* 0x00007300ff1077ac */ /* 0x000e240008000800 */
[----:B------:R1:W-:Y:S01]  /*a23d0*/  @P5 STG.E.U16 desc[UR8][R2.64], R11 ;  /* 0x0000000b02005986 */ /* 0x0003e2000c101508 */
[----:B------:R-:W-:Y:S01]  /*a23e0*/  ISETP.LT.AND P5, PT, R27, UR24, !P2 ;  /* 0x000000181b007c0c */ /* 0x000fe2000d7a1270 */
[----:B-1----:R-:W-:-:S04]  /*a23f0*/  IMAD.WIDE R2, R0, 0x2, R18 ;  /* 0x0000000200027825 */ /* 0x002fc800078e0212 */
[----:B------:R-:W-:Y:S01]  /*a2400*/  IMAD.WIDE R8, R0, 0x2, R14 ;  /* 0x0000000200087825 */ /* 0x000fe200078e020e */
[----:B------:R-:W-:Y:S01]  /*a2410*/  ISETP.GE.AND P1, PT, R10, UR11, PT ;  /* 0x0000000b0a007c0c */ /* 0x000fe2000bf26270 */
[----:B------:R-:W1:Y:S01]  /*a2420*/  LDCU UR11, c[0x0][0x398] ;  /* 0x00007300ff0b77ac */ /* 0x000e620008000800 */
[----:B---3--:R-:W-:Y:S01]  /*a2430*/  PRMT R4, R23, 0x7632, R4 ;  /* 0x0000763217047816 */ /* 0x008fe20000000004 */
[----:B------:R3:W-:Y:S04]  /*a2440*/  @P3 STG.E.U16 desc[UR8][R2.64], R23 ;  /* 0x0000001702003986 */ /* 0x0007e8000c101508 */
[----:B------:R0:W-:Y:S04]  /*a2450*/  @P6 STG.E.U16 desc[UR8][R8.64], R4 ;  /* 0x0000000408006986 */ /* 0x0001e8000c101508 */
[----:B---3--:R-:W3:Y:S01]  /*a2460*/  LDL.LU R23, [R1+0x3e8] ;  /* 0x0003e80001177983 */ /* 0x008ee20000300800 */
[----:B------:R-:W-:-:S04]  /*a2470*/  IMAD.WIDE R2, R0, 0x2, R12 ;  /* 0x0000000200027825 */ /* 0x000fc800078e020c */
[----:B0-----:R-:W-:Y:S01]  /*a2480*/  VIADD R4, R28, 0x7d ;  /* 0x0000007d1c047836 */ /* 0x001fe20000000000 */
[----:B--2---:R-:W-:Y:S01]  /*a2490*/  PRMT R10, R24, 0x7632, R10 ;  /* 0x00007632180a7816 */ /* 0x004fe2000000000a */
[----:B------:R0:W-:Y:S03]  /*a24a0*/  @P5 STG.E.U16 desc[UR8][R2.64], R24 ;  /* 0x0000001802005986 */ /* 0x0001e6000c101508 */
[----:B------:R-:W-:Y:S01]  /*a24b0*/  ISETP.GE.AND P5, PT, R4, UR7, PT ;  /* 0x0000000704007c0c */ /* 0x000fe2000bfa6270 */
[----:B------:R-:W-:Y:S01]  /*a24c0*/  VIADD R4, R28, 0x7e ;  /* 0x0000007e1c047836 */ /* 0x000fe20000000000 */
[----:B------:R-:W-:Y:S02]  /*a24d0*/  ISETP.LT.AND P2, PT, R29, UR22, !P2 ;  /* 0x000000161d007c0c */ /* 0x000fe4000d741270 */
[----:B------:R-:W-:Y:S01]  /*a24e0*/  ISETP.LT.AND P3, PT, R25, UR27, !P4 ;  /* 0x0000001b19007c0c */ /* 0x000fe2000e761270 */
[----:B------:R-:W-:Y:S01]  /*a24f0*/  IMAD.WIDE R8, R0, 0x2, R16 ;  /* 0x0000000200087825 */ /* 0x000fe200078e0210 */
[----:B------:R-:W-:Y:S01]  /*a2500*/  ISETP.LT.AND P6, PT, R26, UR15, !P4 ;  /* 0x0000000f1a007c0c */ /* 0x000fe2000e7c1270 */
[----:B------:R-:W2:Y:S01]  /*a2510*/  LDCU UR7, c[0x0][0x398] ;  /* 0x00007300ff0777ac */ /* 0x000ea20008000800 */
[----:B0-----:R-:W2:Y:S01]  /*a2520*/  LDL.LU R24, [R1+0x3d8] ;  /* 0x0003d80001187983 */ /* 0x001ea20000300800 */
[----:B------:R-:W-:Y:S01]  /*a2530*/  VIADD R0, R0, UR17 ;  /* 0x0000001100007c36 */ /* 0x000fe20008000000 */
[----:B------:R-:W0:Y:S02]  /*a2540*/  LDCU UR15, c[0x0][0x398] ;  /* 0x00007300ff0f77ac */ /* 0x000e240008000800 */
[----:B------:R-:W2:Y:S01]  /*a2550*/  LDL.LU R28, [R1+0x27fc] ;  /* 0x0027fc00011c7983 */ /* 0x000ea20000300800 */
[----:B------:R-:W-:Y:S01]  /*a2560*/  IMAD.WIDE R2, R0, 0x2, R18 ;  /* 0x0000000200027825 */ /* 0x000fe200078e0212 */
[----:B------:R-:W0:Y:S02]  /*a2570*/  LDCU UR17, c[0x0][0x398] ;  /* 0x00007300ff1177ac */ /* 0x000e240008000800 */
[----:B------:R1:W-:Y:S01]  /*a2580*/  @P2 STG.E.U16 desc[UR8][R8.64], R10 ;  /* 0x0000000a08002986 */ /* 0x0003e2000c101508 */
[----:B------:R-:W-:-:S02]  /*a2590*/  ISETP.LT.AND P2, PT, R27, UR26, !P4 ;  /* 0x0000001a1b007c0c */ /* 0x000fc4000e741270 */
[----:B------:R-:W-:Y:S01]  /*a25a0*/  ISETP.LT.AND P4, PT, R29, UR28, !P4 ;  /* 0x0000001c1d007c0c */ /* 0x000fe2000e781270 */
[----:B-1----:R-:W-:Y:S01]  /*a25b0*/  IMAD.WIDE R8, R0, 0x2, R14 ;  /* 0x0000000200087825 */ /* 0x002fe200078e020e */
[----:B----4-:R-:W-:Y:S01]  /*a25c0*/  PRMT R11, R22, 0x7632, R11 ;  /* 0x00007632160b7816 */ /* 0x010fe2000000000b */
[----:B------:R1:W-:Y:S04]  /*a25d0*/  @P3 STG.E.U16 desc[UR8][R2.64], R22 ;  /* 0x0000001602003986 */ /* 0x0003e8000c101508 */
[----:B------:R4:W-:Y:S01]  /*a25e0*/  @P6 STG.E.U16 desc[UR8][R8.64], R11 ;  /* 0x0000000b08006986 */ /* 0x0009e2000c101508 */
[----:B------:R-:W-:Y:S01]  /*a25f0*/  ISETP.LT.AND P6, PT, R25, UR13, !P1 ;  /* 0x0000000d19007c0c */ /* 0x000fe2000cfc1270 */
[----:B------:R-:W0:Y:S01]  /*a2600*/  LDCU UR13, c[0x0][0x398] ;  /* 0x00007300ff0d77ac */ /* 0x000e220008000800 */
[----:B------:R-:W-:Y:S01]  /*a2610*/  PRMT R10, R5, 0x7632, R10 ;  /* 0x00007632050a7816 */ /* 0x000fe2000000000a */
[----:B-1----:R-:W-:-:S04]  /*a2620*/  IMAD.WIDE R2, R0, 0x2, R16 ;  /* 0x0000000200027825 */ /* 0x002fc800078e0210 */
[----:B----4-:R-:W-:-:S04]  /*a2630*/  IMAD.WIDE R8, R0, 0x2, R12 ;  /* 0x0000000200087825 */ /* 0x010fc800078e020c */
[----:B------:R-:W-:Y:S01]  /*a2640*/  VIADD R0, R0, UR4 ;  /* 0x0000000400007c36 */ /* 0x000fe20008000000 */
[----:B------:R1:W-:Y:S01]  /*a2650*/  @P2 STG.E.U16 desc[UR8][R8.64], R5 ;  /* 0x0000000508002986 */ /* 0x0003e2000c101508 */
[----:B------:R-:W-:Y:S01]  /*a2660*/  ISETP.GE.AND P3, PT, R4, UR5, PT ;  /* 0x0000000504007c0c */ /* 0x000fe2000bf66270 */
[----:B------:R-:W4:Y:S01]  /*a2670*/  LDCU UR5, c[0x0][0x398] ;  /* 0x00007300ff0577ac */ /* 0x000f220008000800 */
[----:B------:R-:W-:Y:S01]  /*a2680*/  IMAD.WIDE R20, R0, 0x2, R18 ;  /* 0x0000000200147825 */ /* 0x000fe200078e0212 */
[----:B------:R0:W-:Y:S01]  /*a2690*/  @P4 STG.E.U16 desc[UR8][R2.64], R10 ;  /* 0x0000000a02004986 */ /* 0x0001e2000c101508 */
[----:B------:R-:W-:Y:S01]  /*a26a0*/  ISETP.LT.AND P2, PT, R26, UR21, !P1 ;  /* 0x000000151a007c0c */ /* 0x000fe2000cf41270 */
[----:B------:R-:W2:Y:S01]  /*a26b0*/  LDCU UR4, c[0x0][0x3b8] ;  /* 0x00007700ff0477ac */ /* 0x000ea20008000800 */
[----:B------:R-:W-:Y:S02]  /*a26c0*/  ISETP.LT.AND P4, PT, R27, UR11, !P1 ;  /* 0x0000000b1b007c0c */ /* 0x000fe4000cf81270 */
[----:B------:R-:W-:Y:S01]  /*a26d0*/  ISETP.LT.AND P1, PT, R29, UR16, !P1 ;  /* 0x000000101d007c0c */ /* 0x000fe2000cf21270 */
[C---:B------:R-:W-:Y:S01]  /*a26e0*/  VIADD R11, R0.reuse, UR6 ;  /* 0x00000006000b7c36 */ /* 0x040fe20008000000 */
[----:B------:R-:W2:Y:S01]  /*a26f0*/  LDCU UR6, c[0x0][0x398] ;  /* 0x00007300ff0677ac */ /* 0x000ea20008000800 */
[C---:B-1----:R-:W-:Y:S01]  /*a2700*/  IMAD.WIDE R4, R0.reuse, 0x2, R12 ;  /* 0x0000000200047825 */ /* 0x042fe200078e020c */
[----:B------:R-:W1:Y:S03]  /*a2710*/  LDCU UR11, c[0x0][0x398] ;  /* 0x00007300ff0b77ac */ /* 0x000e660008000800 */
[----:B0-----:R-:W-:-:S04]  /*a2720*/  IMAD.WIDE R2, R0, 0x2, R14 ;  /* 0x0000000200027825 */ /* 0x001fc800078e020e */
[----:B------:R-:W-:Y:S01]  /*a2730*/  IMAD.WIDE R8, R0, 0x2, R16 ;  /* 0x0000000200087825 */ /* 0x000fe200078e0210 */
[----:B---3--:R0:W-:Y:S01]  /*a2740*/  @P6 STG.E.U16 desc[UR8][R20.64], R23 ;  /* 0x0000001714006986 */ /* 0x0081e2000c101508 */
[----:B--2---:R-:W-:Y:S01]  /*a2750*/  ISETP.LT.AND P6, PT, R25, UR7, !P5 ;  /* 0x0000000719007c0c */ /* 0x004fe2000efc1270 */
[----:B------:R-:W2:Y:S01]  /*a2760*/  LDCU UR7, c[0x0][0x398] ;  /* 0x00007300ff0777ac */ /* 0x000ea20008000800 */
[----:B0-----:R-:W-:Y:S01]  /*a2770*/  PRMT R21, R23, 0x7632, R21 ;  /* 0x0000763217157816 */ /* 0x001fe20000000015 */
[----:B------:R-:W-:-:S04]  /*a2780*/  IMAD.WIDE R22, R11, 0x2, R18 ;  /* 0x000000020b167825 */ /* 0x000fc800078e0212 */
[----:B------:R-:W-:Y:S01]  /*a2790*/  @P2 STG.E.U16 desc[UR8][R2.64], R21 ;  /* 0x0000001502002986 */ /* 0x000fe2000c101508 */
[----:B------:R-:W-:-:S03]  /*a27a0*/  PRMT R10, R24, 0x7632, R10 ;  /* 0x00007632180a7816 */ /* 0x000fc6000000000a */
[----:B------:R-:W-:Y:S01]  /*a27b0*/  @P4 STG.E.U16 desc[UR8][R4.64], R24 ;  /* 0x0000001804004986 */ /* 0x000fe2000c101508 */
[----:B------:R-:W-:-:S03]  /*a27c0*/  PRMT R0, R28, 0x7632, R0 ;  /* 0x000076321c007816 */ /* 0x000fc60000000000 */
[----:B------:R-:W-:Y:S04]  /*a27d0*/  @P1 STG.E.U16 desc[UR8][R8.64], R10 ;  /* 0x0000000a08001986 */ /* 0x000fe8000c101508 */
[----:B------:R0:W-:Y:S04]  /*a27e0*/  @P6 STG.E.U16 desc[UR8][R22.64], R28 ;  /* 0x0000001c16006986 */ /* 0x0001e8000c101508 */
[----:B0-----:R-:W3:Y:S01]  /*a27f0*/  LDL.LU R28, [R1+0x27f8] ;  /* 0x0027f800011c7983 */ /* 0x001ee20000300800 */
[----:B------:R-:W-:Y:S02]  /*a2800*/  ISETP.LT.AND P4, PT, R26, UR15, !P5 ;  /* 0x0000000f1a007c0c */ /* 0x000fe4000ef81270 */
[----:B------:R-:W-:-:S02]  /*a2810*/  ISETP.LT.AND P6, PT, R27, UR17, !P5 ;  /* 0x000000111b007c0c */ /* 0x000fc4000efc1270 */
[----:B------:R-:W-:Y:S01]  /*a2820*/  ISETP.LT.AND P5, PT, R29, UR13, !P5 ;  /* 0x0000000d1d007c0c */ /* 0x000fe2000efa1270 */
[----:B------:R-:W-:Y:S01]  /*a2830*/  IMAD.WIDE R4, R11, 0x2, R14 ;  /* 0x000000020b047825 */ /* 0x000fe200078e020e */
[----:B----4-:R-:W-:Y:S01]  /*a2840*/  ISETP.LT.AND P1, PT, R25, UR5, !P3 ;  /* 0x0000000519007c0c */ /* 0x010fe2000df21270 */
[----:B------:R-:W0:Y:S02]  /*a2850*/  LDCU UR5, c[0x0][0x3b8] ;  /* 0x00007700ff0577ac */ /* 0x000e240008000800 */
[C---:B------:R-:W-:Y:S02]  /*a2860*/  VIADD R21, R11.reuse, UR4 ;  /* 0x000000040b157c36 */ /* 0x040fe40008000000 */
[C---:B------:R-:W-:Y:S02]  /*a2870*/  IMAD.WIDE R2, R11.reuse, 0x2, R12 ;  /* 0x000000020b027825 */ /* 0x040fe400078e020c */
[----:B------:R4:W-:Y:S02]  /*a2880*/  @P4 STG.E.U16 desc[UR8][R4.64], R0 ;  /* 0x0000000004004986 */ /* 0x0009e4000c101508 */
[----:B------:R-:W-:-:S04]  /*a2890*/  IMAD.WIDE R8, R11, 0x2, R16 ;  /* 0x000000020b087825 */ /* 0x000fc800078e0210 */
[----:B------:R-:W-:Y:S01]  /*a28a0*/  IMAD.WIDE R10, R21, 0x2, R18 ;  /* 0x00000002150a7825 */ /* 0x000fe200078e0212 */
[----:B------:R0:W-:Y:S01]  /*a28b0*/  @P6 STG.E.U16 desc[UR8][R2.64], R6 ;  /* 0x0000000602006986 */ /* 0x0001e2000c101508 */
[----:B----4-:R-:W-:Y:S02]  /*a28c0*/  PRMT R5, R6, 0x7632, R5 ;  /* 0x0000763206057816 */ /* 0x010fe40000000005 */
[C---:B------:R-:W-:Y:S02]  /*a28d0*/  ISETP.LT.AND P4, PT, R26.reuse, UR18, !P0 ;  /* 0x000000121a007c0c */ /* 0x040fe4000c781270 */
[----:B--2---:R-:W-:Y:S01]  /*a28e0*/  ISETP.LT.AND P6, PT, R26, UR7, !P3 ;  /* 0x000000071a007c0c */ /* 0x004fe2000dfc1270 */
[----:B------:R2:W-:Y:S01]  /*a28f0*/  @P5 STG.E.U16 desc[UR8][R8.64], R5 ;  /* 0x0000000508005986 */ /* 0x0005e2000c101508 */
[----:B------:R-:W-:-:S03]  /*a2900*/  ISETP.LT.AND P5, PT, R27, UR6, !P3 ;  /* 0x000000061b007c0c */ /* 0x000fc6000dfa1270 */
[----:B------:R-:W4:Y:S04]  /*a2910*/  LDL.LU R26, [R1+0x27f4] ;  /* 0x0027f400011a7983 */ /* 0x000f280000300800 */
[----:B---3--:R3:W-:Y:S01]  /*a2920*/  @P1 STG.E.U16 desc[UR8][R10.64], R28 ;  /* 0x0000001c0a001986 */ /* 0x0087e2000c101508 */
[----:B------:R-:W-:-:S03]  /*a2930*/  ISETP.LT.AND P1, PT, R27, UR14, !P0 ;  /* 0x0000000e1b007c0c */ /* 0x000fc6000c721270 */
[----:B------:R-:W3:Y:S01]  /*a2940*/  LDL.LU R27, [R1+0x27f0] ;  /* 0x0027f000011b7983 */ /* 0x000ee20000300800 */
[----:B-1----:R-:W-:Y:S02]  /*a2950*/  ISETP.LT.AND P3, PT, R29, UR11, !P3 ;  /* 0x0000000b1d007c0c */ /* 0x002fe4000df61270 */
[----:B------:R-:W-:Y:S01]  /*a2960*/  ISETP.LT.AND P2, PT, R25, UR12, !P0 ;  /* 0x0000000c19007c0c */ /* 0x000fe2000c741270 */
[----:B0-----:R-:W-:Y:S01]  /*a2970*/  VIADD R23, R21, UR5 ;  /* 0x0000000515177c36 */ /* 0x001fe20008000000 */
[----:B------:R-:W-:Y:S01]  /*a2980*/  ISETP.LT.AND P0, PT, R29, UR10, !P0 ;  /* 0x0000000a1d007c0c */ /* 0x000fe2000c701270 */
[----:B------:R-:W-:Y:S01]  /*a2990*/  IMAD.WIDE R2, R21, 0x2, R14 ;  /* 0x0000000215027825 */ /* 0x000fe200078e020e */
[----:B------:R-:W-:-:S03]  /*a29a0*/  PRMT R0, R28, 0x7632, R0 ;  /* 0x000076321c007816 */ /* 0x000fc60000000000 */
[----:B--2---:R-:W-:-:S04]  /*a29b0*/  IMAD.WIDE R4, R21, 0x2, R12 ;  /* 0x0000000215047825 */ /* 0x004fc800078e020c */
[----:B------:R-:W-:Y:S01]  /*a29c0*/  IMAD.WIDE R20, R21, 0x2, R16 ;  /* 0x0000000215147825 */ /* 0x000fe200078e0210 */
[----:B------:R0:W-:Y:S03]  /*a29d0*/  @P6 STG.E.U16 desc[UR8][R2.64], R0 ;  /* 0x0000000002006986 */ /* 0x0001e6000c101508 */
[----:B------:R-:W-:-:S04]  /*a29e0*/  IMAD.WIDE R18, R23, 0x2, R18 ;  /* 0x0000000217127825 */ /* 0x000fc800078e0212 */
[----:B------:R-:W-:-:S04]  /*a29f0*/  IMAD.WIDE R14, R23, 0x2, R14 ;  /* 0x00000002170e7825 */ /* 0x000fc800078e020e */
[----:B------:R-:W-:Y:S01]  /*a2a00*/  IMAD.WIDE R12, R23, 0x2, R12 ;  /* 0x00000002170c7825 */ /* 0x000fe200078e020c */
[----:B----4-:R-:W-:-:S03]  /*a2a10*/  PRMT R6, R26, 0x7632, R6 ;  /* 0x000076321a067816 */ /* 0x010fc60000000006 */
[----:B------:R-:W-:Y:S01]  /*a2a20*/  IMAD.WIDE R16, R23, 0x2, R16 ;  /* 0x0000000217107825 */ /* 0x000fe200078e0210 */
[----:B---3--:R-:W-:Y:S01]  /*a2a30*/  PRMT R10, R27, 0x7632, R10 ;  /* 0x000076321b0a7816 */ /* 0x008fe2000000000a */
[----:B------:R0:W-:Y:S04]  /*a2a40*/  @P5 STG.E.U16 desc[UR8][R4.64], R27 ;  /* 0x0000001b04005986 */ /* 0x0001e8000c101508 */
[----:B------:R0:W-:Y:S04]  /*a2a50*/  @P3 STG.E.U16 desc[UR8][R20.64], R10 ;  /* 0x0000000a14003986 */ /* 0x0001e8000c101508 */
[----:B------:R0:W-:Y:S04]  /*a2a60*/  @P2 STG.E.U16 desc[UR8][R18.64], R26 ;  /* 0x0000001a12002986 */ /* 0x0001e8000c101508 */
[----:B------:R0:W-:Y:S04]  /*a2a70*/  @P4 STG.E.U16 desc[UR8][R14.64], R6 ;  /* 0x000000060e004986 */ /* 0x0001e8000c101508 */
[----:B------:R0:W-:Y:S01]  /*a2a80*/  @P1 STG.E.U16 desc[UR8][R12.64], R7 ;  /* 0x000000070c001986 */ /* 0x0001e2000c101508 */
[----:B------:R-:W-:Y:S05]  /*a2a90*/  @!P0 EXIT ;  /* 0x000000000000894d */ /* 0x000fea0003800000 */
[----:B------:R-:W-:-:S05]  /*a2aa0*/  PRMT R8, R7, 0x7632, R8 ;  /* 0x0000763207087816 */ /* 0x000fca0000000008 */
[----:B------:R-:W-:Y:S01]  /*a2ab0*/  STG.E.U16 desc[UR8][R16.64], R8 ;  /* 0x0000000810007986 */ /* 0x000fe2000c101508 */
[----:B------:R-:W-:Y:S05]  /*a2ac0*/  EXIT ;  /* 0x000000000000794d */ /* 0x000fea0003800000 */
.L_x_2:
[----:B------:R-:W-:-:S00]  /*a2ad0*/  BRA `(.L_x_2) ;  /* 0xfffffffc00fc7947 */ /* 0x000fc0000383ffff */
[----:B------:R-:W-:-:S00]  /*a2ae0*/  NOP ;  /* 0x0000000000007918 */ /* 0x000fc00000000000 */
        /* <DEDUP_REMOVED lines=9> */
.L_x_3:


//--------------------- .nv.shared.matmul_kernel  --------------------------
	.section	.nv.shared.matmul_kernel,"aw",@nobits
	.sectionflags	@""
	.align	16
	.zero		1024


//--------------------- .nv.shared.reserved.0     --------------------------
	.section	.nv.shared.reserved.0,"aw",@nobits
	.weak		__nv_reservedSMEM_offset_0_alias
	.size		__nv_reservedSMEM_offset_0_alias, 0, 64
	.other		__nv_reservedSMEM_offset_0_alias,@"STO_CUDA_RESERVED_SHARED STV_DEFAULT"
__nv_reservedSMEM_offset_0_alias:
	.zero		0
	.zero		64


//--------------------- .nv.constant0.matmul_kernel --------------------------
	.section	.nv.constant0.matmul_kernel,"a",@progbits
	.sectionflags	@""
	.align	4
.nv.constant0.matmul_kernel:
	.zero		976


//--------------------- SYMBOLS --------------------------

	.type		.nv.reservedSmem.offset0,@object
	.size		.nv.reservedSmem.offset0,0x4
	.type		.nv.reservedSmem.cap,@object
	.size		.nv.reservedSmem.cap,0x4
